	.target	sm_90a

	.elftype	@"ET_EXEC"


//--------------------- .note.nv.tkinfo           --------------------------
	.section	.note.nv.tkinfo,"",@"SHT_NOTE"
	.sectionflags	@"SHF_NOTE_NV_TKINFO"
	.tkinfo
        /*0018*/ 	.word	0x00000002
        /*0030*/ 	.string	""
        /*0030*/ 	.string	"ptxas"
        /*0030*/ 	.string	"Cuda compilation tools, release 13.0, V13.0.88"
        /*0030*/ 	.string	"Build cuda_13.0.r13.0/compiler.36424714_0"
        /*0030*/ 	.string	"-arch sm_90a -m 64 "



//--------------------- .note.nv.cuinfo           --------------------------
	.section	.note.nv.cuinfo,"",@"SHT_NOTE"
	.sectionflags	@"SHF_NOTE_NV_CUINFO"
        /*0018*/ 	.short	0x0002
        /*001a*/ 	.short	0x005a
        /*001c*/ 	.short	0x0082
	.zero		2


//--------------------- .nv.info                  --------------------------
	.section	.nv.info,"",@"SHT_CUDA_INFO"
	.align	4


	//----- nvinfo : EIATTR_REGCOUNT
	.align		4
        /*0000*/ 	.byte	0x04, 0x2f
        /*0002*/ 	.short	(.L_15 - .L_14)
	.align		4
.L_14:
        /*0004*/ 	.word	index@(_ZN7cutlass13device_kernelINS_4gemm6kernel13GemmUniversalINS1_17GroupProblemShapeIN4cute5tupleIJiiiEEEEENS1_10collective13CollectiveMmaINS1_39MainloopSm90ArrayTmaGmmaWarpSpecializedILi4ENS6_IJNS5_1CILi1EEESD_SD_EEENS1_40KernelPtrArrayTmaWarpSpecializedPingpongEEENS6_IJNSC_ILi256EEENSC_ILi128EEENSC_ILi64EEEEEENS_10bfloat16_tEPNS6_IJlSD_NSC_ILi0EEEEEESL_SO_NS5_8TiledMMAINS5_8MMA_AtomIJNS5_4SM904GMMA28MMA_64x128x16_F32BF16BF16_SSILNSS_5MajorE0ELSU_0ELNSS_7ScaleInE1ELSV_1EEEEEENS5_6LayoutISE_NS6_IJSM_SM_SM_EEEEENS6_IJNS5_10UnderscoreES11_S11_EEEEENS5_13SM90_TMA_LOADENS5_14ComposedLayoutINS5_7SwizzleILi3ELi4ELi3EEENS5_18smem_ptr_flag_bitsILi16EEENSY_INS6_IJNSC_ILi8EEESJ_EEENS6_IJSJ_SD_EEEEEEEvNS5_8identityES14_S1E_vS1F_EENS_8epilogue10collective18CollectiveEpilogueINS1H_30Sm90PtrArrayTmaWarpSpecializedILi4ELi2ELi16ELb1ELb0ELi2EEEJSK_NS6_IJSJ_NSC_ILi32EEEEEENS_6half_tEPNS6_IJSD_lSM_EEES1O_S1Q_NS1H_6fusion15FusionCallbacksIS1L_NS1R_17LinearCombinationIS1O_fS1O_fLNS_15FloatRoundStyleE2EEESK_S1N_JEEES14_NS15_IS17_S19_NSY_INS6_IJSJ_S1A_EEENS6_IJSD_SJ_EEEEEEENS5_17SM75_U16x8_LDSM_TENS5_14SM90_TMA_STOREES20_NS5_17SM90_U16x8_STSM_TENS5_9Copy_AtomIJNS5_17SM90_U32x4_STSM_NES1O_EEEvEEEvvEEEEvNT_6ParamsE)
        /*0008*/ 	.word	0x000000a8


	//----- nvinfo : EIATTR_FRAME_SIZE
	.align		4
.L_15:
        /*000c*/ 	.byte	0x04, 0x11
        /*000e*/ 	.short	(.L_17 - .L_16)
	.align		4
.L_16:
        /*0010*/ 	.word	index@($__internal_0_$__cuda_sm20_div_u64)
        /*0014*/ 	.word	0x000004f0


	//----- nvinfo : EIATTR_FRAME_SIZE
	.align		4
.L_17:
        /*0018*/ 	.byte	0x04, 0x11
        /*001a*/ 	.short	(.L_19 - .L_18)
	.align		4
.L_18:
        /*001c*/ 	.word	index@(_ZN7cutlass13device_kernelINS_4gemm6kernel13GemmUniversalINS1_17GroupProblemShapeIN4cute5tupleIJiiiEEEEENS1_10collective13CollectiveMmaINS1_39MainloopSm90ArrayTmaGmmaWarpSpecializedILi4ENS6_IJNS5_1CILi1EEESD_SD_EEENS1_40KernelPtrArrayTmaWarpSpecializedPingpongEEENS6_IJNSC_ILi256EEENSC_ILi128EEENSC_ILi64EEEEEENS_10bfloat16_tEPNS6_IJlSD_NSC_ILi0EEEEEESL_SO_NS5_8TiledMMAINS5_8MMA_AtomIJNS5_4SM904GMMA28MMA_64x128x16_F32BF16BF16_SSILNSS_5MajorE0ELSU_0ELNSS_7ScaleInE1ELSV_1EEEEEENS5_6LayoutISE_NS6_IJSM_SM_SM_EEEEENS6_IJNS5_10UnderscoreES11_S11_EEEEENS5_13SM90_TMA_LOADENS5_14ComposedLayoutINS5_7SwizzleILi3ELi4ELi3EEENS5_18smem_ptr_flag_bitsILi16EEENSY_INS6_IJNSC_ILi8EEESJ_EEENS6_IJSJ_SD_EEEEEEEvNS5_8identityES14_S1E_vS1F_EENS_8epilogue10collective18CollectiveEpilogueINS1H_30Sm90PtrArrayTmaWarpSpecializedILi4ELi2ELi16ELb1ELb0ELi2EEEJSK_NS6_IJSJ_NSC_ILi32EEEEEENS_6half_tEPNS6_IJSD_lSM_EEES1O_S1Q_NS1H_6fusion15FusionCallbacksIS1L_NS1R_17LinearCombinationIS1O_fS1O_fLNS_15FloatRoundStyleE2EEESK_S1N_JEEES14_NS15_IS17_S19_NSY_INS6_IJSJ_S1A_EEENS6_IJSD_SJ_EEEEEEENS5_17SM75_U16x8_LDSM_TENS5_14SM90_TMA_STOREES20_NS5_17SM90_U16x8_STSM_TENS5_9Copy_AtomIJNS5_17SM90_U32x4_STSM_NES1O_EEEvEEEvvEEEEvNT_6ParamsE)
        /*0020*/ 	.word	0x000004f0


	//----- nvinfo : EIATTR_MIN_STACK_SIZE
	.align		4
.L_19:
        /*0024*/ 	.byte	0x04, 0x12
        /*0026*/ 	.short	(.L_21 - .L_20)
	.align		4
.L_20:
        /*0028*/ 	.word	index@(_ZN7cutlass13device_kernelINS_4gemm6kernel13GemmUniversalINS1_17GroupProblemShapeIN4cute5tupleIJiiiEEEEENS1_10collective13CollectiveMmaINS1_39MainloopSm90ArrayTmaGmmaWarpSpecializedILi4ENS6_IJNS5_1CILi1EEESD_SD_EEENS1_40KernelPtrArrayTmaWarpSpecializedPingpongEEENS6_IJNSC_ILi256EEENSC_ILi128EEENSC_ILi64EEEEEENS_10bfloat16_tEPNS6_IJlSD_NSC_ILi0EEEEEESL_SO_NS5_8TiledMMAINS5_8MMA_AtomIJNS5_4SM904GMMA28MMA_64x128x16_F32BF16BF16_SSILNSS_5MajorE0ELSU_0ELNSS_7ScaleInE1ELSV_1EEEEEENS5_6LayoutISE_NS6_IJSM_SM_SM_EEEEENS6_IJNS5_10UnderscoreES11_S11_EEEEENS5_13SM90_TMA_LOADENS5_14ComposedLayoutINS5_7SwizzleILi3ELi4ELi3EEENS5_18smem_ptr_flag_bitsILi16EEENSY_INS6_IJNSC_ILi8EEESJ_EEENS6_IJSJ_SD_EEEEEEEvNS5_8identityES14_S1E_vS1F_EENS_8epilogue10collective18CollectiveEpilogueINS1H_30Sm90PtrArrayTmaWarpSpecializedILi4ELi2ELi16ELb1ELb0ELi2EEEJSK_NS6_IJSJ_NSC_ILi32EEEEEENS_6half_tEPNS6_IJSD_lSM_EEES1O_S1Q_NS1H_6fusion15FusionCallbacksIS1L_NS1R_17LinearCombinationIS1O_fS1O_fLNS_15FloatRoundStyleE2EEESK_S1N_JEEES14_NS15_IS17_S19_NSY_INS6_IJSJ_S1A_EEENS6_IJSD_SJ_EEEEEEENS5_17SM75_U16x8_LDSM_TENS5_14SM90_TMA_STOREES20_NS5_17SM90_U16x8_STSM_TENS5_9Copy_AtomIJNS5_17SM90_U32x4_STSM_NES1O_EEEvEEEvvEEEEvNT_6ParamsE)
        /*002c*/ 	.word	0x000004f0
.L_21:


//--------------------- .nv.compat                --------------------------
	.section	.nv.compat,"",@"SHT_CUDA_COMPAT_INFO"
	.align	4
        /*0000*/ 	.byte	0x02, 0x09, 0x01, 0x00, 0x02, 0x02, 0x04, 0x00, 0x02, 0x05, 0x05, 0x00, 0x03, 0x07, 0x01, 0x01
        /*0010*/ 	.byte	0x02, 0x03, 0x03, 0x00, 0x02, 0x06, 0x01, 0x00, 0x04, 0x0b, 0x08, 0x00, 0x00, 0x00, 0x00, 0x00
        /*0020*/ 	.byte	0x00, 0x00, 0x00, 0x00


//--------------------- .nv.info._ZN7cutlass13device_kernelINS_4gemm6kernel13GemmUniversalINS1_17GroupProblemShapeIN4cute5tupleIJiiiEEEEENS1_10collective13CollectiveMmaINS1_39MainloopSm90ArrayTmaGmmaWarpSpecializedILi4ENS6_IJNS5_1CILi1EEESD_SD_EEENS1_40KernelPtrArrayTmaWarpSpecializedPingpongEEENS6_IJNSC_ILi256EEENSC_ILi128EEENSC_ILi64EEEEEENS_10bfloat16_tEPNS6_IJlSD_NSC_ILi0EEEEEESL_SO_NS5_8TiledMMAINS5_8MMA_AtomIJNS5_4SM904GMMA28MMA_64x128x16_F32BF16BF16_SSILNSS_5MajorE0ELSU_0ELNSS_7ScaleInE1ELSV_1EEEEEENS5_6LayoutISE_NS6_IJSM_SM_SM_EEEEENS6_IJNS5_10UnderscoreES11_S11_EEEEENS5_13SM90_TMA_LOADENS5_14ComposedLayoutINS5_7SwizzleILi3ELi4ELi3EEENS5_18smem_ptr_flag_bitsILi16EEENSY_INS6_IJNSC_ILi8EEESJ_EEENS6_IJSJ_SD_EEEEEEEvNS5_8identityES14_S1E_vS1F_EENS_8epilogue10collective18CollectiveEpilogueINS1H_30Sm90PtrArrayTmaWarpSpecializedILi4ELi2ELi16ELb1ELb0ELi2EEEJSK_NS6_IJSJ_NSC_ILi32EEEEEENS_6half_tEPNS6_IJSD_lSM_EEES1O_S1Q_NS1H_6fusion15FusionCallbacksIS1L_NS1R_17LinearCombinationIS1O_fS1O_fLNS_15FloatRoundStyleE2EEESK_S1N_JEEES14_NS15_IS17_S19_NSY_INS6_IJSJ_S1A_EEENS6_IJSD_SJ_EEEEEEENS5_17SM75_U16x8_LDSM_TENS5_14SM90_TMA_STOREES20_NS5_17SM90_U16x8_STSM_TENS5_9Copy_AtomIJNS5_17SM90_U32x4_STSM_NES1O_EEEvEEEvvEEEEvNT_6ParamsE --------------------------
	.section	.nv.info._ZN7cutlass13device_kernelINS_4gemm6kernel13GemmUniversalINS1_17GroupProblemShapeIN4cute5tupleIJiiiEEEEENS1_10collective13CollectiveMmaINS1_39MainloopSm90ArrayTmaGmmaWarpSpecializedILi4ENS6_IJNS5_1CILi1EEESD_SD_EEENS1_40KernelPtrArrayTmaWarpSpecializedPingpongEEENS6_IJNSC_ILi256EEENSC_ILi128EEENSC_ILi64EEEEEENS_10bfloat16_tEPNS6_IJlSD_NSC_ILi0EEEEEESL_SO_NS5_8TiledMMAINS5_8MMA_AtomIJNS5_4SM904GMMA28MMA_64x128x16_F32BF16BF16_SSILNSS_5MajorE0ELSU_0ELNSS_7ScaleInE1ELSV_1EEEEEENS5_6LayoutISE_NS6_IJSM_SM_SM_EEEEENS6_IJNS5_10UnderscoreES11_S11_EEEEENS5_13SM90_TMA_LOADENS5_14ComposedLayoutINS5_7SwizzleILi3ELi4ELi3EEENS5_18smem_ptr_flag_bitsILi16EEENSY_INS6_IJNSC_ILi8EEESJ_EEENS6_IJSJ_SD_EEEEEEEvNS5_8identityES14_S1E_vS1F_EENS_8epilogue10collective18CollectiveEpilogueINS1H_30Sm90PtrArrayTmaWarpSpecializedILi4ELi2ELi16ELb1ELb0ELi2EEEJSK_NS6_IJSJ_NSC_ILi32EEEEEENS_6half_tEPNS6_IJSD_lSM_EEES1O_S1Q_NS1H_6fusion15FusionCallbacksIS1L_NS1R_17LinearCombinationIS1O_fS1O_fLNS_15FloatRoundStyleE2EEESK_S1N_JEEES14_NS15_IS17_S19_NSY_INS6_IJSJ_S1A_EEENS6_IJSD_SJ_EEEEEEENS5_17SM75_U16x8_LDSM_TENS5_14SM90_TMA_STOREES20_NS5_17SM90_U16x8_STSM_TENS5_9Copy_AtomIJNS5_17SM90_U32x4_STSM_NES1O_EEEvEEEvvEEEEvNT_6ParamsE,"",@"SHT_CUDA_INFO"
	.sectionflags	@""
	.align	4


	//----- nvinfo : EIATTR_CUDA_API_VERSION
	.align		4
        /*0000*/ 	.byte	0x04, 0x37
        /*0002*/ 	.short	(.L_23 - .L_22)
.L_22:
        /*0004*/ 	.word	0x00000082


	//----- nvinfo : EIATTR_KPARAM_INFO
	.align		4
.L_23:
        /*0008*/ 	.byte	0x04, 0x17
        /*000a*/ 	.short	(.L_25 - .L_24)
.L_24:
        /*000c*/ 	.word	0x00000000
        /*0010*/ 	.short	0x0000
        /*0012*/ 	.short	0x0070
        /*0014*/ 	.byte	0x00, 0xf0, 0x01, 0x1c


	//----- nvinfo : EIATTR_SPARSE_MMA_MASK
	.align		4
.L_25:
        /*0018*/ 	.byte	0x03, 0x50
        /*001a*/ 	.short	0x0000


	//----- nvinfo : EIATTR_MAXREG_COUNT
	.align		4
        /*001c*/ 	.byte	0x03, 0x1b
        /*001e*/ 	.short	0x00a8


	//----- nvinfo : EIATTR_NUM_BARRIERS
	.align		4
        /*0020*/ 	.byte	0x02, 0x4c
        /*0022*/ 	.byte	0x02
	.zero		1


	//----- nvinfo : EIATTR_EXTERNS
	.align		4
        /*0024*/ 	.byte	0x04, 0x0f
        /*0026*/ 	.short	(.L_27 - .L_26)


	//   ....[0]....
	.align		4
.L_26:
        /*0028*/ 	.word	index@(__assertfail)


	//----- nvinfo : EIATTR_ANNOTATIONS
	.align		4
.L_27:
        /*002c*/ 	.byte	0x04, 0x55
        /*002e*/ 	.short	(.L_29 - .L_28)


	//   ....[0]....
.L_28:
        /*0030*/ 	.word	0x00000001
        /*0034*/ 	.byte	0x10, 0x3b, 0x00, 0x00, 0x01, 0x00, 0x00, 0x00, 0x50, 0x3b, 0x00, 0x00, 0x01, 0x00, 0x00, 0x00
        /* <DEDUP_REMOVED lines=486> */
        /*1ea4*/ 	.byte	0xd0, 0x33, 0x01, 0x00, 0x01, 0x00, 0x00, 0x00, 0x20, 0x34, 0x01, 0x00


	//----- nvinfo : EIATTR_MERCURY_ISA_VERSION
	.align		4
.L_29:
        /*1eb0*/ 	.byte	0x03, 0x5f
        /*1eb2*/ 	.short	0x0101


	//----- nvinfo : EIATTR_INT_WARP_WIDE_INSTR_OFFSETS
	.align		4
        /*1eb4*/ 	.byte	0x04, 0x31
        /*1eb6*/ 	.short	(.L_31 - .L_30)


	//   ....[0]....
.L_30:
        /*1eb8*/ 	.word	0x00001190


	//   ....[1]....
        /*1ebc*/ 	.word	0x000011a0


	//   ....[2]....
        /*1ec0*/ 	.word	0x00001220


	//   ....[3]....
        /*1ec4*/ 	.word	0x00001280


	//   ....[4]....
        /*1ec8*/ 	.word	0x000012d0


	//   ....[5]....
        /*1ecc*/ 	.word	0x00001300


	//   ....[6]....
        /*1ed0*/ 	.word	0x00001370


	//   ....[7]....
        /*1ed4*/ 	.word	0x000013b0


	//----- nvinfo : EIATTR_COOP_GROUP_MASK_REGIDS
	.align		4
.L_31:
        /*1ed8*/ 	.byte	0x04, 0x29
        /*1eda*/ 	.short	(.L_33 - .L_32)


	//   ....[0]....
.L_32:
        /*1edc*/ 	.word	0xffffffff


	//   ....[1]....
        /*1ee0*/ 	.word	0xffffffff


	//   ....[2]....
        /*1ee4*/ 	.word	0xffffffff


	//   ....[3]....
        /*1ee8*/ 	.word	0xffffffff


	//   ....[4]....
        /*1eec*/ 	.word	0xffffffff


	//   ....[5]....
        /*1ef0*/ 	.word	0xffffffff


	//   ....[6]....
        /*1ef4*/ 	.word	0xffffffff


	//   ....[7]....
        /*1ef8*/ 	.word	0xffffffff


	//   ....[8]....
        /*1efc*/ 	.word	0xffffffff


	//   ....[9]....
        /*1f00*/ 	.word	0xffffffff


	//   ....[10]....
        /*1f04*/ 	.word	0xffffffff


	//   ....[11]....
        /*1f08*/ 	.word	0xffffffff


	//   ....[12]....
        /*1f0c*/ 	.word	0xffffffff


	//   ....[13]....
        /*1f10*/ 	.word	0xffffffff


	//   ....[14]....
        /*1f14*/ 	.word	0xffffffff


	//   ....[15]....
        /*1f18*/ 	.word	0xffffffff


	//   ....[16]....
        /*1f1c*/ 	.word	0xffffffff


	//   ....[17]....
        /*1f20*/ 	.word	0xffffffff


	//   ....[18]....
        /*1f24*/ 	.word	0xffffffff


	//   ....[19]....
        /*1f28*/ 	.word	0xffffffff


	//   ....[20]....
        /*1f2c*/ 	.word	0xffffffff


	//   ....[21]....
        /*1f30*/ 	.word	0xffffffff


	//   ....[22]....
        /*1f34*/ 	.word	0xffffffff


	//   ....[23]....
        /*1f38*/ 	.word	0xffffffff


	//   ....[24]....
        /*1f3c*/ 	.word	0xffffffff


	//   ....[25]....
        /*1f40*/ 	.word	0xffffffff


	//   ....[26]....
        /*1f44*/ 	.word	0xffffffff


	//   ....[27]....
        /*1f48*/ 	.word	0xffffffff


	//   ....[28]....
        /*1f4c*/ 	.word	0xffffffff


	//   ....[29]....
        /*1f50*/ 	.word	0xffffffff


	//   ....[30]....
        /*1f54*/ 	.word	0xffffffff


	//   ....[31]....
        /*1f58*/ 	.word	0xffffffff


	//   ....[32]....
        /*1f5c*/ 	.word	0xffffffff


	//   ....[33]....
        /*1f60*/ 	.word	0xffffffff


	//   ....[34]....
        /*1f64*/ 	.word	0xffffffff


	//   ....[35]....
        /*1f68*/ 	.word	0xffffffff


	//   ....[36]....
        /*1f6c*/ 	.word	0xffffffff


	//   ....[37]....
        /*1f70*/ 	.word	0xffffffff


	//   ....[38]....
        /*1f74*/ 	.word	0xffffffff


	//   ....[39]....
        /*1f78*/ 	.word	0xffffffff


	//   ....[40]....
        /*1f7c*/ 	.word	0xffffffff


	//   ....[41]....
        /*1f80*/ 	.word	0xffffffff


	//   ....[42]....
        /*1f84*/ 	.word	0xffffffff


	//   ....[43]....
        /*1f88*/ 	.word	0xffffffff


	//   ....[44]....
        /*1f8c*/ 	.word	0xffffffff


	//   ....[45]....
        /*1f90*/ 	.word	0xffffffff


	//   ....[46]....
        /*1f94*/ 	.word	0xffffffff


	//   ....[47]....
        /*1f98*/ 	.word	0xffffffff


	//   ....[48]....
        /*1f9c*/ 	.word	0xffffffff


	//   ....[49]....
        /*1fa0*/ 	.word	0xffffffff


	//   ....[50]....
        /*1fa4*/ 	.word	0xffffffff


	//   ....[51]....
        /*1fa8*/ 	.word	0xffffffff


	//   ....[52]....
        /*1fac*/ 	.word	0xffffffff


	//   ....[53]....
        /*1fb0*/ 	.word	0xffffffff


	//   ....[54]....
        /*1fb4*/ 	.word	0xffffffff


	//   ....[55]....
        /*1fb8*/ 	.word	0xffffffff


	//   ....[56]....
        /*1fbc*/ 	.word	0xffffffff


	//   ....[57]....
        /*1fc0*/ 	.word	0xffffffff


	//   ....[58]....
        /*1fc4*/ 	.word	0xffffffff


	//   ....[59]....
        /*1fc8*/ 	.word	0xffffffff


	//   ....[60]....
        /*1fcc*/ 	.word	0xffffffff


	//   ....[61]....
        /*1fd0*/ 	.word	0xffffffff


	//   ....[62]....
        /*1fd4*/ 	.word	0xffffffff


	//   ....[63]....
        /*1fd8*/ 	.word	0xffffffff


	//   ....[64]....
        /*1fdc*/ 	.word	0xffffffff


	//   ....[65]....
        /*1fe0*/ 	.word	0xffffffff


	//   ....[66]....
        /*1fe4*/ 	.word	0xffffffff


	//   ....[67]....
        /*1fe8*/ 	.word	0xffffffff


	//   ....[68]....
        /*1fec*/ 	.word	0xffffffff


	//   ....[69]....
        /*1ff0*/ 	.word	0xffffffff


	//   ....[70]....
        /*1ff4*/ 	.word	0xffffffff


	//   ....[71]....
        /*1ff8*/ 	.word	0xffffffff


	//   ....[72]....
        /*1ffc*/ 	.word	0xffffffff


	//   ....[73]....
        /*2000*/ 	.word	0xffffffff


	//   ....[74]....
        /*2004*/ 	.word	0xffffffff


	//   ....[75]....
        /*2008*/ 	.word	0xffffffff


	//   ....[76]....
        /*200c*/ 	.word	0xffffffff


	//   ....[77]....
        /*2010*/ 	.word	0xffffffff


	//   ....[78]....
        /*2014*/ 	.word	0x0500000f


	//----- nvinfo : EIATTR_COOP_GROUP_INSTR_OFFSETS
	.align		4
.L_33:
        /*2018*/ 	.byte	0x04, 0x28
        /*201a*/ 	.short	(.L_35 - .L_34)


	//   ....[0]....
.L_34:
        /*201c*/ 	.word	0x00000820


	//   ....[1]....
        /*2020*/ 	.word	0x00000850


	//   ....[2]....
        /*2024*/ 	.word	0x00000cf0


	//   ....[3]....
        /*2028*/ 	.word	0x00000ee0


	//   ....[4]....
        /*202c*/ 	.word	0x000010b0


	//   ....[5]....
        /*2030*/ 	.word	0x000010f0


	//   ....[6]....
        /*2034*/ 	.word	0x00001a40


	//   ....[7]....
        /*2038*/ 	.word	0x00001a70


	//   ....[8]....
        /*203c*/ 	.word	0x00001af0


	//   ....[9]....
        /*2040*/ 	.word	0x00001b00


	//   ....[10]....
        /*2044*/ 	.word	0x00001b40


	//   ....[11]....
        /*2048*/ 	.word	0x00001b60


	//   ....[12]....
        /*204c*/ 	.word	0x00001ba0


	//   ....[13]....
        /*2050*/ 	.word	0x00001bc0


	//   ....[14]....
        /*2054*/ 	.word	0x00001c00


	//   ....[15]....
        /*2058*/ 	.word	0x00001c20


	//   ....[16]....
        /*205c*/ 	.word	0x00001c90


	//   ....[17]....
        /*2060*/ 	.word	0x00001dc0


	//   ....[18]....
        /*2064*/ 	.word	0x00001e40


	//   ....[19]....
        /*2068*/ 	.word	0x00002420


	//   ....[20]....
        /*206c*/ 	.word	0x00002430


	//   ....[21]....
        /*2070*/ 	.word	0x00002480


	//   ....[22]....
        /*2074*/ 	.word	0x00002490


	//   ....[23]....
        /*2078*/ 	.word	0x000024e0


	//   ....[24]....
        /*207c*/ 	.word	0x000024f0


	//   ....[25]....
        /*2080*/ 	.word	0x00002540


	//   ....[26]....
        /*2084*/ 	.word	0x00002550


	//   ....[27]....
        /*2088*/ 	.word	0x000025a0


	//   ....[28]....
        /*208c*/ 	.word	0x000025b0


	//   ....[29]....
        /*2090*/ 	.word	0x00002640


	//   ....[30]....
        /*2094*/ 	.word	0x00002690


	//   ....[31]....
        /*2098*/ 	.word	0x00002720


	//   ....[32]....
        /*209c*/ 	.word	0x00002740


	//   ....[33]....
        /*20a0*/ 	.word	0x00002750


	//   ....[34]....
        /*20a4*/ 	.word	0x00002760


	//   ....[35]....
        /*20a8*/ 	.word	0x00002770


	//   ....[36]....
        /*20ac*/ 	.word	0x00002780


	//   ....[37]....
        /*20b0*/ 	.word	0x00002ff0


	//   ....[38]....
        /*20b4*/ 	.word	0x00003290


	//   ....[39]....
        /*20b8*/ 	.word	0x00003600


	//   ....[40]....
        /*20bc*/ 	.word	0x00010970


	//   ....[41]....
        /*20c0*/ 	.word	0x00010dd0


	//   ....[42]....
        /*20c4*/ 	.word	0x00011170


	//   ....[43]....
        /*20c8*/ 	.word	0x00012ef0


	//   ....[44]....
        /*20cc*/ 	.word	0x00013600


	//   ....[45]....
        /*20d0*/ 	.word	0x00013ad0


	//   ....[46]....
        /*20d4*/ 	.word	0x00014930


	//   ....[47]....
        /*20d8*/ 	.word	0x00015760


	//   ....[48]....
        /*20dc*/ 	.word	0x00015780


	//   ....[49]....
        /*20e0*/ 	.word	0x000157d0


	//   ....[50]....
        /*20e4*/ 	.word	0x000157f0


	//   ....[51]....
        /*20e8*/ 	.word	0x00015830


	//   ....[52]....
        /*20ec*/ 	.word	0x00015860


	//   ....[53]....
        /*20f0*/ 	.word	0x000158a0


	//   ....[54]....
        /*20f4*/ 	.word	0x000158d0


	//   ....[55]....
        /*20f8*/ 	.word	0x00015910


	//   ....[56]....
        /*20fc*/ 	.word	0x00015940


	//   ....[57]....
        /*2100*/ 	.word	0x000159d0


	//   ....[58]....
        /*2104*/ 	.word	0x00015af0


	//   ....[59]....
        /*2108*/ 	.word	0x00015b10


	//   ....[60]....
        /*210c*/ 	.word	0x00016170


	//   ....[61]....
        /*2110*/ 	.word	0x00016180


	//   ....[62]....
        /*2114*/ 	.word	0x000161d0


	//   ....[63]....
        /*2118*/ 	.word	0x000161e0


	//   ....[64]....
        /*211c*/ 	.word	0x00016230


	//   ....[65]....
        /*2120*/ 	.word	0x00016240


	//   ....[66]....
        /*2124*/ 	.word	0x00016290


	//   ....[67]....
        /*2128*/ 	.word	0x000162a0


	//   ....[68]....
        /*212c*/ 	.word	0x000162f0


	//   ....[69]....
        /*2130*/ 	.word	0x00016300


	//   ....[70]....
        /*2134*/ 	.word	0x00016390


	//   ....[71]....
        /*2138*/ 	.word	0x00016400


	//   ....[72]....
        /*213c*/ 	.word	0x00016490


	//   ....[73]....
        /*2140*/ 	.word	0x000164b0


	//   ....[74]....
        /*2144*/ 	.word	0x000164c0


	//   ....[75]....
        /*2148*/ 	.word	0x000164d0


	//   ....[76]....
        /*214c*/ 	.word	0x000164e0


	//   ....[77]....
        /*2150*/ 	.word	0x000164f0


	//   ....[78]....
        /*2154*/ 	.word	0x000183c0


	//----- nvinfo : EIATTR_REG_RECONFIG
	.align		4
.L_35:
        /*2158*/ 	.byte	0x01, 0x54
	.zero		2


	//----- nvinfo : EIATTR_SYSCALL_OFFSETS
	.align		4
        /*215c*/ 	.byte	0x04, 0x46
        /*215e*/ 	.short	(.L_37 - .L_36)


	//   ....[0]....
.L_36:
        /*2160*/ 	.word	0x0000a1c0


	//   ....[1]....
        /*2164*/ 	.word	0x0000a2b0


	//----- nvinfo : EIATTR_MBARRIER_INSTR_OFFSETS
	.align		4
.L_37:
        /*2168*/ 	.byte	0x04, 0x39
        /*216a*/ 	.short	(.L_39 - .L_38)


	//   ....[0]....
.L_38:
        /*216c*/ 	.word	0x00000bd0
        /*2170*/ 	.word	0x000000ff
        /*2174*/ 	.word	0x00034400
        /*2178*/ 	.short	0x0100
        /*217a*/ 	.byte	0x06
	.zero		1


	//   ....[1]....
        /*217c*/ 	.word	0x00000be0
        /*2180*/ 	.word	0x000000ff
        /*2184*/ 	.word	0x00034440
        /*2188*/ 	.short	0x0100
        /*218a*/ 	.byte	0x06
	.zero		1


	//   ....[2]....
        /*218c*/ 	.word	0x00000bf0
        /*2190*/ 	.word	0x000000ff
        /*2194*/ 	.word	0x00034408
        /*2198*/ 	.short	0x0100
        /*219a*/ 	.byte	0x06
	.zero		1


	//   ....[3]....
        /*219c*/ 	.word	0x00000c00
        /*21a0*/ 	.word	0x000000ff
        /*21a4*/ 	.word	0x00034448
        /*21a8*/ 	.short	0x0100
        /*21aa*/ 	.byte	0x06
	.zero		1


	//   ....[4]....
        /*21ac*/ 	.word	0x00000c10
        /*21b0*/ 	.word	0x000000ff
        /*21b4*/ 	.word	0x00034410
        /*21b8*/ 	.short	0x0100
        /*21ba*/ 	.byte	0x06
	.zero		1


	//   ....[5]....
        /*21bc*/ 	.word	0x00000c20
        /*21c0*/ 	.word	0x000000ff
        /*21c4*/ 	.word	0x00034450
        /*21c8*/ 	.short	0x0100
        /*21ca*/ 	.byte	0x06
	.zero		1


	//   ....[6]....
        /*21cc*/ 	.word	0x00000c30
        /*21d0*/ 	.word	0x000000ff
        /*21d4*/ 	.word	0x00034418
        /*21d8*/ 	.short	0x0100
        /*21da*/ 	.byte	0x06
	.zero		1


	//   ....[7]....
        /*21dc*/ 	.word	0x00000c40
        /*21e0*/ 	.word	0x000000ff
        /*21e4*/ 	.word	0x00034458
        /*21e8*/ 	.short	0x0100
        /*21ea*/ 	.byte	0x06
	.zero		1


	//   ....[8]....
        /*21ec*/ 	.word	0x00000c50
        /*21f0*/ 	.word	0x000000ff
        /*21f4*/ 	.word	0x00034420
        /*21f8*/ 	.short	0x0100
        /*21fa*/ 	.byte	0x06
	.zero		1


	//   ....[9]....
        /*21fc*/ 	.word	0x00000c60
        /*2200*/ 	.word	0x000000ff
        /*2204*/ 	.word	0x00034460
        /*2208*/ 	.short	0x0100
        /*220a*/ 	.byte	0x06
	.zero		1


	//   ....[10]....
        /*220c*/ 	.word	0x00000c70
        /*2210*/ 	.word	0x000000ff
        /*2214*/ 	.word	0x00034428
        /*2218*/ 	.short	0x0100
        /*221a*/ 	.byte	0x06
	.zero		1


	//   ....[11]....
        /*221c*/ 	.word	0x00000c80
        /*2220*/ 	.word	0x000000ff
        /*2224*/ 	.word	0x00034468
        /*2228*/ 	.short	0x0100
        /*222a*/ 	.byte	0x06
	.zero		1


	//   ....[12]....
        /*222c*/ 	.word	0x00000c90
        /*2230*/ 	.word	0x000000ff
        /*2234*/ 	.word	0x00034430
        /*2238*/ 	.short	0x0100
        /*223a*/ 	.byte	0x06
	.zero		1


	//   ....[13]....
        /*223c*/ 	.word	0x00000ca0
        /*2240*/ 	.word	0x000000ff
        /*2244*/ 	.word	0x00034470
        /*2248*/ 	.short	0x0100
        /*224a*/ 	.byte	0x06
	.zero		1


	//   ....[14]....
        /*224c*/ 	.word	0x00000cb0
        /*2250*/ 	.word	0x000000ff
        /*2254*/ 	.word	0x00034438
        /*2258*/ 	.short	0x0100
        /*225a*/ 	.byte	0x06
	.zero		1


	//   ....[15]....
        /*225c*/ 	.word	0x00000cc0
        /*2260*/ 	.word	0x000000ff
        /*2264*/ 	.word	0x00034478
        /*2268*/ 	.short	0x0100
        /*226a*/ 	.byte	0x06
	.zero		1


	//   ....[16]....
        /*226c*/ 	.word	0x00000e50
        /*2270*/ 	.word	0x000000ff
        /*2274*/ 	.word	0x00034480
        /*2278*/ 	.short	0x0100
        /*227a*/ 	.byte	0x06
	.zero		1


	//   ....[17]....
        /*227c*/ 	.word	0x00000e60
        /*2280*/ 	.word	0x000000ff
        /*2284*/ 	.word	0x000344a0
        /*2288*/ 	.short	0x0100
        /*228a*/ 	.byte	0x06
	.zero		1


	//   ....[18]....
        /*228c*/ 	.word	0x00000e70
        /*2290*/ 	.word	0x000000ff
        /*2294*/ 	.word	0x00034488
        /*2298*/ 	.short	0x0100
        /*229a*/ 	.byte	0x06
	.zero		1


	//   ....[19]....
        /*229c*/ 	.word	0x00000e80
        /*22a0*/ 	.word	0x000000ff
        /*22a4*/ 	.word	0x000344a8
        /*22a8*/ 	.short	0x0100
        /*22aa*/ 	.byte	0x06
	.zero		1


	//   ....[20]....
        /*22ac*/ 	.word	0x00000e90
        /*22b0*/ 	.word	0x000000ff
        /*22b4*/ 	.word	0x00034490
        /*22b8*/ 	.short	0x0100
        /*22ba*/ 	.byte	0x06
	.zero		1


	//   ....[21]....
        /*22bc*/ 	.word	0x00000ea0
        /*22c0*/ 	.word	0x000000ff
        /*22c4*/ 	.word	0x000344b0
        /*22c8*/ 	.short	0x0100
        /*22ca*/ 	.byte	0x06
	.zero		1


	//   ....[22]....
        /*22cc*/ 	.word	0x00000eb0
        /*22d0*/ 	.word	0x000000ff
        /*22d4*/ 	.word	0x00034498
        /*22d8*/ 	.short	0x0100
        /*22da*/ 	.byte	0x06
	.zero		1


	//   ....[23]....
        /*22dc*/ 	.word	0x00000ec0
        /*22e0*/ 	.word	0x000000ff
        /*22e4*/ 	.word	0x000344b8
        /*22e8*/ 	.short	0x0100
        /*22ea*/ 	.byte	0x06
	.zero		1


	//   ....[24]....
        /*22ec*/ 	.word	0x00001020
        /*22f0*/ 	.word	0x000000ff
        /*22f4*/ 	.word	0x000344c0
        /*22f8*/ 	.short	0x0100
        /*22fa*/ 	.byte	0x06
	.zero		1


	//   ....[25]....
        /*22fc*/ 	.word	0x00001030
        /*2300*/ 	.word	0x000000ff
        /*2304*/ 	.word	0x000344e0
        /*2308*/ 	.short	0x0100
        /*230a*/ 	.byte	0x06
	.zero		1


	//   ....[26]....
        /*230c*/ 	.word	0x00001040
        /*2310*/ 	.word	0x000000ff
        /*2314*/ 	.word	0x000344c8
        /*2318*/ 	.short	0x0100
        /*231a*/ 	.byte	0x06
	.zero		1


	//   ....[27]....
        /*231c*/ 	.word	0x00001050
        /*2320*/ 	.word	0x000000ff
        /*2324*/ 	.word	0x000344e8
        /*2328*/ 	.short	0x0100
        /*232a*/ 	.byte	0x06
	.zero		1


	//   ....[28]....
        /*232c*/ 	.word	0x00001060
        /*2330*/ 	.word	0x000000ff
        /*2334*/ 	.word	0x000344d0
        /*2338*/ 	.short	0x0100
        /*233a*/ 	.byte	0x06
	.zero		1


	//   ....[29]....
        /*233c*/ 	.word	0x00001070
        /*2340*/ 	.word	0x000000ff
        /*2344*/ 	.word	0x000344f0
        /*2348*/ 	.short	0x0100
        /*234a*/ 	.byte	0x06
	.zero		1


	//   ....[30]....
        /*234c*/ 	.word	0x00001080
        /*2350*/ 	.word	0x000000ff
        /*2354*/ 	.word	0x000344d8
        /*2358*/ 	.short	0x0100
        /*235a*/ 	.byte	0x06
	.zero		1


	//   ....[31]....
        /*235c*/ 	.word	0x00001090
        /*2360*/ 	.word	0x000000ff
        /*2364*/ 	.word	0x000344f8
        /*2368*/ 	.short	0x0100
        /*236a*/ 	.byte	0x06
	.zero		1


	//   ....[32]....
        /*236c*/ 	.word	0x000012b0
        /*2370*/ 	.word	0x000000ff
        /*2374*/ 	.word	0x00034500
        /*2378*/ 	.short	0x0100
        /*237a*/ 	.byte	0x06
	.zero		1


	//   ....[33]....
        /*237c*/ 	.word	0x000012f0
        /*2380*/ 	.word	0x000000ff
        /*2384*/ 	.word	0x00034508
        /*2388*/ 	.short	0x0100
        /*238a*/ 	.byte	0x06
	.zero		1


	//   ....[34]....
        /*238c*/ 	.word	0x00001360
        /*2390*/ 	.word	0x000000ff
        /*2394*/ 	.word	0x00034510
        /*2398*/ 	.short	0x0100
        /*239a*/ 	.byte	0x0b
	.zero		1


	//   ....[35]....
        /*239c*/ 	.word	0x000013a0
        /*23a0*/ 	.word	0x000000ff
        /*23a4*/ 	.word	0x00034518
        /*23a8*/ 	.short	0x0100
        /*23aa*/ 	.byte	0x0b
	.zero		1


	//   ....[36]....
        /*23ac*/ 	.word	0x000013c0
        /*23b0*/ 	.word	0x000000ff
        /*23b4*/ 	.word	0x00034520
        /*23b8*/ 	.short	0x0100
        /*23ba*/ 	.byte	0x0b
	.zero		1


	//   ....[37]....
        /*23bc*/ 	.word	0x000013d0
        /*23c0*/ 	.word	0x000000ff
        /*23c4*/ 	.word	0x00034528
        /*23c8*/ 	.short	0x0100
        /*23ca*/ 	.byte	0x0b
	.zero		1


	//   ....[38]....
        /*23cc*/ 	.word	0x00002d50
        /*23d0*/ 	.word	0x000000ff
        /*23d4*/ 	.word	0x00034400
        /*23d8*/ 	.short	0x010a
        /*23da*/ 	.byte	0x0b
	.zero		1


	//   ....[39]....
        /*23dc*/ 	.word	0x00002e30
        /*23e0*/ 	.word	0x000000ff
        /*23e4*/ 	.word	0x00000000
        /*23e8*/ 	.short	0x0101
        /*23ea*/ 	.byte	0x0b
	.zero		1


	//   ....[40]....
        /*23ec*/ 	.word	0x00003a90
        /*23f0*/ 	.word	0x00000006
        /*23f4*/ 	.word	0x00000000
        /*23f8*/ 	.short	0x010a
        /*23fa*/ 	.byte	0x32
	.zero		1


	//   ....[41]....
        /*23fc*/ 	.word	0x000045d0
        /*2400*/ 	.word	0x000000ff
        /*2404*/ 	.word	0x00034480
        /*2408*/ 	.short	0x010a
        /*240a*/ 	.byte	0x04
	.zero		1


	//   ....[42]....
        /*240c*/ 	.word	0x00004610
        /*2410*/ 	.word	0x000000ff
        /*2414*/ 	.word	0x00034480
        /*2418*/ 	.short	0x010a
        /*241a*/ 	.byte	0x04
	.zero		1


	//   ....[43]....
        /*241c*/ 	.word	0x00006ef0
        /*2420*/ 	.word	0x000000ff
        /*2424*/ 	.word	0x00034480
        /*2428*/ 	.short	0x010a
        /*242a*/ 	.byte	0x07
	.zero		1


	//   ....[44]....
        /*242c*/ 	.word	0x00006f30
        /*2430*/ 	.word	0x000000ff
        /*2434*/ 	.word	0x00034480
        /*2438*/ 	.short	0x010a
        /*243a*/ 	.byte	0x07
	.zero		1


	//   ....[45]....
        /*243c*/ 	.word	0x00009cd0
        /*2440*/ 	.word	0x000000ff
        /*2444*/ 	.word	0x00000000
        /*2448*/ 	.short	0x0101
        /*244a*/ 	.byte	0x07
	.zero		1


	//   ....[46]....
        /*244c*/ 	.word	0x00009dd0
        /*2450*/ 	.word	0x00000000
        /*2454*/ 	.word	0x00000000
        /*2458*/ 	.short	0x0101
        /*245a*/ 	.byte	0x31
	.zero		1


	//   ....[47]....
        /*245c*/ 	.word	0x00009ea0
        /*2460*/ 	.word	0x000000ff
        /*2464*/ 	.word	0x00000000
        /*2468*/ 	.short	0x0101
        /*246a*/ 	.byte	0x10
	.zero		1


	//   ....[48]....
        /*246c*/ 	.word	0x00009ef0
        /*2470*/ 	.word	0x00000006
        /*2474*/ 	.word	0x00000010
        /*2478*/ 	.short	0x010a
        /*247a*/ 	.byte	0x32
	.zero		1


	//   ....[49]....
        /*247c*/ 	.word	0x0000a650
        /*2480*/ 	.word	0x000000ff
        /*2484*/ 	.word	0x000344c0
        /*2488*/ 	.short	0x010a
        /*248a*/ 	.byte	0x2f
	.zero		1


	//   ....[50]....
        /*248c*/ 	.word	0x0000ad30
        /*2490*/ 	.word	0x000000ff
        /*2494*/ 	.word	0x000344c8
        /*2498*/ 	.short	0x010a
        /*249a*/ 	.byte	0x2f
	.zero		1


	//   ....[51]....
        /*249c*/ 	.word	0x0000b280
        /*24a0*/ 	.word	0x000000ff
        /*24a4*/ 	.word	0x00000000
        /*24a8*/ 	.short	0x0101
        /*24aa*/ 	.byte	0x07
	.zero		1


	//   ....[52]....
        /*24ac*/ 	.word	0x0000b2b0
        /*24b0*/ 	.word	0x000000ff
        /*24b4*/ 	.word	0x000344d0
        /*24b8*/ 	.short	0x010a
        /*24ba*/ 	.byte	0x2f
	.zero		1


	//   ....[53]....
        /*24bc*/ 	.word	0x0000b800
        /*24c0*/ 	.word	0x000000ff
        /*24c4*/ 	.word	0x00000000
        /*24c8*/ 	.short	0x0101
        /*24ca*/ 	.byte	0x08
	.zero		1


	//   ....[54]....
        /*24cc*/ 	.word	0x0000b830
        /*24d0*/ 	.word	0x000000ff
        /*24d4*/ 	.word	0x000344d8
        /*24d8*/ 	.short	0x010a
        /*24da*/ 	.byte	0x2f
	.zero		1


	//   ....[55]....
        /*24dc*/ 	.word	0x0000bd80
        /*24e0*/ 	.word	0x000000ff
        /*24e4*/ 	.word	0x00000000
        /*24e8*/ 	.short	0x0101
        /*24ea*/ 	.byte	0x09
	.zero		1


	//   ....[56]....
        /*24ec*/ 	.word	0x0000bdd0
        /*24f0*/ 	.word	0x000000ff
        /*24f4*/ 	.word	0x000344c0
        /*24f8*/ 	.short	0x010a
        /*24fa*/ 	.byte	0x2f
	.zero		1


	//   ....[57]....
        /*24fc*/ 	.word	0x0000c420
        /*2500*/ 	.word	0x000000ff
        /*2504*/ 	.word	0x00000000
        /*2508*/ 	.short	0x0101
        /*250a*/ 	.byte	0x0a
	.zero		1


	//   ....[58]....
        /*250c*/ 	.word	0x0000c450
        /*2510*/ 	.word	0x000000ff
        /*2514*/ 	.word	0x000344c8
        /*2518*/ 	.short	0x010a
        /*251a*/ 	.byte	0x2f
	.zero		1


	//   ....[59]....
        /*251c*/ 	.word	0x0000c980
        /*2520*/ 	.word	0x000000ff
        /*2524*/ 	.word	0x00000000
        /*2528*/ 	.short	0x0101
        /*252a*/ 	.byte	0x07
	.zero		1


	//   ....[60]....
        /*252c*/ 	.word	0x0000c9b0
        /*2530*/ 	.word	0x000000ff
        /*2534*/ 	.word	0x000344d0
        /*2538*/ 	.short	0x010a
        /*253a*/ 	.byte	0x2f
	.zero		1


	//   ....[61]....
        /*253c*/ 	.word	0x0000cee0
        /*2540*/ 	.word	0x000000ff
        /*2544*/ 	.word	0x00000000
        /*2548*/ 	.short	0x0101
        /*254a*/ 	.byte	0x08
	.zero		1


	//   ....[62]....
        /*254c*/ 	.word	0x0000cf10
        /*2550*/ 	.word	0x000000ff
        /*2554*/ 	.word	0x000344d8
        /*2558*/ 	.short	0x010a
        /*255a*/ 	.byte	0x2f
	.zero		1


	//   ....[63]....
        /*255c*/ 	.word	0x0000d440
        /*2560*/ 	.word	0x000000ff
        /*2564*/ 	.word	0x00000000
        /*2568*/ 	.short	0x0101
        /*256a*/ 	.byte	0x09
	.zero		1


	//   ....[64]....
        /*256c*/ 	.word	0x0000d470
        /*2570*/ 	.word	0x000000ff
        /*2574*/ 	.word	0x000344c0
        /*2578*/ 	.short	0x010a
        /*257a*/ 	.byte	0x2f
	.zero		1


	//   ....[65]....
        /*257c*/ 	.word	0x0000daa0
        /*2580*/ 	.word	0x000000ff
        /*2584*/ 	.word	0x00000000
        /*2588*/ 	.short	0x0101
        /*258a*/ 	.byte	0x0a
	.zero		1


	//   ....[66]....
        /*258c*/ 	.word	0x0000dad0
        /*2590*/ 	.word	0x000000ff
        /*2594*/ 	.word	0x000344c8
        /*2598*/ 	.short	0x010a
        /*259a*/ 	.byte	0x2f
	.zero		1


	//   ....[67]....
        /*259c*/ 	.word	0x0000e000
        /*25a0*/ 	.word	0x000000ff
        /*25a4*/ 	.word	0x00000000
        /*25a8*/ 	.short	0x0101
        /*25aa*/ 	.byte	0x07
	.zero		1


	//   ....[68]....
        /*25ac*/ 	.word	0x0000e030
        /*25b0*/ 	.word	0x000000ff
        /*25b4*/ 	.word	0x000344d0
        /*25b8*/ 	.short	0x010a
        /*25ba*/ 	.byte	0x2f
	.zero		1


	//   ....[69]....
        /*25bc*/ 	.word	0x0000e560
        /*25c0*/ 	.word	0x000000ff
        /*25c4*/ 	.word	0x00000000
        /*25c8*/ 	.short	0x0101
        /*25ca*/ 	.byte	0x08
	.zero		1


	//   ....[70]....
        /*25cc*/ 	.word	0x0000e590
        /*25d0*/ 	.word	0x000000ff
        /*25d4*/ 	.word	0x000344d8
        /*25d8*/ 	.short	0x010a
        /*25da*/ 	.byte	0x2f
	.zero		1


	//   ....[71]....
        /*25dc*/ 	.word	0x0000eac0
        /*25e0*/ 	.word	0x000000ff
        /*25e4*/ 	.word	0x00000000
        /*25e8*/ 	.short	0x0101
        /*25ea*/ 	.byte	0x09
	.zero		1


	//   ....[72]....
        /*25ec*/ 	.word	0x0000eaf0
        /*25f0*/ 	.word	0x000000ff
        /*25f4*/ 	.word	0x000344c0
        /*25f8*/ 	.short	0x010a
        /*25fa*/ 	.byte	0x2f
	.zero		1


	//   ....[73]....
        /*25fc*/ 	.word	0x0000f120
        /*2600*/ 	.word	0x000000ff
        /*2604*/ 	.word	0x00000000
        /*2608*/ 	.short	0x0101
        /*260a*/ 	.byte	0x0a
	.zero		1


	//   ....[74]....
        /*260c*/ 	.word	0x0000f150
        /*2610*/ 	.word	0x000000ff
        /*2614*/ 	.word	0x000344c8
        /*2618*/ 	.short	0x010a
        /*261a*/ 	.byte	0x2f
	.zero		1


	//   ....[75]....
        /*261c*/ 	.word	0x0000f680
        /*2620*/ 	.word	0x000000ff
        /*2624*/ 	.word	0x00000000
        /*2628*/ 	.short	0x0101
        /*262a*/ 	.byte	0x07
	.zero		1


	//   ....[76]....
        /*262c*/ 	.word	0x0000f6b0
        /*2630*/ 	.word	0x000000ff
        /*2634*/ 	.word	0x000344d0
        /*2638*/ 	.short	0x010a
        /*263a*/ 	.byte	0x2f
	.zero		1


	//   ....[77]....
        /*263c*/ 	.word	0x0000fbe0
        /*2640*/ 	.word	0x000000ff
        /*2644*/ 	.word	0x00000000
        /*2648*/ 	.short	0x0101
        /*264a*/ 	.byte	0x08
	.zero		1


	//   ....[78]....
        /*264c*/ 	.word	0x0000fc10
        /*2650*/ 	.word	0x000000ff
        /*2654*/ 	.word	0x000344d8
        /*2658*/ 	.short	0x010a
        /*265a*/ 	.byte	0x2f
	.zero		1


	//   ....[79]....
        /*265c*/ 	.word	0x00010150
        /*2660*/ 	.word	0x000000ff
        /*2664*/ 	.word	0x00000000
        /*2668*/ 	.short	0x0101
        /*266a*/ 	.byte	0x09
	.zero		1


	//   ....[80]....
        /*266c*/ 	.word	0x000101d0
        /*2670*/ 	.word	0x000000ff
        /*2674*/ 	.word	0x00034400
        /*2678*/ 	.short	0x010a
        /*267a*/ 	.byte	0x04
	.zero		1


	//   ....[81]....
        /*267c*/ 	.word	0x000102f0
        /*2680*/ 	.word	0x000000ff
        /*2684*/ 	.word	0x00000000
        /*2688*/ 	.short	0x0101
        /*268a*/ 	.byte	0x04
	.zero		1


	//   ....[82]....
        /*268c*/ 	.word	0x000104b0
        /*2690*/ 	.word	0x000000ff
        /*2694*/ 	.word	0x00034400
        /*2698*/ 	.short	0x010a
        /*269a*/ 	.byte	0x04
	.zero		1


	//   ....[83]....
        /*269c*/ 	.word	0x000105d0
        /*26a0*/ 	.word	0x000000ff
        /*26a4*/ 	.word	0x00000000
        /*26a8*/ 	.short	0x0101
        /*26aa*/ 	.byte	0x04
	.zero		1


	//   ....[84]....
        /*26ac*/ 	.word	0x00010a60
        /*26b0*/ 	.word	0x000000ff
        /*26b4*/ 	.word	0x00000000
        /*26b8*/ 	.short	0x0101
        /*26ba*/ 	.byte	0x0a
	.zero		1


	//   ....[85]....
        /*26bc*/ 	.word	0x00010a90
        /*26c0*/ 	.word	0x00000000
        /*26c4*/ 	.word	0x00000000
        /*26c8*/ 	.short	0x0101
        /*26ca*/ 	.byte	0x31
	.zero		1


	//   ....[86]....
        /*26cc*/ 	.word	0x00011270
        /*26d0*/ 	.word	0x000000ff
        /*26d4*/ 	.word	0x00034508
        /*26d8*/ 	.short	0x010a
        /*26da*/ 	.byte	0x06
	.zero		1


	//   ....[87]....
        /*26dc*/ 	.word	0x00011390
        /*26e0*/ 	.word	0x000000ff
        /*26e4*/ 	.word	0x00034400
        /*26e8*/ 	.short	0x010a
        /*26ea*/ 	.byte	0x07
	.zero		1


	//   ....[88]....
        /*26ec*/ 	.word	0x000114b0
        /*26f0*/ 	.word	0x000000ff
        /*26f4*/ 	.word	0x00000000
        /*26f8*/ 	.short	0x0101
        /*26fa*/ 	.byte	0x07
	.zero		1


	//   ....[89]....
        /*26fc*/ 	.word	0x000116a0
        /*2700*/ 	.word	0x000000ff
        /*2704*/ 	.word	0x000344e0
        /*2708*/ 	.short	0x010a
        /*270a*/ 	.byte	0x06
	.zero		1


	//   ....[90]....
        /*270c*/ 	.word	0x00011760
        /*2710*/ 	.word	0x000000ff
        /*2714*/ 	.word	0x000344c0
        /*2718*/ 	.short	0x010b
        /*271a*/ 	.byte	0x06
	.zero		1


	//   ....[91]....
        /*271c*/ 	.word	0x000117c0
        /*2720*/ 	.word	0x000000ff
        /*2724*/ 	.word	0x00000000
        /*2728*/ 	.short	0x0101
        /*272a*/ 	.byte	0x0f
	.zero		1


	//   ....[92]....
        /*272c*/ 	.word	0x000117f0
        /*2730*/ 	.word	0x000000ff
        /*2734*/ 	.word	0x000344e8
        /*2738*/ 	.short	0x010a
        /*273a*/ 	.byte	0x06
	.zero		1


	//   ....[93]....
        /*273c*/ 	.word	0x000118d0
        /*2740*/ 	.word	0x000000ff
        /*2744*/ 	.word	0x000344c8
        /*2748*/ 	.short	0x010b
        /*274a*/ 	.byte	0x06
	.zero		1


	//   ....[94]....
        /*274c*/ 	.word	0x00011930
        /*2750*/ 	.word	0x000000ff
        /*2754*/ 	.word	0x00000000
        /*2758*/ 	.short	0x0101
        /*275a*/ 	.byte	0x07
	.zero		1


	//   ....[95]....
        /*275c*/ 	.word	0x00011960
        /*2760*/ 	.word	0x000000ff
        /*2764*/ 	.word	0x000344f0
        /*2768*/ 	.short	0x010a
        /*276a*/ 	.byte	0x06
	.zero		1


	//   ....[96]....
        /*276c*/ 	.word	0x00011a40
        /*2770*/ 	.word	0x000000ff
        /*2774*/ 	.word	0x000344d0
        /*2778*/ 	.short	0x010b
        /*277a*/ 	.byte	0x06
	.zero		1


	//   ....[97]....
        /*277c*/ 	.word	0x00011aa0
        /*2780*/ 	.word	0x000000ff
        /*2784*/ 	.word	0x00000000
        /*2788*/ 	.short	0x0101
        /*278a*/ 	.byte	0x0e
	.zero		1


	//   ....[98]....
        /*278c*/ 	.word	0x00011ad0
        /*2790*/ 	.word	0x000000ff
        /*2794*/ 	.word	0x000344f8
        /*2798*/ 	.short	0x010a
        /*279a*/ 	.byte	0x06
	.zero		1


	//   ....[99]....
        /*279c*/ 	.word	0x00011bb0
        /*27a0*/ 	.word	0x000000ff
        /*27a4*/ 	.word	0x000344d8
        /*27a8*/ 	.short	0x010b
        /*27aa*/ 	.byte	0x06
	.zero		1


	//   ....[100]....
        /*27ac*/ 	.word	0x00011c20
        /*27b0*/ 	.word	0x000000ff
        /*27b4*/ 	.word	0x00000000
        /*27b8*/ 	.short	0x0101
        /*27ba*/ 	.byte	0x24
	.zero		1


	//   ....[101]....
        /*27bc*/ 	.word	0x00011c60
        /*27c0*/ 	.word	0x000000ff
        /*27c4*/ 	.word	0x000344e0
        /*27c8*/ 	.short	0x010a
        /*27ca*/ 	.byte	0x06
	.zero		1


	//   ....[102]....
        /*27cc*/ 	.word	0x00011d20
        /*27d0*/ 	.word	0x000000ff
        /*27d4*/ 	.word	0x000344c0
        /*27d8*/ 	.short	0x010b
        /*27da*/ 	.byte	0x06
	.zero		1


	//   ....[103]....
        /*27dc*/ 	.word	0x00011d60
        /*27e0*/ 	.word	0x000000ff
        /*27e4*/ 	.word	0x00000000
        /*27e8*/ 	.short	0x0101
        /*27ea*/ 	.byte	0x0f
	.zero		1


	//   ....[104]....
        /*27ec*/ 	.word	0x00011d90
        /*27f0*/ 	.word	0x000000ff
        /*27f4*/ 	.word	0x000344e8
        /*27f8*/ 	.short	0x010a
        /*27fa*/ 	.byte	0x06
	.zero		1


	//   ....[105]....
        /*27fc*/ 	.word	0x00011e60
        /*2800*/ 	.word	0x000000ff
        /*2804*/ 	.word	0x000344c8
        /*2808*/ 	.short	0x010b
        /*280a*/ 	.byte	0x06
	.zero		1


	//   ....[106]....
        /*280c*/ 	.word	0x00011ea0
        /*2810*/ 	.word	0x000000ff
        /*2814*/ 	.word	0x00000000
        /*2818*/ 	.short	0x0101
        /*281a*/ 	.byte	0x07
	.zero		1


	//   ....[107]....
        /*281c*/ 	.word	0x00011ed0
        /*2820*/ 	.word	0x000000ff
        /*2824*/ 	.word	0x000344f0
        /*2828*/ 	.short	0x010a
        /*282a*/ 	.byte	0x06
	.zero		1


	//   ....[108]....
        /*282c*/ 	.word	0x00011fa0
        /*2830*/ 	.word	0x000000ff
        /*2834*/ 	.word	0x000344d0
        /*2838*/ 	.short	0x010b
        /*283a*/ 	.byte	0x06
	.zero		1


	//   ....[109]....
        /*283c*/ 	.word	0x00011fe0
        /*2840*/ 	.word	0x000000ff
        /*2844*/ 	.word	0x00000000
        /*2848*/ 	.short	0x0101
        /*284a*/ 	.byte	0x0e
	.zero		1


	//   ....[110]....
        /*284c*/ 	.word	0x00012010
        /*2850*/ 	.word	0x000000ff
        /*2854*/ 	.word	0x000344f8
        /*2858*/ 	.short	0x010a
        /*285a*/ 	.byte	0x06
	.zero		1


	//   ....[111]....
        /*285c*/ 	.word	0x000120e0
        /*2860*/ 	.word	0x000000ff
        /*2864*/ 	.word	0x000344d8
        /*2868*/ 	.short	0x010b
        /*286a*/ 	.byte	0x06
	.zero		1


	//   ....[112]....
        /*286c*/ 	.word	0x00012120
        /*2870*/ 	.word	0x000000ff
        /*2874*/ 	.word	0x00000000
        /*2878*/ 	.short	0x0101
        /*287a*/ 	.byte	0x24
	.zero		1


	//   ....[113]....
        /*287c*/ 	.word	0x00012160
        /*2880*/ 	.word	0x000000ff
        /*2884*/ 	.word	0x000344e0
        /*2888*/ 	.short	0x010a
        /*288a*/ 	.byte	0x06
	.zero		1


	//   ....[114]....
        /*288c*/ 	.word	0x00012220
        /*2890*/ 	.word	0x000000ff
        /*2894*/ 	.word	0x000344c0
        /*2898*/ 	.short	0x010b
        /*289a*/ 	.byte	0x06
	.zero		1


	//   ....[115]....
        /*289c*/ 	.word	0x00012260
        /*28a0*/ 	.word	0x000000ff
        /*28a4*/ 	.word	0x00000000
        /*28a8*/ 	.short	0x0101
        /*28aa*/ 	.byte	0x0f
	.zero		1


	//   ....[116]....
        /*28ac*/ 	.word	0x00012290
        /*28b0*/ 	.word	0x000000ff
        /*28b4*/ 	.word	0x000344e8
        /*28b8*/ 	.short	0x010a
        /*28ba*/ 	.byte	0x06
	.zero		1


	//   ....[117]....
        /*28bc*/ 	.word	0x00012360
        /*28c0*/ 	.word	0x000000ff
        /*28c4*/ 	.word	0x000344c8
        /*28c8*/ 	.short	0x010b
        /*28ca*/ 	.byte	0x06
	.zero		1


	//   ....[118]....
        /*28cc*/ 	.word	0x000123a0
        /*28d0*/ 	.word	0x000000ff
        /*28d4*/ 	.word	0x00000000
        /*28d8*/ 	.short	0x0101
        /*28da*/ 	.byte	0x07
	.zero		1


	//   ....[119]....
        /*28dc*/ 	.word	0x000123d0
        /*28e0*/ 	.word	0x000000ff
        /*28e4*/ 	.word	0x000344f0
        /*28e8*/ 	.short	0x010a
        /*28ea*/ 	.byte	0x06
	.zero		1


	//   ....[120]....
        /*28ec*/ 	.word	0x000124a0
        /*28f0*/ 	.word	0x000000ff
        /*28f4*/ 	.word	0x000344d0
        /*28f8*/ 	.short	0x010b
        /*28fa*/ 	.byte	0x06
	.zero		1


	//   ....[121]....
        /*28fc*/ 	.word	0x000124e0
        /*2900*/ 	.word	0x000000ff
        /*2904*/ 	.word	0x00000000
        /*2908*/ 	.short	0x0101
        /*290a*/ 	.byte	0x0e
	.zero		1


	//   ....[122]....
        /*290c*/ 	.word	0x00012510
        /*2910*/ 	.word	0x000000ff
        /*2914*/ 	.word	0x000344f8
        /*2918*/ 	.short	0x010a
        /*291a*/ 	.byte	0x06
	.zero		1


	//   ....[123]....
        /*291c*/ 	.word	0x000125e0
        /*2920*/ 	.word	0x000000ff
        /*2924*/ 	.word	0x000344d8
        /*2928*/ 	.short	0x010b
        /*292a*/ 	.byte	0x06
	.zero		1


	//   ....[124]....
        /*292c*/ 	.word	0x00012620
        /*2930*/ 	.word	0x000000ff
        /*2934*/ 	.word	0x00000000
        /*2938*/ 	.short	0x0101
        /*293a*/ 	.byte	0x24
	.zero		1


	//   ....[125]....
        /*293c*/ 	.word	0x00012660
        /*2940*/ 	.word	0x000000ff
        /*2944*/ 	.word	0x000344e0
        /*2948*/ 	.short	0x010a
        /*294a*/ 	.byte	0x06
	.zero		1


	//   ....[126]....
        /*294c*/ 	.word	0x00012720
        /*2950*/ 	.word	0x000000ff
        /*2954*/ 	.word	0x000344c0
        /*2958*/ 	.short	0x010b
        /*295a*/ 	.byte	0x06
	.zero		1


	//   ....[127]....
        /*295c*/ 	.word	0x00012760
        /*2960*/ 	.word	0x000000ff
        /*2964*/ 	.word	0x00000000
        /*2968*/ 	.short	0x0101
        /*296a*/ 	.byte	0x0f
	.zero		1


	//   ....[128]....
        /*296c*/ 	.word	0x00012790
        /*2970*/ 	.word	0x000000ff
        /*2974*/ 	.word	0x000344e8
        /*2978*/ 	.short	0x010a
        /*297a*/ 	.byte	0x06
	.zero		1


	//   ....[129]....
        /*297c*/ 	.word	0x00012870
        /*2980*/ 	.word	0x000000ff
        /*2984*/ 	.word	0x000344c8
        /*2988*/ 	.short	0x010b
        /*298a*/ 	.byte	0x06
	.zero		1


	//   ....[130]....
        /*298c*/ 	.word	0x000128b0
        /*2990*/ 	.word	0x000000ff
        /*2994*/ 	.word	0x00000000
        /*2998*/ 	.short	0x0101
        /*299a*/ 	.byte	0x07
	.zero		1


	//   ....[131]....
        /*299c*/ 	.word	0x000128e0
        /*29a0*/ 	.word	0x000000ff
        /*29a4*/ 	.word	0x000344f0
        /*29a8*/ 	.short	0x010a
        /*29aa*/ 	.byte	0x06
	.zero		1


	//   ....[132]....
        /*29ac*/ 	.word	0x000129c0
        /*29b0*/ 	.word	0x000000ff
        /*29b4*/ 	.word	0x000344d0
        /*29b8*/ 	.short	0x010b
        /*29ba*/ 	.byte	0x06
	.zero		1


	//   ....[133]....
        /*29bc*/ 	.word	0x00012a00
        /*29c0*/ 	.word	0x000000ff
        /*29c4*/ 	.word	0x00000000
        /*29c8*/ 	.short	0x0101
        /*29ca*/ 	.byte	0x0e
	.zero		1


	//   ....[134]....
        /*29cc*/ 	.word	0x00012a30
        /*29d0*/ 	.word	0x000000ff
        /*29d4*/ 	.word	0x000344f8
        /*29d8*/ 	.short	0x010a
        /*29da*/ 	.byte	0x06
	.zero		1


	//   ....[135]....
        /*29dc*/ 	.word	0x00012b10
        /*29e0*/ 	.word	0x000000ff
        /*29e4*/ 	.word	0x000344d8
        /*29e8*/ 	.short	0x010b
        /*29ea*/ 	.byte	0x06
	.zero		1


	//   ....[136]....
        /*29ec*/ 	.word	0x00012b60
        /*29f0*/ 	.word	0x000000ff
        /*29f4*/ 	.word	0x00000000
        /*29f8*/ 	.short	0x0101
        /*29fa*/ 	.byte	0x24
	.zero		1


	//   ....[137]....
        /*29fc*/ 	.word	0x000130b0
        /*2a00*/ 	.word	0x000000ff
        /*2a04*/ 	.word	0x000344e0
        /*2a08*/ 	.short	0x010a
        /*2a0a*/ 	.byte	0x06
	.zero		1


	//   ....[138]....
        /*2a0c*/ 	.word	0x000130f0
        /*2a10*/ 	.word	0x000000ff
        /*2a14*/ 	.word	0x000344e8
        /*2a18*/ 	.short	0x010a
        /*2a1a*/ 	.byte	0x06
	.zero		1


	//   ....[139]....
        /*2a1c*/ 	.word	0x00013130
        /*2a20*/ 	.word	0x000000ff
        /*2a24*/ 	.word	0x000344f0
        /*2a28*/ 	.short	0x010a
        /*2a2a*/ 	.byte	0x06
	.zero		1


	//   ....[140]....
        /*2a2c*/ 	.word	0x000131a0
        /*2a30*/ 	.word	0x00000003
        /*2a34*/ 	.word	0x000344f8
        /*2a38*/ 	.short	0x010a
        /*2a3a*/ 	.byte	0x3f
	.zero		1


	//   ....[141]....
        /*2a3c*/ 	.word	0x00013ec0
        /*2a40*/ 	.word	0x00000008
        /*2a44*/ 	.word	0x000344a0
        /*2a48*/ 	.short	0x010a
        /*2a4a*/ 	.byte	0x3f
	.zero		1


	//   ....[142]....
        /*2a4c*/ 	.word	0x00014140
        /*2a50*/ 	.word	0x000000ff
        /*2a54*/ 	.word	0x00034508
        /*2a58*/ 	.short	0x0101
        /*2a5a*/ 	.byte	0x10
	.zero		1


	//   ....[143]....
        /*2a5c*/ 	.word	0x00014240
        /*2a60*/ 	.word	0x00000003
        /*2a64*/ 	.word	0x00034400
        /*2a68*/ 	.short	0x010a
        /*2a6a*/ 	.byte	0x3f
	.zero		1


	//   ....[144]....
        /*2a6c*/ 	.word	0x00014380
        /*2a70*/ 	.word	0x00000002
        /*2a74*/ 	.word	0x00000000
        /*2a78*/ 	.short	0x0101
        /*2a7a*/ 	.byte	0x3f
	.zero		1


	//   ....[145]....
        /*2a7c*/ 	.word	0x00014bc0
        /*2a80*/ 	.word	0x00000007
        /*2a84*/ 	.word	0x00000000
        /*2a88*/ 	.short	0x010a
        /*2a8a*/ 	.byte	0x3f
	.zero		1


	//   ....[146]....
        /*2a8c*/ 	.word	0x00014c40
        /*2a90*/ 	.word	0x00000009
        /*2a94*/ 	.word	0x00000000
        /*2a98*/ 	.short	0x010a
        /*2a9a*/ 	.byte	0x3f
	.zero		1


	//   ....[147]....
        /*2a9c*/ 	.word	0x00014cd0
        /*2aa0*/ 	.word	0x00000006
        /*2aa4*/ 	.word	0x00000000
        /*2aa8*/ 	.short	0x010a
        /*2aaa*/ 	.byte	0x3f
	.zero		1


	//   ....[148]....
        /*2aac*/ 	.word	0x00014d60
        /*2ab0*/ 	.word	0x00000003
        /*2ab4*/ 	.word	0x00000000
        /*2ab8*/ 	.short	0x010a
        /*2aba*/ 	.byte	0x3f
	.zero		1


	//   ....[149]....
        /*2abc*/ 	.word	0x000169e0
        /*2ac0*/ 	.word	0x0000000c
        /*2ac4*/ 	.word	0x00034440
        /*2ac8*/ 	.short	0x010a
        /*2aca*/ 	.byte	0x3f
	.zero		1


	//   ....[150]....
        /*2acc*/ 	.word	0x00016b00
        /*2ad0*/ 	.word	0x0000000c
        /*2ad4*/ 	.word	0x00034400
        /*2ad8*/ 	.short	0x0101
        /*2ada*/ 	.byte	0x3f
	.zero		1


	//   ....[151]....
        /*2adc*/ 	.word	0x00016bd0
        /*2ae0*/ 	.word	0x00000003
        /*2ae4*/ 	.word	0x00034440
        /*2ae8*/ 	.short	0x010a
        /*2aea*/ 	.byte	0x3f
	.zero		1


	//   ....[152]....
        /*2aec*/ 	.word	0x00016c80
        /*2af0*/ 	.word	0x00000003
        /*2af4*/ 	.word	0x00034440
        /*2af8*/ 	.short	0x010a
        /*2afa*/ 	.byte	0x3f
	.zero		1


	//   ....[153]....
        /*2afc*/ 	.word	0x00016d30
        /*2b00*/ 	.word	0x00000003
        /*2b04*/ 	.word	0x00034440
        /*2b08*/ 	.short	0x010a
        /*2b0a*/ 	.byte	0x3f
	.zero		1


	//   ....[154]....
        /*2b0c*/ 	.word	0x00016de0
        /*2b10*/ 	.word	0x00000003
        /*2b14*/ 	.word	0x00034440
        /*2b18*/ 	.short	0x010a
        /*2b1a*/ 	.byte	0x3f
	.zero		1


	//   ....[155]....
        /*2b1c*/ 	.word	0x00016e90
        /*2b20*/ 	.word	0x00000003
        /*2b24*/ 	.word	0x00034440
        /*2b28*/ 	.short	0x010a
        /*2b2a*/ 	.byte	0x3f
	.zero		1


	//   ....[156]....
        /*2b2c*/ 	.word	0x00016f40
        /*2b30*/ 	.word	0x00000003
        /*2b34*/ 	.word	0x00034440
        /*2b38*/ 	.short	0x010a
        /*2b3a*/ 	.byte	0x3f
	.zero		1


	//   ....[157]....
        /*2b3c*/ 	.word	0x00016ff0
        /*2b40*/ 	.word	0x00000003
        /*2b44*/ 	.word	0x00034440
        /*2b48*/ 	.short	0x010a
        /*2b4a*/ 	.byte	0x3f
	.zero		1


	//   ....[158]....
        /*2b4c*/ 	.word	0x000170a0
        /*2b50*/ 	.word	0x00000003
        /*2b54*/ 	.word	0x00034440
        /*2b58*/ 	.short	0x010a
        /*2b5a*/ 	.byte	0x3f
	.zero		1


	//   ....[159]....
        /*2b5c*/ 	.word	0x00017100
        /*2b60*/ 	.word	0x0000000c
        /*2b64*/ 	.word	0x00034400
        /*2b68*/ 	.short	0x010a
        /*2b6a*/ 	.byte	0x3f
	.zero		1


	//   ....[160]....
        /*2b6c*/ 	.word	0x00017170
        /*2b70*/ 	.word	0x00000000
        /*2b74*/ 	.word	0x00000000
        /*2b78*/ 	.short	0x010a
        /*2b7a*/ 	.byte	0x3f
	.zero		1


	//   ....[161]....
        /*2b7c*/ 	.word	0x000171d0
        /*2b80*/ 	.word	0x00000003
        /*2b84*/ 	.word	0x00034480
        /*2b88*/ 	.short	0x010a
        /*2b8a*/ 	.byte	0x3f
	.zero		1


	//   ....[162]....
        /*2b8c*/ 	.word	0x00017230
        /*2b90*/ 	.word	0x00000007
        /*2b94*/ 	.word	0x00034480
        /*2b98*/ 	.short	0x010a
        /*2b9a*/ 	.byte	0x3f
	.zero		1


	//   ....[163]....
        /*2b9c*/ 	.word	0x000172a0
        /*2ba0*/ 	.word	0x00000002
        /*2ba4*/ 	.word	0x00000010
        /*2ba8*/ 	.short	0x010a
        /*2baa*/ 	.byte	0x3f
	.zero		1


	//   ....[164]....
        /*2bac*/ 	.word	0x00017360
        /*2bb0*/ 	.word	0x00000003
        /*2bb4*/ 	.word	0x000344c0
        /*2bb8*/ 	.short	0x010a
        /*2bba*/ 	.byte	0x3f
	.zero		1


	//   ....[165]....
        /*2bbc*/ 	.word	0x000173c0
        /*2bc0*/ 	.word	0x0000000c
        /*2bc4*/ 	.word	0x000344c8
        /*2bc8*/ 	.short	0x010a
        /*2bca*/ 	.byte	0x3f
	.zero		1


	//   ....[166]....
        /*2bcc*/ 	.word	0x00017420
        /*2bd0*/ 	.word	0x0000000c
        /*2bd4*/ 	.word	0x000344d0
        /*2bd8*/ 	.short	0x010a
        /*2bda*/ 	.byte	0x3f
	.zero		1


	//   ....[167]....
        /*2bdc*/ 	.word	0x00017480
        /*2be0*/ 	.word	0x0000000d
        /*2be4*/ 	.word	0x000344d8
        /*2be8*/ 	.short	0x010a
        /*2bea*/ 	.byte	0x3f
	.zero		1


	//   ....[168]....
        /*2bec*/ 	.word	0x000174e0
        /*2bf0*/ 	.word	0x0000000d
        /*2bf4*/ 	.word	0x000344c0
        /*2bf8*/ 	.short	0x010a
        /*2bfa*/ 	.byte	0x3f
	.zero		1


	//   ....[169]....
        /*2bfc*/ 	.word	0x00017540
        /*2c00*/ 	.word	0x0000000d
        /*2c04*/ 	.word	0x000344c8
        /*2c08*/ 	.short	0x010a
        /*2c0a*/ 	.byte	0x3f
	.zero		1


	//   ....[170]....
        /*2c0c*/ 	.word	0x000175a0
        /*2c10*/ 	.word	0x0000000d
        /*2c14*/ 	.word	0x000344d0
        /*2c18*/ 	.short	0x010a
        /*2c1a*/ 	.byte	0x3f
	.zero		1


	//   ....[171]....
        /*2c1c*/ 	.word	0x00017600
        /*2c20*/ 	.word	0x0000000d
        /*2c24*/ 	.word	0x000344d8
        /*2c28*/ 	.short	0x010a
        /*2c2a*/ 	.byte	0x3f
	.zero		1


	//   ....[172]....
        /*2c2c*/ 	.word	0x00017660
        /*2c30*/ 	.word	0x0000000d
        /*2c34*/ 	.word	0x000344c0
        /*2c38*/ 	.short	0x010a
        /*2c3a*/ 	.byte	0x3f
	.zero		1


	//   ....[173]....
        /*2c3c*/ 	.word	0x000176c0
        /*2c40*/ 	.word	0x0000000d
        /*2c44*/ 	.word	0x000344c8
        /*2c48*/ 	.short	0x010a
        /*2c4a*/ 	.byte	0x3f
	.zero		1


	//   ....[174]....
        /*2c4c*/ 	.word	0x00017720
        /*2c50*/ 	.word	0x0000000d
        /*2c54*/ 	.word	0x000344d0
        /*2c58*/ 	.short	0x010a
        /*2c5a*/ 	.byte	0x3f
	.zero		1


	//   ....[175]....
        /*2c5c*/ 	.word	0x00017780
        /*2c60*/ 	.word	0x0000000d
        /*2c64*/ 	.word	0x000344d8
        /*2c68*/ 	.short	0x010a
        /*2c6a*/ 	.byte	0x3f
	.zero		1


	//   ....[176]....
        /*2c6c*/ 	.word	0x000177e0
        /*2c70*/ 	.word	0x0000000d
        /*2c74*/ 	.word	0x000344c0
        /*2c78*/ 	.short	0x010a
        /*2c7a*/ 	.byte	0x3f
	.zero		1


	//   ....[177]....
        /*2c7c*/ 	.word	0x00017840
        /*2c80*/ 	.word	0x0000000d
        /*2c84*/ 	.word	0x000344c8
        /*2c88*/ 	.short	0x010a
        /*2c8a*/ 	.byte	0x3f
	.zero		1


	//   ....[178]....
        /*2c8c*/ 	.word	0x000178a0
        /*2c90*/ 	.word	0x0000000d
        /*2c94*/ 	.word	0x000344d0
        /*2c98*/ 	.short	0x010a
        /*2c9a*/ 	.byte	0x3f
	.zero		1


	//   ....[179]....
        /*2c9c*/ 	.word	0x00017900
        /*2ca0*/ 	.word	0x0000000d
        /*2ca4*/ 	.word	0x000344d8
        /*2ca8*/ 	.short	0x010a
        /*2caa*/ 	.byte	0x3f
	.zero		1


	//   ....[180]....
        /*2cac*/ 	.word	0x00017960
        /*2cb0*/ 	.word	0x00000003
        /*2cb4*/ 	.word	0x00034400
        /*2cb8*/ 	.short	0x010a
        /*2cba*/ 	.byte	0x3f
	.zero		1


	//   ....[181]....
        /*2cbc*/ 	.word	0x000179c0
        /*2cc0*/ 	.word	0x00000003
        /*2cc4*/ 	.word	0x00034400
        /*2cc8*/ 	.short	0x010a
        /*2cca*/ 	.byte	0x3f
	.zero		1


	//   ....[182]....
        /*2ccc*/ 	.word	0x00017a20
        /*2cd0*/ 	.word	0x00000003
        /*2cd4*/ 	.word	0x00034508
        /*2cd8*/ 	.short	0x010a
        /*2cda*/ 	.byte	0x3f
	.zero		1


	//   ....[183]....
        /*2cdc*/ 	.word	0x00017a80
        /*2ce0*/ 	.word	0x00000006
        /*2ce4*/ 	.word	0x00034400
        /*2ce8*/ 	.short	0x010a
        /*2cea*/ 	.byte	0x3f
	.zero		1


	//   ....[184]....
        /*2cec*/ 	.word	0x00017ae0
        /*2cf0*/ 	.word	0x00000003
        /*2cf4*/ 	.word	0x000344e0
        /*2cf8*/ 	.short	0x010a
        /*2cfa*/ 	.byte	0x3f
	.zero		1


	//   ....[185]....
        /*2cfc*/ 	.word	0x00017b40
        /*2d00*/ 	.word	0x00000003
        /*2d04*/ 	.word	0x000344e8
        /*2d08*/ 	.short	0x010a
        /*2d0a*/ 	.byte	0x3f
	.zero		1


	//   ....[186]....
        /*2d0c*/ 	.word	0x00017ba0
        /*2d10*/ 	.word	0x00000003
        /*2d14*/ 	.word	0x000344f0
        /*2d18*/ 	.short	0x010a
        /*2d1a*/ 	.byte	0x3f
	.zero		1


	//   ....[187]....
        /*2d1c*/ 	.word	0x00017c00
        /*2d20*/ 	.word	0x00000003
        /*2d24*/ 	.word	0x000344f8
        /*2d28*/ 	.short	0x010a
        /*2d2a*/ 	.byte	0x3f
	.zero		1


	//   ....[188]....
        /*2d2c*/ 	.word	0x00017c60
        /*2d30*/ 	.word	0x00000003
        /*2d34*/ 	.word	0x000344e0
        /*2d38*/ 	.short	0x010a
        /*2d3a*/ 	.byte	0x3f
	.zero		1


	//   ....[189]....
        /*2d3c*/ 	.word	0x00017cc0
        /*2d40*/ 	.word	0x00000003
        /*2d44*/ 	.word	0x000344e8
        /*2d48*/ 	.short	0x010a
        /*2d4a*/ 	.byte	0x3f
	.zero		1


	//   ....[190]....
        /*2d4c*/ 	.word	0x00017d20
        /*2d50*/ 	.word	0x00000003
        /*2d54*/ 	.word	0x000344f0
        /*2d58*/ 	.short	0x010a
        /*2d5a*/ 	.byte	0x3f
	.zero		1


	//   ....[191]....
        /*2d5c*/ 	.word	0x00017d80
        /*2d60*/ 	.word	0x00000003
        /*2d64*/ 	.word	0x000344f8
        /*2d68*/ 	.short	0x010a
        /*2d6a*/ 	.byte	0x3f
	.zero		1


	//   ....[192]....
        /*2d6c*/ 	.word	0x00017de0
        /*2d70*/ 	.word	0x00000003
        /*2d74*/ 	.word	0x000344e0
        /*2d78*/ 	.short	0x010a
        /*2d7a*/ 	.byte	0x3f
	.zero		1


	//   ....[193]....
        /*2d7c*/ 	.word	0x00017e40
        /*2d80*/ 	.word	0x00000003
        /*2d84*/ 	.word	0x000344e8
        /*2d88*/ 	.short	0x010a
        /*2d8a*/ 	.byte	0x3f
	.zero		1


	//   ....[194]....
        /*2d8c*/ 	.word	0x00017ea0
        /*2d90*/ 	.word	0x00000003
        /*2d94*/ 	.word	0x000344f0
        /*2d98*/ 	.short	0x010a
        /*2d9a*/ 	.byte	0x3f
	.zero		1


	//   ....[195]....
        /*2d9c*/ 	.word	0x00017f00
        /*2da0*/ 	.word	0x00000003
        /*2da4*/ 	.word	0x000344f8
        /*2da8*/ 	.short	0x010a
        /*2daa*/ 	.byte	0x3f
	.zero		1


	//   ....[196]....
        /*2dac*/ 	.word	0x00017f60
        /*2db0*/ 	.word	0x00000003
        /*2db4*/ 	.word	0x000344e0
        /*2db8*/ 	.short	0x010a
        /*2dba*/ 	.byte	0x3f
	.zero		1


	//   ....[197]....
        /*2dbc*/ 	.word	0x00017fc0
        /*2dc0*/ 	.word	0x00000003
        /*2dc4*/ 	.word	0x000344e8
        /*2dc8*/ 	.short	0x010a
        /*2dca*/ 	.byte	0x3f
	.zero		1


	//   ....[198]....
        /*2dcc*/ 	.word	0x00018020
        /*2dd0*/ 	.word	0x00000003
        /*2dd4*/ 	.word	0x000344f0
        /*2dd8*/ 	.short	0x010a
        /*2dda*/ 	.byte	0x3f
	.zero		1


	//   ....[199]....
        /*2ddc*/ 	.word	0x00018080
        /*2de0*/ 	.word	0x00000003
        /*2de4*/ 	.word	0x000344f8
        /*2de8*/ 	.short	0x010a
        /*2dea*/ 	.byte	0x3f
	.zero		1


	//   ....[200]....
        /*2dec*/ 	.word	0x000180e0
        /*2df0*/ 	.word	0x00000003
        /*2df4*/ 	.word	0x000344e0
        /*2df8*/ 	.short	0x010a
        /*2dfa*/ 	.byte	0x3f
	.zero		1


	//   ....[201]....
        /*2dfc*/ 	.word	0x00018140
        /*2e00*/ 	.word	0x00000003
        /*2e04*/ 	.word	0x000344e8
        /*2e08*/ 	.short	0x010a
        /*2e0a*/ 	.byte	0x3f
	.zero		1


	//   ....[202]....
        /*2e0c*/ 	.word	0x000181a0
        /*2e10*/ 	.word	0x00000003
        /*2e14*/ 	.word	0x000344f0
        /*2e18*/ 	.short	0x010a
        /*2e1a*/ 	.byte	0x3f
	.zero		1


	//   ....[203]....
        /*2e1c*/ 	.word	0x00018270
        /*2e20*/ 	.word	0x00000008
        /*2e24*/ 	.word	0x000344a0
        /*2e28*/ 	.short	0x010a
        /*2e2a*/ 	.byte	0x3f
	.zero		1


	//   ....[204]....
        /*2e2c*/ 	.word	0x000182c0
        /*2e30*/ 	.word	0x00000003
        /*2e34*/ 	.word	0x00034400
        /*2e38*/ 	.short	0x010a
        /*2e3a*/ 	.byte	0x3f
	.zero		1


	//   ....[205]....
        /*2e3c*/ 	.word	0x000184d0
        /*2e40*/ 	.word	0x00000007
        /*2e44*/ 	.word	0x00000000
        /*2e48*/ 	.short	0x010a
        /*2e4a*/ 	.byte	0x3f
	.zero		1


	//   ....[206]....
        /*2e4c*/ 	.word	0x00018520
        /*2e50*/ 	.word	0x00000009
        /*2e54*/ 	.word	0x00000000
        /*2e58*/ 	.short	0x010a
        /*2e5a*/ 	.byte	0x3f
	.zero		1


	//   ....[207]....
        /*2e5c*/ 	.word	0x00018570
        /*2e60*/ 	.word	0x00000006
        /*2e64*/ 	.word	0x00000000
        /*2e68*/ 	.short	0x010a
        /*2e6a*/ 	.byte	0x3f
	.zero		1


	//   ....[208]....
        /*2e6c*/ 	.word	0x000185c0
        /*2e70*/ 	.word	0x0000000c
        /*2e74*/ 	.word	0x00034440
        /*2e78*/ 	.short	0x010a
        /*2e7a*/ 	.byte	0x3f
	.zero		1


	//   ....[209]....
        /*2e7c*/ 	.word	0x00018610
        /*2e80*/ 	.word	0x00000003
        /*2e84*/ 	.word	0x00034440
        /*2e88*/ 	.short	0x010a
        /*2e8a*/ 	.byte	0x3f
	.zero		1


	//   ....[210]....
        /*2e8c*/ 	.word	0x00018660
        /*2e90*/ 	.word	0x00000003
        /*2e94*/ 	.word	0x00034440
        /*2e98*/ 	.short	0x010a
        /*2e9a*/ 	.byte	0x3f
	.zero		1


	//   ....[211]....
        /*2e9c*/ 	.word	0x000186b0
        /*2ea0*/ 	.word	0x00000003
        /*2ea4*/ 	.word	0x00034440
        /*2ea8*/ 	.short	0x010a
        /*2eaa*/ 	.byte	0x3f
	.zero		1


	//   ....[212]....
        /*2eac*/ 	.word	0x00018700
        /*2eb0*/ 	.word	0x00000003
        /*2eb4*/ 	.word	0x00034440
        /*2eb8*/ 	.short	0x010a
        /*2eba*/ 	.byte	0x3f
	.zero		1


	//   ....[213]....
        /*2ebc*/ 	.word	0x00018750
        /*2ec0*/ 	.word	0x00000003
        /*2ec4*/ 	.word	0x00034440
        /*2ec8*/ 	.short	0x010a
        /*2eca*/ 	.byte	0x3f
	.zero		1


	//   ....[214]....
        /*2ecc*/ 	.word	0x000187a0
        /*2ed0*/ 	.word	0x00000003
        /*2ed4*/ 	.word	0x00034440
        /*2ed8*/ 	.short	0x010a
        /*2eda*/ 	.byte	0x3f
	.zero		1


	//   ....[215]....
        /*2edc*/ 	.word	0x000187f0
        /*2ee0*/ 	.word	0x00000003
        /*2ee4*/ 	.word	0x00034440
        /*2ee8*/ 	.short	0x010a
        /*2eea*/ 	.byte	0x3f
	.zero		1


	//----- nvinfo : EIATTR_NUM_MBARRIERS
	.align		4
.L_39:
        /*2eec*/ 	.byte	0x03, 0x38
        /*2eee*/ 	.short	0x0026


	//----- nvinfo : EIATTR_EXIT_INSTR_OFFSETS
	.align		4
        /*2ef0*/ 	.byte	0x04, 0x1c
        /*2ef2*/ 	.short	(.L_41 - .L_40)


	//   ....[0]....
.L_40:
        /*2ef4*/ 	.word	0x00002c10


	//   ....[1]....
        /*2ef8*/ 	.word	0x00002e40


	//   ....[2]....
        /*2efc*/ 	.word	0x00002fa0


	//   ....[3]....
        /*2f00*/ 	.word	0x00010ab0


	//   ....[4]....
        /*2f04*/ 	.word	0x00010b50


	//   ....[5]....
        /*2f08*/ 	.word	0x000131f0


	//   ....[6]....
        /*2f0c*/ 	.word	0x00014db0


	//   ....[7]....
        /*2f10*/ 	.word	0x000170d0


	//----- nvinfo : EIATTR_MAX_THREADS
	.align		4
.L_41:
        /*2f14*/ 	.byte	0x04, 0x05
        /*2f16*/ 	.short	(.L_43 - .L_42)
.L_42:
        /*2f18*/ 	.word	0x00000180
        /*2f1c*/ 	.word	0x00000001
        /*2f20*/ 	.word	0x00000001


	//----- nvinfo : EIATTR_CRS_STACK_SIZE
	.align		4
.L_43:
        /*2f24*/ 	.byte	0x04, 0x1e
        /*2f26*/ 	.short	(.L_45 - .L_44)
.L_44:
        /*2f28*/ 	.word	0x00000000


	//----- nvinfo : EIATTR_CBANK_PARAM_SIZE
	.align		4
.L_45:
        /*2f2c*/ 	.byte	0x03, 0x19
        /*2f2e*/ 	.short	0x0770


	//----- nvinfo : EIATTR_PARAM_CBANK
	.align		4
        /*2f30*/ 	.byte	0x04, 0x0a
        /*2f32*/ 	.short	(.L_47 - .L_46)
	.align		4
.L_46:
        /*2f34*/ 	.word	index@(.nv.constant0._ZN7cutlass13device_kernelINS_4gemm6kernel13GemmUniversalINS1_17GroupProblemShapeIN4cute5tupleIJiiiEEEEENS1_10collective13CollectiveMmaINS1_39MainloopSm90ArrayTmaGmmaWarpSpecializedILi4ENS6_IJNS5_1CILi1EEESD_SD_EEENS1_40KernelPtrArrayTmaWarpSpecializedPingpongEEENS6_IJNSC_ILi256EEENSC_ILi128EEENSC_ILi64EEEEEENS_10bfloat16_tEPNS6_IJlSD_NSC_ILi0EEEEEESL_SO_NS5_8TiledMMAINS5_8MMA_AtomIJNS5_4SM904GMMA28MMA_64x128x16_F32BF16BF16_SSILNSS_5MajorE0ELSU_0ELNSS_7ScaleInE1ELSV_1EEEEEENS5_6LayoutISE_NS6_IJSM_SM_SM_EEEEENS6_IJNS5_10UnderscoreES11_S11_EEEEENS5_13SM90_TMA_LOADENS5_14ComposedLayoutINS5_7SwizzleILi3ELi4ELi3EEENS5_18smem_ptr_flag_bitsILi16EEENSY_INS6_IJNSC_ILi8EEESJ_EEENS6_IJSJ_SD_EEEEEEEvNS5_8identityES14_S1E_vS1F_EENS_8epilogue10collective18CollectiveEpilogueINS1H_30Sm90PtrArrayTmaWarpSpecializedILi4ELi2ELi16ELb1ELb0ELi2EEEJSK_NS6_IJSJ_NSC_ILi32EEEEEENS_6half_tEPNS6_IJSD_lSM_EEES1O_S1Q_NS1H_6fusion15FusionCallbacksIS1L_NS1R_17LinearCombinationIS1O_fS1O_fLNS_15FloatRoundStyleE2EEESK_S1N_JEEES14_NS15_IS17_S19_NSY_INS6_IJSJ_S1A_EEENS6_IJSD_SJ_EEEEEEENS5_17SM75_U16x8_LDSM_TENS5_14SM90_TMA_STOREES20_NS5_17SM90_U16x8_STSM_TENS5_9Copy_AtomIJNS5_17SM90_U32x4_STSM_NES1O_EEEvEEEvvEEEEvNT_6ParamsE)
        /*2f38*/ 	.short	0x0210
        /*2f3a*/ 	.short	0x0770


	//----- nvinfo : EIATTR_SW_WAR
	.align		4
.L_47:
        /*2f3c*/ 	.byte	0x04, 0x36
        /*2f3e*/ 	.short	(.L_49 - .L_48)
.L_48:
        /*2f40*/ 	.word	0x00000008
.L_49:


//--------------------- .nv.callgraph             --------------------------
	.section	.nv.callgraph,"",@"SHT_CUDA_CALLGRAPH"
	.align	4
	.sectionentsize	8
	.align		4
        /*0000*/ 	.word	0x00000000
	.align		4
        /*0004*/ 	.word	0xffffffff
	.align		4
        /*0008*/ 	.word	index@(_ZN7cutlass13device_kernelINS_4gemm6kernel13GemmUniversalINS1_17GroupProblemShapeIN4cute5tupleIJiiiEEEEENS1_10collective13CollectiveMmaINS1_39MainloopSm90ArrayTmaGmmaWarpSpecializedILi4ENS6_IJNS5_1CILi1EEESD_SD_EEENS1_40KernelPtrArrayTmaWarpSpecializedPingpongEEENS6_IJNSC_ILi256EEENSC_ILi128EEENSC_ILi64EEEEEENS_10bfloat16_tEPNS6_IJlSD_NSC_ILi0EEEEEESL_SO_NS5_8TiledMMAINS5_8MMA_AtomIJNS5_4SM904GMMA28MMA_64x128x16_F32BF16BF16_SSILNSS_5MajorE0ELSU_0ELNSS_7ScaleInE1ELSV_1EEEEEENS5_6LayoutISE_NS6_IJSM_SM_SM_EEEEENS6_IJNS5_10UnderscoreES11_S11_EEEEENS5_13SM90_TMA_LOADENS5_14ComposedLayoutINS5_7SwizzleILi3ELi4ELi3EEENS5_18smem_ptr_flag_bitsILi16EEENSY_INS6_IJNSC_ILi8EEESJ_EEENS6_IJSJ_SD_EEEEEEEvNS5_8identityES14_S1E_vS1F_EENS_8epilogue10collective18CollectiveEpilogueINS1H_30Sm90PtrArrayTmaWarpSpecializedILi4ELi2ELi16ELb1ELb0ELi2EEEJSK_NS6_IJSJ_NSC_ILi32EEEEEENS_6half_tEPNS6_IJSD_lSM_EEES1O_S1Q_NS1H_6fusion15FusionCallbacksIS1L_NS1R_17LinearCombinationIS1O_fS1O_fLNS_15FloatRoundStyleE2EEESK_S1N_JEEES14_NS15_IS17_S19_NSY_INS6_IJSJ_S1A_EEENS6_IJSD_SJ_EEEEEEENS5_17SM75_U16x8_LDSM_TENS5_14SM90_TMA_STOREES20_NS5_17SM90_U16x8_STSM_TENS5_9Copy_AtomIJNS5_17SM90_U32x4_STSM_NES1O_EEEvEEEvvEEEEvNT_6ParamsE)
	.align		4
        /*000c*/ 	.word	index@(__assertfail)
	.align		4
        /*0010*/ 	.word	0x00000000
	.align		4
        /*0014*/ 	.word	0xfffffffe
	.align		4
        /*0018*/ 	.word	0x00000000
	.align		4
        /*001c*/ 	.word	0xfffffffd
	.align		4
        /*0020*/ 	.word	0x00000000
	.align		4
        /*0024*/ 	.word	0xfffffffc


//--------------------- .nv.constant4             --------------------------
	.section	.nv.constant4,"a",@progbits
	.align	8
	.align		8
.nv.constant4:
        /*0000*/ 	.dword	__assertfail
	.align		8
        /*0008*/ 	.dword	__unnamed_1
	.align		8
        /*0010*/ 	.dword	_ZN39_INTERNAL_d0f866a2_4_k_cu_9295f6d9_27944cuda3std3__45__cpo5beginE
	.align		8
        /*0018*/ 	.dword	_ZN39_INTERNAL_d0f866a2_4_k_cu_9295f6d9_27944cuda3std3__45__cpo3endE
	.align		8
        /*0020*/ 	.dword	_ZN39_INTERNAL_d0f866a2_4_k_cu_9295f6d9_27944cuda3std3__45__cpo6cbeginE
	.align		8
        /*0028*/ 	.dword	_ZN39_INTERNAL_d0f866a2_4_k_cu_9295f6d9_27944cuda3std3__45__cpo4cendE
	.align		8
        /*0030*/ 	.dword	_ZN39_INTERNAL_d0f866a2_4_k_cu_9295f6d9_27944cuda3std3__441_GLOBAL__N__d0f866a2_4_k_cu_9295f6d9_27946ignoreE
	.align		8
        /*0038*/ 	.dword	_ZN39_INTERNAL_d0f866a2_4_k_cu_9295f6d9_27944cuda3std3__419piecewise_constructE
	.align		8
        /*0040*/ 	.dword	_ZN39_INTERNAL_d0f866a2_4_k_cu_9295f6d9_27944cuda3std3__48in_placeE
	.align		8
        /*0048*/ 	.dword	_ZN39_INTERNAL_d0f866a2_4_k_cu_9295f6d9_27944cuda3std6ranges3__45__cpo4swapE
	.align		8
        /*0050*/ 	.dword	_ZN39_INTERNAL_d0f866a2_4_k_cu_9295f6d9_27944cuda3std6ranges3__45__cpo9iter_moveE
	.align		8
        /*0058*/ 	.dword	_ZN39_INTERNAL_d0f866a2_4_k_cu_9295f6d9_27944cute7productE
	.align		8
        /*0060*/ 	.dword	_ZN39_INTERNAL_d0f866a2_4_k_cu_9295f6d9_27944cute1_E
	.align		8
        /*0068*/ 	.dword	$str$24
	.align		8
        /*0070*/ 	.dword	$str$25


//--------------------- .text._ZN7cutlass13device_kernelINS_4gemm6kernel13GemmUniversalINS1_17GroupProblemShapeIN4cute5tupleIJiiiEEEEENS1_10collective13CollectiveMmaINS1_39MainloopSm90ArrayTmaGmmaWarpSpecializedILi4ENS6_IJNS5_1CILi1EEESD_SD_EEENS1_40KernelPtrArrayTmaWarpSpecializedPingpongEEENS6_IJNSC_ILi256EEENSC_ILi128EEENSC_ILi64EEEEEENS_10bfloat16_tEPNS6_IJlSD_NSC_ILi0EEEEEESL_SO_NS5_8TiledMMAINS5_8MMA_AtomIJNS5_4SM904GMMA28MMA_64x128x16_F32BF16BF16_SSILNSS_5MajorE0ELSU_0ELNSS_7ScaleInE1ELSV_1EEEEEENS5_6LayoutISE_NS6_IJSM_SM_SM_EEEEENS6_IJNS5_10UnderscoreES11_S11_EEEEENS5_13SM90_TMA_LOADENS5_14ComposedLayoutINS5_7SwizzleILi3ELi4ELi3EEENS5_18smem_ptr_flag_bitsILi16EEENSY_INS6_IJNSC_ILi8EEESJ_EEENS6_IJSJ_SD_EEEEEEEvNS5_8identityES14_S1E_vS1F_EENS_8epilogue10collective18CollectiveEpilogueINS1H_30Sm90PtrArrayTmaWarpSpecializedILi4ELi2ELi16ELb1ELb0ELi2EEEJSK_NS6_IJSJ_NSC_ILi32EEEEEENS_6half_tEPNS6_IJSD_lSM_EEES1O_S1Q_NS1H_6fusion15FusionCallbacksIS1L_NS1R_17LinearCombinationIS1O_fS1O_fLNS_15FloatRoundStyleE2EEESK_S1N_JEEES14_NS15_IS17_S19_NSY_INS6_IJSJ_S1A_EEENS6_IJSD_SJ_EEEEEEENS5_17SM75_U16x8_LDSM_TENS5_14SM90_TMA_STOREES20_NS5_17SM90_U16x8_STSM_TENS5_9Copy_AtomIJNS5_17SM90_U32x4_STSM_NES1O_EEEvEEEvvEEEEvNT_6ParamsE --------------------------
	.section	.text._ZN7cutlass13device_kernelINS_4gemm6kernel13GemmUniversalINS1_17GroupProblemShapeIN4cute5tupleIJiiiEEEEENS1_10collective13CollectiveMmaINS1_39MainloopSm90ArrayTmaGmmaWarpSpecializedILi4ENS6_IJNS5_1CILi1EEESD_SD_EEENS1_40KernelPtrArrayTmaWarpSpecializedPingpongEEENS6_IJNSC_ILi256EEENSC_ILi128EEENSC_ILi64EEEEEENS_10bfloat16_tEPNS6_IJlSD_NSC_ILi0EEEEEESL_SO_NS5_8TiledMMAINS5_8MMA_AtomIJNS5_4SM904GMMA28MMA_64x128x16_F32BF16BF16_SSILNSS_5MajorE0ELSU_0ELNSS_7ScaleInE1ELSV_1EEEEEENS5_6LayoutISE_NS6_IJSM_SM_SM_EEEEENS6_IJNS5_10UnderscoreES11_S11_EEEEENS5_13SM90_TMA_LOADENS5_14ComposedLayoutINS5_7SwizzleILi3ELi4ELi3EEENS5_18smem_ptr_flag_bitsILi16EEENSY_INS6_IJNSC_ILi8EEESJ_EEENS6_IJSJ_SD_EEEEEEEvNS5_8identityES14_S1E_vS1F_EENS_8epilogue10collective18CollectiveEpilogueINS1H_30Sm90PtrArrayTmaWarpSpecializedILi4ELi2ELi16ELb1ELb0ELi2EEEJSK_NS6_IJSJ_NSC_ILi32EEEEEENS_6half_tEPNS6_IJSD_lSM_EEES1O_S1Q_NS1H_6fusion15FusionCallbacksIS1L_NS1R_17LinearCombinationIS1O_fS1O_fLNS_15FloatRoundStyleE2EEESK_S1N_JEEES14_NS15_IS17_S19_NSY_INS6_IJSJ_S1A_EEENS6_IJSD_SJ_EEEEEEENS5_17SM75_U16x8_LDSM_TENS5_14SM90_TMA_STOREES20_NS5_17SM90_U16x8_STSM_TENS5_9Copy_AtomIJNS5_17SM90_U32x4_STSM_NES1O_EEEvEEEvvEEEEvNT_6ParamsE,"ax",@progbits
	.align	128
.text._ZN7cutlass13device_kernelINS_4gemm6kernel13GemmUniversalINS1_17GroupProblemShapeIN4cute5tupleIJiiiEEEEENS1_10collective13CollectiveMmaINS1_39MainloopSm90ArrayTmaGmmaWarpSpecializedILi4ENS6_IJNS5_1CILi1EEESD_SD_EEENS1_40KernelPtrArrayTmaWarpSpecializedPingpongEEENS6_IJNSC_ILi256EEENSC_ILi128EEENSC_ILi64EEEEEENS_10bfloat16_tEPNS6_IJlSD_NSC_ILi0EEEEEESL_SO_NS5_8TiledMMAINS5_8MMA_AtomIJNS5_4SM904GMMA28MMA_64x128x16_F32BF16BF16_SSILNSS_5MajorE0ELSU_0ELNSS_7ScaleInE1ELSV_1EEEEEENS5_6LayoutISE_NS6_IJSM_SM_SM_EEEEENS6_IJNS5_10UnderscoreES11_S11_EEEEENS5_13SM90_TMA_LOADENS5_14ComposedLayoutINS5_7SwizzleILi3ELi4ELi3EEENS5_18smem_ptr_flag_bitsILi16EEENSY_INS6_IJNSC_ILi8EEESJ_EEENS6_IJSJ_SD_EEEEEEEvNS5_8identityES14_S1E_vS1F_EENS_8epilogue10collective18CollectiveEpilogueINS1H_30Sm90PtrArrayTmaWarpSpecializedILi4ELi2ELi16ELb1ELb0ELi2EEEJSK_NS6_IJSJ_NSC_ILi32EEEEEENS_6half_tEPNS6_IJSD_lSM_EEES1O_S1Q_NS1H_6fusion15FusionCallbacksIS1L_NS1R_17LinearCombinationIS1O_fS1O_fLNS_15FloatRoundStyleE2EEESK_S1N_JEEES14_NS15_IS17_S19_NSY_INS6_IJSJ_S1A_EEENS6_IJSD_SJ_EEEEEEENS5_17SM75_U16x8_LDSM_TENS5_14SM90_TMA_STOREES20_NS5_17SM90_U16x8_STSM_TENS5_9Copy_AtomIJNS5_17SM90_U32x4_STSM_NES1O_EEEvEEEvvEEEEvNT_6ParamsE:
        .type           _ZN7cutlass13device_kernelINS_4gemm6kernel13GemmUniversalINS1_17GroupProblemShapeIN4cute5tupleIJiiiEEEEENS1_10collective13CollectiveMmaINS1_39MainloopSm90ArrayTmaGmmaWarpSpecializedILi4ENS6_IJNS5_1CILi1EEESD_SD_EEENS1_40KernelPtrArrayTmaWarpSpecializedPingpongEEENS6_IJNSC_ILi256EEENSC_ILi128EEENSC_ILi64EEEEEENS_10bfloat16_tEPNS6_IJlSD_NSC_ILi0EEEEEESL_SO_NS5_8TiledMMAINS5_8MMA_AtomIJNS5_4SM904GMMA28MMA_64x128x16_F32BF16BF16_SSILNSS_5MajorE0ELSU_0ELNSS_7ScaleInE1ELSV_1EEEEEENS5_6LayoutISE_NS6_IJSM_SM_SM_EEEEENS6_IJNS5_10UnderscoreES11_S11_EEEEENS5_13SM90_TMA_LOADENS5_14ComposedLayoutINS5_7SwizzleILi3ELi4ELi3EEENS5_18smem_ptr_flag_bitsILi16EEENSY_INS6_IJNSC_ILi8EEESJ_EEENS6_IJSJ_SD_EEEEEEEvNS5_8identityES14_S1E_vS1F_EENS_8epilogue10collective18CollectiveEpilogueINS1H_30Sm90PtrArrayTmaWarpSpecializedILi4ELi2ELi16ELb1ELb0ELi2EEEJSK_NS6_IJSJ_NSC_ILi32EEEEEENS_6half_tEPNS6_IJSD_lSM_EEES1O_S1Q_NS1H_6fusion15FusionCallbacksIS1L_NS1R_17LinearCombinationIS1O_fS1O_fLNS_15FloatRoundStyleE2EEESK_S1N_JEEES14_NS15_IS17_S19_NSY_INS6_IJSJ_S1A_EEENS6_IJSD_SJ_EEEEEEENS5_17SM75_U16x8_LDSM_TENS5_14SM90_TMA_STOREES20_NS5_17SM90_U16x8_STSM_TENS5_9Copy_AtomIJNS5_17SM90_U32x4_STSM_NES1O_EEEvEEEvvEEEEvNT_6ParamsE,@function
        .size           _ZN7cutlass13device_kernelINS_4gemm6kernel13GemmUniversalINS1_17GroupProblemShapeIN4cute5tupleIJiiiEEEEENS1_10collective13CollectiveMmaINS1_39MainloopSm90ArrayTmaGmmaWarpSpecializedILi4ENS6_IJNS5_1CILi1EEESD_SD_EEENS1_40KernelPtrArrayTmaWarpSpecializedPingpongEEENS6_IJNSC_ILi256EEENSC_ILi128EEENSC_ILi64EEEEEENS_10bfloat16_tEPNS6_IJlSD_NSC_ILi0EEEEEESL_SO_NS5_8TiledMMAINS5_8MMA_AtomIJNS5_4SM904GMMA28MMA_64x128x16_F32BF16BF16_SSILNSS_5MajorE0ELSU_0ELNSS_7ScaleInE1ELSV_1EEEEEENS5_6LayoutISE_NS6_IJSM_SM_SM_EEEEENS6_IJNS5_10UnderscoreES11_S11_EEEEENS5_13SM90_TMA_LOADENS5_14ComposedLayoutINS5_7SwizzleILi3ELi4ELi3EEENS5_18smem_ptr_flag_bitsILi16EEENSY_INS6_IJNSC_ILi8EEESJ_EEENS6_IJSJ_SD_EEEEEEEvNS5_8identityES14_S1E_vS1F_EENS_8epilogue10collective18CollectiveEpilogueINS1H_30Sm90PtrArrayTmaWarpSpecializedILi4ELi2ELi16ELb1ELb0ELi2EEEJSK_NS6_IJSJ_NSC_ILi32EEEEEENS_6half_tEPNS6_IJSD_lSM_EEES1O_S1Q_NS1H_6fusion15FusionCallbacksIS1L_NS1R_17LinearCombinationIS1O_fS1O_fLNS_15FloatRoundStyleE2EEESK_S1N_JEEES14_NS15_IS17_S19_NSY_INS6_IJSJ_S1A_EEENS6_IJSD_SJ_EEEEEEENS5_17SM75_U16x8_LDSM_TENS5_14SM90_TMA_STOREES20_NS5_17SM90_U16x8_STSM_TENS5_9Copy_AtomIJNS5_17SM90_U32x4_STSM_NES1O_EEEvEEEvvEEEEvNT_6ParamsE,(.L_x_429 - _ZN7cutlass13device_kernelINS_4gemm6kernel13GemmUniversalINS1_17GroupProblemShapeIN4cute5tupleIJiiiEEEEENS1_10collective13CollectiveMmaINS1_39MainloopSm90ArrayTmaGmmaWarpSpecializedILi4ENS6_IJNS5_1CILi1EEESD_SD_EEENS1_40KernelPtrArrayTmaWarpSpecializedPingpongEEENS6_IJNSC_ILi256EEENSC_ILi128EEENSC_ILi64EEEEEENS_10bfloat16_tEPNS6_IJlSD_NSC_ILi0EEEEEESL_SO_NS5_8TiledMMAINS5_8MMA_AtomIJNS5_4SM904GMMA28MMA_64x128x16_F32BF16BF16_SSILNSS_5MajorE0ELSU_0ELNSS_7ScaleInE1ELSV_1EEEEEENS5_6LayoutISE_NS6_IJSM_SM_SM_EEEEENS6_IJNS5_10UnderscoreES11_S11_EEEEENS5_13SM90_TMA_LOADENS5_14ComposedLayoutINS5_7SwizzleILi3ELi4ELi3EEENS5_18smem_ptr_flag_bitsILi16EEENSY_INS6_IJNSC_ILi8EEESJ_EEENS6_IJSJ_SD_EEEEEEEvNS5_8identityES14_S1E_vS1F_EENS_8epilogue10collective18CollectiveEpilogueINS1H_30Sm90PtrArrayTmaWarpSpecializedILi4ELi2ELi16ELb1ELb0ELi2EEEJSK_NS6_IJSJ_NSC_ILi32EEEEEENS_6half_tEPNS6_IJSD_lSM_EEES1O_S1Q_NS1H_6fusion15FusionCallbacksIS1L_NS1R_17LinearCombinationIS1O_fS1O_fLNS_15FloatRoundStyleE2EEESK_S1N_JEEES14_NS15_IS17_S19_NSY_INS6_IJSJ_S1A_EEENS6_IJSD_SJ_EEEEEEENS5_17SM75_U16x8_LDSM_TENS5_14SM90_TMA_STOREES20_NS5_17SM90_U16x8_STSM_TENS5_9Copy_AtomIJNS5_17SM90_U32x4_STSM_NES1O_EEEvEEEvvEEEEvNT_6ParamsE)
        .other          _ZN7cutlass13device_kernelINS_4gemm6kernel13GemmUniversalINS1_17GroupProblemShapeIN4cute5tupleIJiiiEEEEENS1_10collective13CollectiveMmaINS1_39MainloopSm90ArrayTmaGmmaWarpSpecializedILi4ENS6_IJNS5_1CILi1EEESD_SD_EEENS1_40KernelPtrArrayTmaWarpSpecializedPingpongEEENS6_IJNSC_ILi256EEENSC_ILi128EEENSC_ILi64EEEEEENS_10bfloat16_tEPNS6_IJlSD_NSC_ILi0EEEEEESL_SO_NS5_8TiledMMAINS5_8MMA_AtomIJNS5_4SM904GMMA28MMA_64x128x16_F32BF16BF16_SSILNSS_5MajorE0ELSU_0ELNSS_7ScaleInE1ELSV_1EEEEEENS5_6LayoutISE_NS6_IJSM_SM_SM_EEEEENS6_IJNS5_10UnderscoreES11_S11_EEEEENS5_13SM90_TMA_LOADENS5_14ComposedLayoutINS5_7SwizzleILi3ELi4ELi3EEENS5_18smem_ptr_flag_bitsILi16EEENSY_INS6_IJNSC_ILi8EEESJ_EEENS6_IJSJ_SD_EEEEEEEvNS5_8identityES14_S1E_vS1F_EENS_8epilogue10collective18CollectiveEpilogueINS1H_30Sm90PtrArrayTmaWarpSpecializedILi4ELi2ELi16ELb1ELb0ELi2EEEJSK_NS6_IJSJ_NSC_ILi32EEEEEENS_6half_tEPNS6_IJSD_lSM_EEES1O_S1Q_NS1H_6fusion15FusionCallbacksIS1L_NS1R_17LinearCombinationIS1O_fS1O_fLNS_15FloatRoundStyleE2EEESK_S1N_JEEES14_NS15_IS17_S19_NSY_INS6_IJSJ_S1A_EEENS6_IJSD_SJ_EEEEEEENS5_17SM75_U16x8_LDSM_TENS5_14SM90_TMA_STOREES20_NS5_17SM90_U16x8_STSM_TENS5_9Copy_AtomIJNS5_17SM90_U32x4_STSM_NES1O_EEEvEEEvvEEEEvNT_6ParamsE,@"STO_CUDA_ENTRY STV_DEFAULT"
_ZN7cutlass13device_kernelINS_4gemm6kernel13GemmUniversalINS1_17GroupProblemShapeIN4cute5tupleIJiiiEEEEENS1_10collective13CollectiveMmaINS1_39MainloopSm90ArrayTmaGmmaWarpSpecializedILi4ENS6_IJNS5_1CILi1EEESD_SD_EEENS1_40KernelPtrArrayTmaWarpSpecializedPingpongEEENS6_IJNSC_ILi256EEENSC_ILi128EEENSC_ILi64EEEEEENS_10bfloat16_tEPNS6_IJlSD_NSC_ILi0EEEEEESL_SO_NS5_8TiledMMAINS5_8MMA_AtomIJNS5_4SM904GMMA28MMA_64x128x16_F32BF16BF16_SSILNSS_5MajorE0ELSU_0ELNSS_7ScaleInE1ELSV_1EEEEEENS5_6LayoutISE_NS6_IJSM_SM_SM_EEEEENS6_IJNS5_10UnderscoreES11_S11_EEEEENS5_13SM90_TMA_LOADENS5_14ComposedLayoutINS5_7SwizzleILi3ELi4ELi3EEENS5_18smem_ptr_flag_bitsILi16EEENSY_INS6_IJNSC_ILi8EEESJ_EEENS6_IJSJ_SD_EEEEEEEvNS5_8identityES14_S1E_vS1F_EENS_8epilogue10collective18CollectiveEpilogueINS1H_30Sm90PtrArrayTmaWarpSpecializedILi4ELi2ELi16ELb1ELb0ELi2EEEJSK_NS6_IJSJ_NSC_ILi32EEEEEENS_6half_tEPNS6_IJSD_lSM_EEES1O_S1Q_NS1H_6fusion15FusionCallbacksIS1L_NS1R_17LinearCombinationIS1O_fS1O_fLNS_15FloatRoundStyleE2EEESK_S1N_JEEES14_NS15_IS17_S19_NSY_INS6_IJSJ_S1A_EEENS6_IJSD_SJ_EEEEEEENS5_17SM75_U16x8_LDSM_TENS5_14SM90_TMA_STOREES20_NS5_17SM90_U16x8_STSM_TENS5_9Copy_AtomIJNS5_17SM90_U32x4_STSM_NES1O_EEEvEEEvvEEEEvNT_6ParamsE:
[----:B------:R-:W1:Y:S02]  /*0000*/  LDC R1, c[0x0][0x28] ;  /* 0x00000a00ff017b82 */ /* 0x000e640000000800 */
[----:B-1----:R-:W-:-:S06]  /*0010*/  VIADD R1, R1, 0xfffffb10 ;  /* 0xfffffb1001017836 */ /* 0x002fcc0000000000 */
[----:B------:R-:W1:Y:S01]  /*0020*/  LDC.64 R6, c[0x0][0x918] ;  /* 0x00024600ff067b82 */ /* 0x000e620000000a00 */
[----:B------:R-:W-:Y:S01]  /*0030*/  ULDC.64 UR38, c[0x0][0x208] ;  /* 0x0000820000267ab9 */ /* 0x000fe20000000a00 */
[----:B------:R-:W2:Y:S01]  /*0040*/  S2R R21, SR_TID.X ;  /* 0x0000000000157919 */ /* 0x000ea20000002100 */
[----:B------:R-:W-:Y:S01]  /*0050*/  ULDC UR4, c[0x0][0x910] ;  /* 0x0002440000047ab9 */ /* 0x000fe20000000800 */
[----:B------:R-:W-:Y:S01]  /*0060*/  ULDC.64 UR20, c[0x0][0x8d0] ;  /* 0x0002340000147ab9 */ /* 0x000fe20000000a00 */
[----:B------:R-:W-:Y:S01]  /*0070*/  ULDC.64 UR14, c[0x0][0x8c8] ;  /* 0x00023200000e7ab9 */ /* 0x000fe20000000a00 */
[----:B------:R-:W-:Y:S01]  /*0080*/  ULDC UR5, c[0x0][0x908] ;  /* 0x0002420000057ab9 */ /* 0x000fe20000000800 */
[----:B------:R-:W-:Y:S01]  /*0090*/  MOV R8, RZ ;  /* 0x000000ff00087202 */ /* 0x000fe20000000f00 */
[----:B------:R-:W-:Y:S01]  /*00a0*/  S2UR UR56, SR_CTAID.X ;  /* 0x00000000003879c3 */ /* 0x000fe20000002500 */
[----:B------:R-:W-:Y:S01]  /*00b0*/  IMAD.MOV.U32 R0, RZ, RZ, RZ ;  /* 0x000000ffff007224 */ /* 0x000fe200078e00ff */
[----:B------:R-:W-:Y:S01]  /*00c0*/  ULDC.64 UR22, c[0x0][0x8e8] ;  /* 0x00023a0000167ab9 */ /* 0x000fe20000000a00 */
[----:B------:R-:W-:Y:S01]  /*00d0*/  ULDC.64 UR16, c[0x0][0x8e0] ;  /* 0x0002380000107ab9 */ /* 0x000fe20000000a00 */
[----:B-1----:R-:W3:Y:S01]  /*00e0*/  LDG.E R9, desc[UR38][R6.64] ;  /* 0x0000002606097981 */ /* 0x002ee2000c1e1900 */
[----:B------:R-:W-:-:S03]  /*00f0*/  IMAD.U32 R3, RZ, RZ, UR4 ;  /* 0x00000004ff037e24 */ /* 0x000fc6000f8e00ff */
[----:B------:R-:W4:Y:S01]  /*0100*/  LDG.E R2, desc[UR38][R6.64+0x4] ;  /* 0x0000042606027981 */ /* 0x000f22000c1e1900 */
[----:B--2---:R-:W-:-:S04]  /*0110*/  LOP3.LUT R20, R21, 0x1f, RZ, 0xc0, !PT ;  /* 0x0000001f15147812 */ /* 0x004fc800078ec0ff */
[----:B------:R-:W-:Y:S01]  /*0120*/  ISETP.GE.AND P0, PT, R20, R3, PT ;  /* 0x000000031400720c */ /* 0x000fe20003f06270 */
[----:B------:R-:W-:-:S04]  /*0130*/  UISETP.NE.U32.AND UP0, UPT, UR20, URZ, UPT ;  /* 0x0000003f1400728c */ /* 0x000fc8000bf05070 */
[----:B------:R-:W-:-:S08]  /*0140*/  UISETP.NE.AND.EX UP0, UPT, UR21, URZ, UPT, UP0 ;  /* 0x0000003f1500728c */ /* 0x000fd0000bf05300 */
[----:B------:R-:W1:Y:S03]  /*0150*/  @!P0 LDC.64 R4, c[0x0][0x918] ;  /* 0x00024600ff048b82 */ /* 0x000e660000000a00 */
[----:B------:R-:W-:-:S05]  /*0160*/  @UP0 ULDC UR24, c[0x0][0x8dc] ;  /* 0x0002370000180ab9 */ /* 0x000fca0000000800 */
[----:B------:R-:W2:Y:S01]  /*0170*/  S2UR UR4, SR_CTAID.Y ;  /* 0x00000000000479c3 */ /* 0x000ea20000002600 */
[----:B------:R-:W-:Y:S01]  /*0180*/  UISETP.NE.AND UP3, UPT, UR5, 0x1, UPT ;  /* 0x000000010500788c */ /* 0x000fe2000bf65270 */
[----:B------:R-:W-:Y:S01]  /*0190*/  UMOV UR57, URZ ;  /* 0x0000003f00397c82 */ /* 0x000fe20008000000 */
[----:B-1----:R-:W-:-:S09]  /*01a0*/  @!P0 IMAD.WIDE.U32 R4, R20, 0xc, R4 ;  /* 0x0000000c14048825 */ /* 0x002fd200078e0004 */
[----:B------:R-:W-:Y:S01]  /*01b0*/  @UP3 ULDC UR8, c[0x0][0x10] ;  /* 0x0000040000083ab9 */ /* 0x000fe20000000800 */
[----:B------:R-:W-:Y:S01]  /*01c0*/  @UP3 UMOV UR5, URZ ;  /* 0x0000003f00053c82 */ /* 0x000fe20008000000 */
[----:B------:R1:W5:Y:S04]  /*01d0*/  @!P0 LDG.E R8, desc[UR38][R4.64] ;  /* 0x0000002604088981 */ /* 0x000368000c1e1900 */
[----:B------:R1:W5:Y:S01]  /*01e0*/  @!P0 LDG.E R0, desc[UR38][R4.64+0x4] ;  /* 0x0000042604008981 */ /* 0x000362000c1e1900 */
[----:B------:R-:W-:Y:S01]  /*01f0*/  ISETP.NE.U32.AND P0, PT, RZ, UR22, PT ;  /* 0x00000016ff007c0c */ /* 0x000fe2000bf05070 */
[----:B--2---:R-:W-:-:S03]  /*0200*/  @UP3 UIMAD.WIDE.U32 UR8, UR56, UR8, UR4 ;  /* 0x00000008380832a5 */ /* 0x004fc6000f8e0004 */
[----:B------:R-:W-:Y:S01]  /*0210*/  ISETP.NE.AND.EX P0, PT, RZ, UR23, PT, P0 ;  /* 0x00000017ff007c0c */ /* 0x000fe2000bf05300 */
[----:B------:R-:W-:Y:S01]  /*0220*/  @UP3 UMOV UR7, URZ ;  /* 0x0000003f00073c82 */ /* 0x000fe20008000000 */
[----:B------:R-:W-:Y:S01]  /*0230*/  @!UP3 ULDC UR5, c[0x0][0xc] ;  /* 0x000003000005bab9 */ /* 0x000fe20000000800 */
[----:B------:R-:W-:Y:S02]  /*0240*/  @UP3 UIADD3 UR7, UR9, UR7, URZ ;  /* 0x0000000709073290 */ /* 0x000fe4000fffe03f */
[----:B------:R-:W-:-:S07]  /*0250*/  @!UP3 UIMAD.WIDE.U32 UR4, UR5, UR4, UR56 ;  /* 0x000000040504b2a5 */ /* 0x000fce000f8e0038 */
[----:B------:R-:W-:Y:S01]  /*0260*/  @!UP3 UMOV UR7, UR5 ;  /* 0x000000050007bc82 */ /* 0x000fe20008000000 */
[----:B------:R-:W-:Y:S01]  /*0270*/  @!UP3 UMOV UR8, UR4 ;  /* 0x000000040008bc82 */ /* 0x000fe20008000000 */
[----:B---3--:R-:W-:-:S13]  /*0280*/  R2UR UR11, R9 ;  /* 0x00000000090b72ca */ /* 0x008fda00000e0000 */
[----:B------:R-:W-:-:S04]  /*0290*/  UIADD3 UR6, UP1, UR11, UR14, URZ ;  /* 0x0000000e0b067290 */ /* 0x000fc8000ff3e03f */
[----:B------:R-:W-:Y:S02]  /*02a0*/  ULEA.HI.X.SX32 UR11, UR11, UR15, 0x1, UP1 ;  /* 0x0000000f0b0b7291 */ /* 0x000fe400088f0e3f */
[----:B------:R-:W-:-:S04]  /*02b0*/  UIADD3 UR6, UP1, UR6, -0x1, URZ ;  /* 0xffffffff06067890 */ /* 0x000fc8000ff3e03f */
[----:B------:R-:W-:Y:S02]  /*02c0*/  UIADD3.X UR11, UR11, -0x1, URZ, UP1, !UPT ;  /* 0xffffffff0b0b7890 */ /* 0x000fe40008ffe43f */
[----:B------:R-:W-:Y:S01]  /*02d0*/  @UP0 UIADD3 UR24, UP1, UR6, UR24, URZ ;  /* 0x0000001806180290 */ /* 0x000fe2000ff3e03f */
[----:B----4-:R-:W-:-:S03]  /*02e0*/  R2UR UR27, R2 ;  /* 0x00000000021b72ca */ /* 0x010fc600000e0000 */
[----:B------:R-:W-:-:S04]  /*02f0*/  @UP0 UIADD3.X UR26, URZ, UR11, URZ, UP1, !UPT ;  /* 0x0000000b3f1a0290 */ /* 0x000fc80008ffe43f */
[----:B------:R-:W-:-:S04]  /*0300*/  @UP0 UIMAD.WIDE.U32 UR12, UR26, UR20, URZ ;  /* 0x000000141a0c02a5 */ /* 0x000fc8000f8e003f */
[----:B------:R-:W-:Y:S02]  /*0310*/  @UP0 UIMAD.WIDE.U32 UR18, UP1, UR24, UR21, UR12 ;  /* 0x00000015181202a5 */ /* 0x000fe4000f82000c */
[----:B------:R-:W-:Y:S02]  /*0320*/  @UP0 UIMAD.WIDE.U32 UR12, UR24, UR20, URZ ;  /* 0x00000014180c02a5 */ /* 0x000fe4000f8e003f */
[----:B------:R-:W-:Y:S02]  /*0330*/  @UP0 UIADD3.X UR25, URZ, URZ, URZ, UP1, !UPT ;  /* 0x0000003f3f190290 */ /* 0x000fe40008ffe43f */
[----:B------:R-:W-:Y:S01]  /*0340*/  @UP0 UIADD3 URZ, UP1, UR13, UR18, URZ ;  /* 0x000000120d3f0290 */ /* 0x000fe2000ff3e03f */
[----:B------:R-:W-:Y:S01]  /*0350*/  @UP0 UMOV UR24, UR19 ;  /* 0x0000001300180c82 */ /* 0x000fe20008000000 */
[----:B------:R-:W-:Y:S02]  /*0360*/  UIADD3 UR10, UP2, UR27, UR16, URZ ;  /* 0x000000101b0a7290 */ /* 0x000fe4000ff5e03f */
[----:B------:R-:W-:-:S02]  /*0370*/  @UP0 UIMAD.WIDE.U32.X UR12, UR26, UR21, UR24, UP1 ;  /* 0x000000151a0c02a5 */ /* 0x000fc400088e0418 */
[----:B------:R-:W-:Y:S02]  /*0380*/  ULEA.HI.X.SX32 UR9, UR27, UR17, 0x1, UP2 ;  /* 0x000000111b097291 */ /* 0x000fe400090f0e3f */
[----:B------:R-:W-:-:S03]  /*0390*/  UIADD3 UR19, UP1, UR10, -0x1, URZ ;  /* 0xffffffff0a137890 */ /* 0x000fc6000ff3e03f */
[----:B------:R-:W-:Y:S01]  /*03a0*/  @UP0 UMOV UR6, UR12 ;  /* 0x0000000c00060c82 */ /* 0x000fe20008000000 */
[----:B------:R-:W-:Y:S01]  /*03b0*/  UIADD3.X UR5, UR9, -0x1, URZ, UP1, !UPT ;  /* 0xffffffff09057890 */ /* 0x000fe20008ffe43f */
[----:B------:R-:W-:Y:S01]  /*03c0*/  @UP0 UMOV UR11, UR13 ;  /* 0x0000000d000b0c82 */ /* 0x000fe20008000000 */
[----:B-1----:R-:W-:Y:S10]  /*03d0*/  @!P0 BRA `(.L_x_0) ;  /* 0x00000000002c8947 */ /* 0x002ff40003800000 */
[----:B------:R-:W-:Y:S02]  /*03e0*/  ULDC UR9, c[0x0][0x8f4] ;  /* 0x00023d0000097ab9 */ /* 0x000fe40000000800 */
[----:B------:R-:W-:-:S04]  /*03f0*/  UIADD3 UR9, UP1, UR19, UR9, URZ ;  /* 0x0000000913097290 */ /* 0x000fc8000ff3e03f */
[----:B------:R-:W-:-:S04]  /*0400*/  UIADD3.X UR10, URZ, UR5, URZ, UP1, !UPT ;  /* 0x000000053f0a7290 */ /* 0x000fc80008ffe43f */
[----:B------:R-:W-:-:S04]  /*0410*/  UIMAD.WIDE.U32 UR4, UR10, UR22, URZ ;  /* 0x000000160a0472a5 */ /* 0x000fc8000f8e003f */
[----:B------:R-:W-:Y:S02]  /*0420*/  UIMAD.WIDE.U32 UR12, UP1, UR9, UR23, UR4 ;  /* 0x00000017090c72a5 */ /* 0x000fe4000f820004 */
[----:B------:R-:W-:Y:S02]  /*0430*/  UIMAD.WIDE.U32 UR4, UR9, UR22, URZ ;  /* 0x00000016090472a5 */ /* 0x000fe4000f8e003f */
[----:B------:R-:W-:Y:S02]  /*0440*/  UIADD3.X UR19, URZ, URZ, URZ, UP1, !UPT ;  /* 0x0000003f3f137290 */ /* 0x000fe40008ffe43f */
[----:B------:R-:W-:Y:S01]  /*0450*/  UIADD3 URZ, UP1, UR5, UR12, URZ ;  /* 0x0000000c053f7290 */ /* 0x000fe2000ff3e03f */
[----:B------:R-:W-:-:S03]  /*0460*/  UMOV UR18, UR13 ;  /* 0x0000000d00127c82 */ /* 0x000fc60008000000 */
[----:B------:R-:W-:-:S07]  /*0470*/  UIMAD.WIDE.U32.X UR4, UR10, UR23, UR18, UP1 ;  /* 0x000000170a0472a5 */ /* 0x000fce00088e0412 */
[----:B------:R-:W-:-:S05]  /*0480*/  UMOV UR19, UR4 ;  /* 0x0000000400137c82 */ /* 0x000fca0008000000 */
.L_x_0:
[----:B------:R-:W-:Y:S01]  /*0490*/  ULDC UR9, c[0x0][0x934] ;  /* 0x00024d0000097ab9 */ /* 0x000fe20000000800 */
[----:B------:R-:W-:Y:S01]  /*04a0*/  ULDC UR10, c[0x0][0x904] ;  /* 0x00024100000a7ab9 */ /* 0x000fe20000000800 */
[----:B------:R-:W-:Y:S01]  /*04b0*/  ULDC UR4, c[0x0][0x938] ;  /* 0x00024e0000047ab9 */ /* 0x000fe20000000800 */
[----:B------:R-:W-:Y:S02]  /*04c0*/  USHF.L.U32 UR9, UR9, UR10, URZ ;  /* 0x0000000a09097299 */ /* 0x000fe4000800063f */
[----:B------:R-:W-:Y:S01]  /*04d0*/  USHF.L.U32 UR10, UR4, UR10, URZ ;  /* 0x0000000a040a7299 */ /* 0x000fe2000800063f */
[----:B------:R-:W-:Y:S01]  /*04e0*/  ULDC UR18, c[0x0][0x8d8] ;  /* 0x0002360000127ab9 */ /* 0x000fe20000000800 */
[----:B------:R-:W-:Y:S02]  /*04f0*/  ULDC UR29, c[0x0][0x8f0] ;  /* 0x00023c00001d7ab9 */ /* 0x000fe40000000800 */
[----:B------:R-:W-:Y:S01]  /*0500*/  IMAD.U32 R10, RZ, RZ, UR9 ;  /* 0x00000009ff0a7e24 */ /* 0x000fe2000f8e00ff */
[----:B------:R-:W-:Y:S01]  /*0510*/  USHF.R.U64 UR11, UR6, UR18, UR11 ;  /* 0x00000012060b7299 */ /* 0x000fe2000800120b */
[----:B------:R-:W-:Y:S01]  /*0520*/  MOV R9, UR10 ;  /* 0x0000000a00097c02 */ /* 0x000fe20008000f00 */
[----:B------:R-:W-:-:S02]  /*0530*/  USHF.R.U64 UR6, UR19, UR29, UR5 ;  /* 0x0000001d13067299 */ /* 0x000fc40008001205 */
[----:B------:R-:W-:Y:S01]  /*0540*/  IABS R2, R10 ;  /* 0x0000000a00027213 */ /* 0x000fe20000000000 */
[----:B------:R-:W-:Y:S01]  /*0550*/  UIADD3 UR11, UR11, -0x1, UR9 ;  /* 0xffffffff0b0b7890 */ /* 0x000fe2000fffe009 */
[----:B------:R-:W-:Y:S01]  /*0560*/  IABS R4, R9 ;  /* 0x0000000900047213 */ /* 0x000fe20000000000 */
[----:B------:R-:W-:Y:S01]  /*0570*/  UIADD3 UR6, UR6, -0x1, UR10 ;  /* 0xffffffff06067890 */ /* 0x000fe2000fffe00a */
[----:B------:R-:W-:Y:S01]  /*0580*/  R2UR UR27, R2 ;  /* 0x00000000021b72ca */ /* 0x000fe200000e0000 */
[----:B------:R-:W-:Y:S01]  /*0590*/  UMOV UR4, URZ ;  /* 0x0000003f00047c82 */ /* 0x000fe20008000000 */
[----:B------:R-:W-:Y:S01]  /*05a0*/  UISETP.GE.AND UP5, UPT, UR11, URZ, UPT ;  /* 0x0000003f0b00728c */ /* 0x000fe2000bfa6270 */
[----:B------:R-:W-:Y:S01]  /*05b0*/  IMAD.MOV.U32 R2, RZ, RZ, R4 ;  /* 0x000000ffff027224 */ /* 0x000fe200078e0004 */
[----:B------:R-:W-:Y:S02]  /*05c0*/  UISETP.NE.AND UP4, UPT, UR9, URZ, UPT ;  /* 0x0000003f0900728c */ /* 0x000fe4000bf85270 */
[----:B------:R-:W-:-:S02]  /*05d0*/  ULOP3.LUT UR33, URZ, UR10, URZ, 0x33, !UPT ;  /* 0x0000000a3f217292 */ /* 0x000fc4000f8e333f */
[----:B------:R-:W-:Y:S01]  /*05e0*/  R2UR UR26, R2 ;  /* 0x00000000021a72ca */ /* 0x000fe200000e0000 */
[----:B------:R-:W-:-:S04]  /*05f0*/  UMOV UR59, 0x1 ;  /* 0x00000001003b7882 */ /* 0x000fc80000000000 */
[----:B------:R-:W1:Y:S08]  /*0600*/  I2F.RP R2, UR27 ;  /* 0x0000001b00027d06 */ /* 0x000e700008209400 */
[----:B------:R-:W2:Y:S08]  /*0610*/  I2F.RP R5, UR26 ;  /* 0x0000001a00057d06 */ /* 0x000eb00008209400 */
[----:B-1----:R-:W1:Y:S08]  /*0620*/  MUFU.RCP R2, R2 ;  /* 0x0000000200027308 */ /* 0x002e700000001000 */
[----:B--2---:R-:W2:Y:S01]  /*0630*/  MUFU.RCP R5, R5 ;  /* 0x0000000500057308 */ /* 0x004ea20000001000 */
[----:B-1----:R-:W-:-:S02]  /*0640*/  VIADD R4, R2, 0xffffffe ;  /* 0x0ffffffe02047836 */ /* 0x002fc40000000000 */
[----:B------:R-:W-:-:S05]  /*0650*/  IMAD.U32 R2, RZ, RZ, UR11 ;  /* 0x0000000bff027e24 */ /* 0x000fca000f8e00ff */
[----:B------:R-:W1:Y:S01]  /*0660*/  F2I.FTZ.U32.TRUNC.NTZ R4, R4 ;  /* 0x0000000400047305 */ /* 0x000e62000021f000 */
[----:B------:R-:W-:Y:S02]  /*0670*/  IABS R2, R2 ;  /* 0x0000000200027213 */ /* 0x000fe40000000000 */
[----:B--2---:R-:W-:Y:S02]  /*0680*/  IADD3 R6, R5, 0xffffffe, RZ ;  /* 0x0ffffffe05067810 */ /* 0x004fe40007ffe0ff */
[----:B------:R-:W-:Y:S02]  /*0690*/  IABS R5, R10 ;  /* 0x0000000a00057213 */ /* 0x000fe40000000000 */
[----:B------:R-:W-:Y:S02]  /*06a0*/  R2UR UR31, R2 ;  /* 0x00000000021f72ca */ /* 0x000fe400000e0000 */
[----:B------:R-:W2:Y:S01]  /*06b0*/  F2I.FTZ.U32.TRUNC.NTZ R6, R6 ;  /* 0x0000000600067305 */ /* 0x000ea2000021f000 */
[----:B------:R-:W-:-:S02]  /*06c0*/  IADD3 R5, RZ, -R5, RZ ;  /* 0x80000005ff057210 */ /* 0x000fc40007ffe0ff */
[----:B-1----:R-:W-:Y:S01]  /*06d0*/  R2UR UR5, R4 ;  /* 0x00000000040572ca */ /* 0x002fe200000e0000 */
[----:B------:R-:W-:Y:S01]  /*06e0*/  IMAD.U32 R4, RZ, RZ, UR6 ;  /* 0x00000006ff047e24 */ /* 0x000fe2000f8e00ff */
[----:B--2---:R-:W-:-:S04]  /*06f0*/  R2UR UR13, R6 ;  /* 0x00000000060d72ca */ /* 0x004fc800000e0000 */
[----:B------:R-:W-:Y:S01]  /*0700*/  IABS R6, R4 ;  /* 0x0000000400067213 */ /* 0x000fe20000000000 */
[----:B------:R-:W-:-:S06]  /*0710*/  IMAD.MOV.U32 R4, RZ, RZ, R5 ;  /* 0x000000ffff047224 */ /* 0x000fcc00078e0005 */
[----:B------:R-:W-:Y:S01]  /*0720*/  UIADD3 UR12, URZ, -UR5, URZ ;  /* 0x800000053f0c7290 */ /* 0x000fe2000fffe03f */
[----:B------:R-:W-:Y:S01]  /*0730*/  IABS R5, R9 ;  /* 0x0000000900057213 */ /* 0x000fe20000000000 */
[----:B------:R-:W-:Y:S02]  /*0740*/  IMAD.MOV.U32 R2, RZ, RZ, R6 ;  /* 0x000000ffff027224 */ /* 0x000fe400078e0006 */
[----:B------:R-:W-:Y:S01]  /*0750*/  UIMAD UR12, UR12, UR27, URZ ;  /* 0x0000001b0c0c72a4 */ /* 0x000fe2000f8e023f */
[----:B------:R-:W-:Y:S02]  /*0760*/  IADD3 R5, RZ, -R5, RZ ;  /* 0x80000005ff057210 */ /* 0x000fe40007ffe0ff */
[----:B------:R-:W-:Y:S01]  /*0770*/  R2UR UR28, R4 ;  /* 0x00000000041c72ca */ /* 0x000fe200000e0000 */
[----:B------:R-:W-:Y:S01]  /*0780*/  UIMAD.WIDE.U32 UR4, UR5, UR12, UR4 ;  /* 0x0000000c050472a5 */ /* 0x000fe2000f8e0004 */
[----:B------:R-:W-:Y:S01]  /*0790*/  R2UR UR32, R2 ;  /* 0x00000000022072ca */ /* 0x000fe200000e0000 */
[----:B------:R-:W-:Y:S01]  /*07a0*/  UIADD3 UR24, URZ, -UR13, URZ ;  /* 0x8000000d3f187290 */ /* 0x000fe2000fffe03f */
[----:B------:R-:W-:Y:S01]  /*07b0*/  IMAD.MOV.U32 R2, RZ, RZ, R5 ;  /* 0x000000ffff027224 */ /* 0x000fe200078e0005 */
[----:B------:R-:W-:Y:S01]  /*07c0*/  UMOV UR12, URZ ;  /* 0x0000003f000c7c82 */ /* 0x000fe20008000000 */
[----:B------:R-:W-:Y:S01]  /*07d0*/  SHF.R.U32.HI R4, RZ, 0x7, R21 ;  /* 0x00000007ff047819 */ /* 0x000fe20000011615 */
[----:B------:R-:W-:-:S02]  /*07e0*/  UIMAD UR24, UR24, UR26, URZ ;  /* 0x0000001a181872a4 */ /* 0x000fc4000f8e023f */
[----:B------:R-:W-:Y:S02]  /*07f0*/  R2UR UR30, R2 ;  /* 0x00000000021e72ca */ /* 0x000fe400000e0000 */
[----:B------:R-:W-:Y:S01]  /*0800*/  UIMAD.WIDE.U32 UR24, UR13, UR24, UR12 ;  /* 0x000000180d1872a5 */ /* 0x000fe2000f8e000c */
[----:B------:R-:W-:Y:S01]  /*0810*/  SHF.R.U32.HI R2, RZ, 0x5, R21 ;  /* 0x00000005ff027819 */ /* 0x000fe20000011615 */
[----:B------:R-:W1:Y:S01]  /*0820*/  SHFL.IDX PT, R4, R4, RZ, 0x1f ;  /* 0x00001fff04047589 */ /* 0x000e6200000e0000 */
[----:B------:R-:W-:Y:S02]  /*0830*/  UMOV UR13, UR5 ;  /* 0x00000005000d7c82 */ /* 0x000fe40008000000 */
[----:B------:R-:W-:Y:S01]  /*0840*/  UIMAD.WIDE.U32 UR4, UR13, UR31, URZ ;  /* 0x0000001f0d0472a5 */ /* 0x000fe2000f8e003f */
[----:B------:R-:W2:Y:S01]  /*0850*/  SHFL.IDX PT, R5, R2, RZ, 0x1f ;  /* 0x00001fff02057589 */ /* 0x000ea200000e0000 */
[----:B------:R-:W-:Y:S02]  /*0860*/  UMOV UR19, UR25 ;  /* 0x0000001900137c82 */ /* 0x000fe40008000000 */
[----:B------:R-:W-:-:S02]  /*0870*/  UIMAD UR5, UR5, UR28, UR31 ;  /* 0x0000001c050572a4 */ /* 0x000fc4000f8e021f */
[----:B------:R-:W-:Y:S02]  /*0880*/  UIMAD.WIDE.U32 UR24, UR19, UR32, URZ ;  /* 0x00000020131872a5 */ /* 0x000fe4000f8e003f */
[----:B------:R-:W-:Y:S02]  /*0890*/  UISETP.GT.U32.AND UP1, UPT, UR27, UR5, UPT ;  /* 0x000000051b00728c */ /* 0x000fe4000bf24070 */
[----:B------:R-:W-:Y:S02]  /*08a0*/  UIMAD UR25, UR25, UR30, UR32 ;  /* 0x0000001e191972a4 */ /* 0x000fe4000f8e0220 */
[----:B------:R-:W-:Y:S02]  /*08b0*/  ULOP3.LUT UR32, URZ, UR9, URZ, 0x33, !UPT ;  /* 0x000000093f207292 */ /* 0x000fe4000f8e333f */
[----:B------:R-:W-:-:S05]  /*08c0*/  UISETP.GT.U32.AND UP2, UPT, UR26, UR25, UPT ;  /* 0x000000191a00728c */ /* 0x000fca000bf44070 */
[----:B------:R-:W-:Y:S01]  /*08d0*/  @!UP1 UIADD3 UR5, UR5, -UR27, URZ ;  /* 0x8000001b05059290 */ /* 0x000fe2000fffe03f */
[----:B-1----:R-:W-:-:S03]  /*08e0*/  R2UR UR12, R4 ;  /* 0x00000000040c72ca */ /* 0x002fc600000e0000 */
[----:B------:R-:W-:Y:S02]  /*08f0*/  UISETP.GT.U32.AND UP6, UPT, UR27, UR5, UPT ;  /* 0x000000051b00728c */ /* 0x000fe4000bfc4070 */
[----:B------:R-:W-:Y:S01]  /*0900*/  @!UP2 UIADD3 UR25, UR25, -UR26, URZ ;  /* 0x8000001a1919a290 */ /* 0x000fe2000fffe03f */
[----:B--2---:R-:W-:Y:S01]  /*0910*/  R2UR UR31, R5 ;  /* 0x00000000051f72ca */ /* 0x004fe200000e0000 */
[----:B------:R-:W-:Y:S02]  /*0920*/  UISETP.NE.AND UP2, UPT, UR10, URZ, UPT ;  /* 0x0000003f0a00728c */ /* 0x000fe4000bf45270 */
[----:B------:R-:W-:-:S05]  /*0930*/  UISETP.GT.U32.AND UP1, UPT, UR26, UR25, UPT ;  /* 0x000000191a00728c */ /* 0x000fca000bf24070 */
[----:B------:R-:W-:Y:S02]  /*0940*/  @!UP6 UIADD3 UR5, UR5, -UR27, URZ ;  /* 0x8000001b0505e290 */ /* 0x000fe4000fffe03f */
[----:B------:R-:W-:Y:S02]  /*0950*/  UISETP.GE.AND UP6, UPT, UR6, URZ, UPT ;  /* 0x0000003f0600728c */ /* 0x000fe4000bfc6270 */
[----:B------:R-:W-:Y:S01]  /*0960*/  @!UP5 UIADD3 UR5, -UR5, URZ, URZ ;  /* 0x0000003f0505d290 */ /* 0x000fe2000fffe13f */
[----:B------:R-:W-:Y:S01]  /*0970*/  ISETP.NE.AND P1, PT, RZ, UR31, PT ;  /* 0x0000001fff007c0c */ /* 0x000fe2000bf25270 */
[----:B------:R-:W-:Y:S02]  /*0980*/  @!UP1 UIADD3 UR25, UR25, -UR26, URZ ;  /* 0x8000001a19199290 */ /* 0x000fe4000fffe03f */
[----:B------:R-:W-:Y:S02]  /*0990*/  USHF.R.S32.HI UR4, URZ, 0x1f, UR31 ;  /* 0x0000001f3f047899 */ /* 0x000fe4000801141f */
[----:B------:R-:W-:-:S02]  /*09a0*/  USEL UR5, UR32, UR5, !UP4 ;  /* 0x0000000520057287 */ /* 0x000fc4000e000000 */
[----:B------:R-:W-:Y:S02]  /*09b0*/  ULEA.HI UR4, UR4, UR31, URZ, 0x2 ;  /* 0x0000001f04047291 */ /* 0x000fe4000f8f103f */
[----:B------:R-:W-:Y:S02]  /*09c0*/  @!UP6 UIADD3 UR25, -UR25, URZ, URZ ;  /* 0x0000003f1919e290 */ /* 0x000fe4000fffe13f */
[----:B------:R-:W-:Y:S02]  /*09d0*/  ULOP3.LUT UR4, UR4, 0xfffffffc, URZ, 0xc0, !UPT ;  /* 0xfffffffc04047892 */ /* 0x000fe4000f8ec03f */
[----:B------:R-:W-:Y:S02]  /*09e0*/  USEL UR25, UR33, UR25, !UP2 ;  /* 0x0000001921197287 */ /* 0x000fe4000d000000 */
[----:B------:R-:W-:Y:S02]  /*09f0*/  UIADD3 UR5, UR11, -UR5, URZ ;  /* 0x800000050b057290 */ /* 0x000fe4000fffe03f */
[----:B------:R-:W-:-:S02]  /*0a00*/  UIADD3 UR25, UR6, -UR25, URZ ;  /* 0x8000001906197290 */ /* 0x000fc4000fffe03f */
[----:B------:R-:W-:Y:S02]  /*0a10*/  UIADD3 UR51, UR31, -UR4, URZ ;  /* 0x800000041f337290 */ /* 0x000fe4000fffe03f */
[----:B------:R-:W-:Y:S02]  /*0a20*/  UIMAD UR24, UR5, UR25, URZ ;  /* 0x00000019051872a4 */ /* 0x000fe4000f8e023f */
[----:B------:R-:W-:Y:S02]  /*0a30*/  USEL UR4, UR25, UR5, !UP3 ;  /* 0x0000000519047287 */ /* 0x000fe4000d800000 */
[----:B------:R-:W-:Y:S02]  /*0a40*/  UISETP.NE.AND UP1, UPT, UR12, URZ, UPT ;  /* 0x0000003f0c00728c */ /* 0x000fe4000bf25270 */
[----:B------:R-:W-:Y:S02]  /*0a50*/  USHF.R.S32.HI UR25, URZ, 0x1f, UR24 ;  /* 0x0000001f3f197899 */ /* 0x000fe40008011418 */
[----:B------:R-:W-:Y:S01]  /*0a60*/  IMAD.U32 R6, RZ, RZ, UR24 ;  /* 0x00000018ff067e24 */ /* 0x000fe2000f8e00ff */
[----:B------:R-:W-:-:S02]  /*0a70*/  USHF.R.S32.HI UR5, URZ, 0x1f, UR4 ;  /* 0x0000001f3f057899 */ /* 0x000fc40008011404 */
[----:B------:R-:W-:Y:S01]  /*0a80*/  IMAD.U32 R4, RZ, RZ, UR4 ;  /* 0x00000004ff047e24 */ /* 0x000fe2000f8e00ff */
[----:B------:R-:W-:Y:S01]  /*0a90*/  UISETP.EQ.AND UP5, UPT, UR51, 0x3, !UP1 ;  /* 0x000000033300788c */ /* 0x000fe2000cfa2270 */
[----:B------:R-:W-:-:S03]  /*0aa0*/  MOV R7, UR25 ;  /* 0x0000001900077c02 */ /* 0x000fc60008000f00 */
[----:B------:R-:W-:Y:S01]  /*0ab0*/  USEL UR59, UR59, 0x2, UP5 ;  /* 0x000000023b3b7887 */ /* 0x000fe2000a800000 */
[----:B------:R-:W-:Y:S01]  /*0ac0*/  IMAD.U32 R5, RZ, RZ, UR5 ;  /* 0x00000005ff057e24 */ /* 0x000fe2000f8e00ff */
[----:B------:R-:W-:Y:S10]  /*0ad0*/  @P1 BRA `(.L_x_1) ;  /* 0x0000000000841947 */ /* 0x000ff40003800000 */
[----:B------:R-:W-:Y:S01]  /*0ae0*/  ELECT P1, URZ, PT ;  /* 0x00000000003f782f */ /* 0x000fe20003820000 */
[----:B------:R-:W-:-:S12]  /*0af0*/  BSSY B0, `(.L_x_1) ;  /* 0x000001f000007945 */ /* 0x000fd80003800000 */
[----:B------:R-:W-:Y:S05]  /*0b00*/  @!P1 BRA `(.L_x_2) ;  /* 0x0000000000749947 */ /* 0x000fea0003800000 */
[----:B------:R-:W1:Y:S01]  /*0b10*/  S2UR UR6, SR_CgaCtaId ;  /* 0x00000000000679c3 */ /* 0x000e620000008800 */
[----:B------:R-:W-:Y:S01]  /*0b20*/  UMOV UR4, 0x400 ;  /* 0x0000040000047882 */ /* 0x000fe20000000000 */
[----:B------:R-:W-:Y:S01]  /*0b30*/  UMOV UR5, 0x1 ;  /* 0x0000000100057882 */ /* 0x000fe20000000000 */
[----:B------:R-:W-:Y:S02]  /*0b40*/  UMOV UR24, 0x140 ;  /* 0x0000014000187882 */ /* 0x000fe40000000000 */
[----:B------:R-:W-:-:S04]  /*0b50*/  UIADD3 UR24, -UR24, 0x100000, URZ ;  /* 0x0010000018187890 */ /* 0x000fc8000fffe13f */
[----:B------:R-:W-:Y:S02]  /*0b60*/  USHF.L.U32 UR25, UR24, 0xb, URZ ;  /* 0x0000000b18197899 */ /* 0x000fe4000800063f */
[----:B------:R-:W-:Y:S02]  /*0b70*/  USHF.L.U32 UR24, UR24, 0x1, URZ ;  /* 0x0000000118187899 */ /* 0x000fe4000800063f */
[----:B-1----:R-:W-:Y:S02]  /*0b80*/  ULEA UR6, UR6, UR4, 0x18 ;  /* 0x0000000406067291 */ /* 0x002fe4000f8ec03f */
[----:B------:R-:W-:-:S04]  /*0b90*/  UIADD3 UR4, -UR5, 0x100000, URZ ;  /* 0x0010000005047890 */ /* 0x000fc8000fffe13f */
[----:B------:R-:W-:Y:S02]  /*0ba0*/  USHF.L.U32 UR5, UR4, 0xb, URZ ;  /* 0x0000000b04057899 */ /* 0x000fe4000800063f */
[----:B------:R-:W-:Y:S01]  /*0bb0*/  USHF.L.U32 UR4, UR4, 0x1, URZ ;  /* 0x0000000104047899 */ /* 0x000fe2000800063f */
[----:B------:R-:W1:Y:S11]  /*0bc0*/  FENCE.VIEW.ASYNC.S ;  /* 0x00000000000073c6 */ /* 0x000e760000000000 */
[----:B-1----:R1:W2:Y:S01]  /*0bd0*/  SYNCS.EXCH.64 URZ, [UR6+0x34400], UR4 ;  /* 0x03440004063f75b2 */ /* 0x0022a20008000100 */
[----:B------:R1:W3:Y:S01]  /*0be0*/  SYNCS.EXCH.64 URZ, [UR6+0x34440], UR24 ;  /* 0x03444018063f75b2 */ /* 0x0002e20008000100 */
[----:B------:R1:W4:Y:S01]  /*0bf0*/  SYNCS.EXCH.64 URZ, [UR6+0x34408], UR4 ;  /* 0x03440804063f75b2 */ /* 0x0003220008000100 */
[----:B------:R1:W1:Y:S01]  /*0c00*/  SYNCS.EXCH.64 URZ, [UR6+0x34448], UR24 ;  /* 0x03444818063f75b2 */ /* 0x0002620008000100 */
        /* <DEDUP_REMOVED lines=12> */
[----:B------:R-:W-:Y:S01]  /*0cd0*/  NOP ;  /* 0x0000000000007918 */ /* 0x000fe20000000000 */
.L_x_2:
[----:B-1----:R-:W-:Y:S05]  /*0ce0*/  BSYNC B0 ;  /* 0x0000000000007941 */ /* 0x002fea0003800000 */
.L_x_1:
[----:B------:R-:W1:Y:S01]  /*0cf0*/  SHFL.IDX PT, R11, R2, RZ, 0x1f ;  /* 0x00001fff020b7589 */ /* 0x000e6200000e0000 */
[----:B------:R-:W-:Y:S01]  /*0d00*/  UIADD3 UR31, UR12, -0x1, URZ ;  /* 0xffffffff0c1f7890 */ /* 0x000fe2000fffe03f */
[----:B------:R-:W-:Y:S01]  /*0d10*/  NOP ;  /* 0x0000000000007918 */ /* 0x000fe20000000000 */
[----:B------:R-:W-:Y:S02]  /*0d20*/  UISETP.LT.U32.AND UP6, UPT, UR51, 0x2, !UP1 ;  /* 0x000000023300788c */ /* 0x000fe4000cfc1070 */
[----:B------:R-:W-:Y:S02]  /*0d30*/  UISETP.GE.U32.AND UP5, UPT, UR31, 0x2, UPT ;  /* 0x000000021f00788c */ /* 0x000fe4000bfa6070 */
[----:B------:R-:W-:-:S04]  /*0d40*/  USEL UR42, URZ, 0x1, !UP6 ;  /* 0x000000013f2a7887 */ /* 0x000fc8000f000000 */
[----:B------:R-:W-:Y:S01]  /*0d50*/  USEL UR42, UR42, 0x2, UP5 ;  /* 0x000000022a2a7887 */ /* 0x000fe2000a800000 */
[----:B-1----:R-:W-:-:S13]  /*0d60*/  ISETP.NE.AND P1, PT, R11, RZ, PT ;  /* 0x000000ff0b00720c */ /* 0x002fda0003f25270 */
[----:B------:R-:W-:Y:S05]  /*0d70*/  @P1 BRA `(.L_x_3) ;  /* 0x0000000000581947 */ /* 0x000fea0003800000 */
[----:B------:R-:W1:Y:S01]  /*0d80*/  S2UR UR5, SR_CgaCtaId ;  /* 0x00000000000579c3 */ /* 0x000e620000008800 */
[----:B------:R-:W-:Y:S01]  /*0d90*/  UMOV UR4, 0x400 ;  /* 0x0000040000047882 */ /* 0x000fe20000000000 */
[----:B------:R-:W-:Y:S01]  /*0da0*/  UMOV UR24, 0x1 ;  /* 0x0000000100187882 */ /* 0x000fe20000000000 */
[----:B------:R-:W-:Y:S01]  /*0db0*/  UMOV UR11, 0x80 ;  /* 0x00000080000b7882 */ /* 0x000fe20000000000 */
[----:B------:R-:W-:-:S04]  /*0dc0*/  UIADD3 UR24, -UR24, 0x100000, URZ ;  /* 0x0010000018187890 */ /* 0x000fc8000fffe13f */
[----:B------:R-:W-:Y:S02]  /*0dd0*/  USHF.L.U32 UR25, UR24, 0xb, URZ ;  /* 0x0000000b18197899 */ /* 0x000fe4000800063f */
[----:B------:R-:W-:Y:S01]  /*0de0*/  USHF.L.U32 UR24, UR24, 0x1, URZ ;  /* 0x0000000118187899 */ /* 0x000fe2000800063f */
[----:B------:R-:W-:Y:S01]  /*0df0*/  ELECT P1, URZ, PT ;  /* 0x00000000003f782f */ /* 0x000fe20003820000 */
[----:B-1----:R-:W-:Y:S02]  /*0e00*/  ULEA UR6, UR5, UR4, 0x18 ;  /* 0x0000000405067291 */ /* 0x002fe4000f8ec03f */
[----:B------:R-:W-:-:S04]  /*0e10*/  UIADD3 UR4, -UR11, 0x100000, URZ ;  /* 0x001000000b047890 */ /* 0x000fc8000fffe13f */
[----:B------:R-:W-:Y:S02]  /*0e20*/  USHF.L.U32 UR5, UR4, 0xb, URZ ;  /* 0x0000000b04057899 */ /* 0x000fe4000800063f */
[----:B------:R-:W-:Y:S01]  /*0e30*/  USHF.L.U32 UR4, UR4, 0x1, URZ ;  /* 0x0000000104047899 */ /* 0x000fe2000800063f */
[----:B------:R-:W1:Y:S03]  /*0e40*/  FENCE.VIEW.ASYNC.S ;  /* 0x00000000000073c6 */ /* 0x000e660000000000 */
[----:B-1----:R1:W1:Y:S08]  /*0e50*/  SYNCS.EXCH.64 URZ, [UR6+0x34480], UR24 ;  /* 0x03448018063f75b2 */ /* 0x0022700008000100 */
        /* <DEDUP_REMOVED lines=8> */
.L_x_3:
[----:B------:R-:W2:Y:S01]  /*0ee0*/  SHFL.IDX PT, R11, R2, RZ, 0x1f ;  /* 0x00001fff020b7589 */ /* 0x000ea200000e0000 */
[----:B------:R-:W-:Y:S01]  /*0ef0*/  UISETP.EQ.AND UP6, UPT, UR51, 0x2, !UP1 ;  /* 0x000000023300788c */ /* 0x000fe2000cfc2270 */
[----:B------:R-:W-:-:S03]  /*0f00*/  NOP ;  /* 0x0000000000007918 */ /* 0x000fc60000000000 */
[----:B------:R-:W-:-:S04]  /*0f10*/  USEL UR61, URZ, 0x1, !UP6 ;  /* 0x000000013f3d7887 */ /* 0x000fc8000f000000 */
[----:B------:R-:W-:Y:S01]  /*0f20*/  USEL UR61, UR61, 0x2, UP5 ;  /* 0x000000023d3d7887 */ /* 0x000fe2000a800000 */
[----:B--2---:R-:W-:-:S13]  /*0f30*/  ISETP.NE.AND P1, PT, R11, RZ, PT ;  /* 0x000000ff0b00720c */ /* 0x004fda0003f25270 */
[----:B------:R-:W-:Y:S05]  /*0f40*/  @P1 BRA `(.L_x_4) ;  /* 0x0000000000581947 */ /* 0x000fea0003800000 */
[----:B-1----:R-:W1:Y:S01]  /*0f50*/  S2UR UR5, SR_CgaCtaId ;  /* 0x00000000000579c3 */ /* 0x002e620000008800 */
[----:B------:R-:W-:Y:S01]  /*0f60*/  UMOV UR4, 0x400 ;  /* 0x0000040000047882 */ /* 0x000fe20000000000 */
[----:B------:R-:W-:Y:S01]  /*0f70*/  UMOV UR11, 0x20 ;  /* 0x00000020000b7882 */ /* 0x000fe20000000000 */
[----:B------:R-:W-:Y:S01]  /*0f80*/  UMOV UR24, 0x80 ;  /* 0x0000008000187882 */ /* 0x000fe20000000000 */
[----:B------:R-:W-:Y:S01]  /*0f90*/  ELECT P1, URZ, PT ;  /* 0x00000000003f782f */ /* 0x000fe20003820000 */
        /* <DEDUP_REMOVED lines=8> */
[----:B-1----:R2:W1:Y:S01]  /*1020*/  SYNCS.EXCH.64 URZ, [UR6+0x344c0], UR4 ;  /* 0x0344c004063f75b2 */ /* 0x0024620008000100 */
[----:B------:R2:W1:Y:S01]  /*1030*/  SYNCS.EXCH.64 URZ, [UR6+0x344e0], UR24 ;  /* 0x0344e018063f75b2 */ /* 0x0004620008000100 */
[----:B------:R2:W1:Y:S01]  /*1040*/  SYNCS.EXCH.64 URZ, [UR6+0x344c8], UR4 ;  /* 0x0344c804063f75b2 */ /* 0x0004620008000100 */
[----:B------:R2:W1:Y:S01]  /*1050*/  SYNCS.EXCH.64 URZ, [UR6+0x344e8], UR24 ;  /* 0x0344e818063f75b2 */ /* 0x0004620008000100 */
[----:B------:R2:W1:Y:S01]  /*1060*/  SYNCS.EXCH.64 URZ, [UR6+0x344d0], UR4 ;  /* 0x0344d004063f75b2 */ /* 0x0004620008000100 */
[----:B------:R2:W1:Y:S01]  /*1070*/  SYNCS.EXCH.64 URZ, [UR6+0x344f0], UR24 ;  /* 0x0344f018063f75b2 */ /* 0x0004620008000100 */
[----:B------:R2:W1:Y:S01]  /*1080*/  SYNCS.EXCH.64 URZ, [UR6+0x344d8], UR4 ;  /* 0x0344d804063f75b2 */ /* 0x0004620008000100 */
[----:B------:R2:W1:Y:S02]  /*1090*/  SYNCS.EXCH.64 URZ, [UR6+0x344f8], UR24 ;  /* 0x0344f818063f75b2 */ /* 0x0004640008000100 */
[----:B--2---:R-:W-:Y:S01]  /*10a0*/  NOP ;  /* 0x0000000000007918 */ /* 0x004fe20000000000 */
.L_x_4:
[----:B------:R-:W2:Y:S01]  /*10b0*/  SHFL.IDX PT, R12, R2, RZ, 0x1f ;  /* 0x00001fff020c7589 */ /* 0x000ea200000e0000 */
[----:B------:R-:W-:Y:S01]  /*10c0*/  ELECT P1, URZ, PT ;  /* 0x00000000003f782f */ /* 0x000fe20003820000 */
[----:B------:R-:W-:Y:S01]  /*10d0*/  NOP ;  /* 0x0000000000007918 */ /* 0x000fe20000000000 */
[----:B------:R-:W-:Y:S01]  /*10e0*/  ELECT P2, URZ, PT ;  /* 0x00000000003f782f */ /* 0x000fe20003840000 */
[----:B------:R-:W3:Y:S01]  /*10f0*/  SHFL.IDX PT, R11, R2, RZ, 0x1f ;  /* 0x00001fff020b7589 */ /* 0x000ee200000e0000 */
[----:B------:R-:W-:Y:S01]  /*1100*/  UMOV UR11, 0x20 ;  /* 0x00000020000b7882 */ /* 0x000fe20000000000 */
[----:B-1----:R-:W-:Y:S01]  /*1110*/  UMOV UR25, 0x80 ;  /* 0x0000008000197882 */ /* 0x002fe20000000000 */
[----:B------:R-:W-:Y:S01]  /*1120*/  ULDC UR60, c[0x0][0xc] ;  /* 0x00000300003c7ab9 */ /* 0x000fe20000000800 */
[----:B------:R-:W-:Y:S01]  /*1130*/  IMAD.MOV.U32 R16, RZ, RZ, -0x1 ;  /* 0xffffffffff107424 */ /* 0x000fe200078e00ff */
[----:B------:R-:W-:Y:S01]  /*1140*/  MOV R18, 0xffffffff ;  /* 0xffffffff00127802 */ /* 0x000fe20000000f00 */
[----:B------:R-:W-:Y:S01]  /*1150*/  IMAD.MOV.U32 R17, RZ, RZ, -0x1 ;  /* 0xffffffffff117424 */ /* 0x000fe200078e00ff */
[----:B--2---:R-:W-:-:S02]  /*1160*/  ISETP.NE.OR P1, PT, R12, RZ, !P1 ;  /* 0x000000ff0c00720c */ /* 0x004fc40004f25670 */
[----:B------:R-:W1:Y:S01]  /*1170*/  LDC.64 R12, c[0x0][0x8f8] ;  /* 0x00023e00ff0c7b82 */ /* 0x000e620000000a00 */
[----:B---3--:R-:W-:-:S10]  /*1180*/  ISETP.NE.OR P2, PT, R11, RZ, !P2 ;  /* 0x000000ff0b00720c */ /* 0x008fd40005745670 */
[----:B------:R-:W-:-:S03]  /*1190*/  VOTEU.ALL UP6, P1 ;  /* 0x00000000003f7886 */ /* 0x000fc600008c0000 */
[----:B------:R-:W-:Y:S02]  /*11a0*/  VOTEU.ALL UP5, P2 ;  /* 0x00000000003f7886 */ /* 0x000fe400010a0000 */
[----:B------:R-:W2:Y:S01]  /*11b0*/  @!UP6 S2UR UR5, SR_CgaCtaId ;  /* 0x000000000005e9c3 */ /* 0x000ea20000008800 */
[----:B------:R-:W-:-:S07]  /*11c0*/  @!UP6 UMOV UR4, 0x400 ;  /* 0x000004000004e882 */ /* 0x000fce0000000000 */
[----:B------:R-:W3:Y:S01]  /*11d0*/  @!UP5 S2UR UR24, SR_CgaCtaId ;  /* 0x000000000018d9c3 */ /* 0x000ee20000008800 */
[----:B--2---:R-:W-:Y:S02]  /*11e0*/  @!UP6 ULEA UR6, UR5, UR4, 0x18 ;  /* 0x000000040506e291 */ /* 0x004fe4000f8ec03f */
[----:B------:R-:W-:-:S04]  /*11f0*/  @!UP6 UIADD3 UR4, -UR11, 0x100000, URZ ;  /* 0x001000000b04e890 */ /* 0x000fc8000fffe13f */
[----:B------:R-:W-:Y:S02]  /*1200*/  @!UP6 USHF.L.U32 UR5, UR4, 0xb, URZ ;  /* 0x0000000b0405e899 */ /* 0x000fe4000800063f */
[----:B------:R-:W-:Y:S01]  /*1210*/  @!UP6 USHF.L.U32 UR4, UR4, 0x1, URZ ;  /* 0x000000010404e899 */ /* 0x000fe2000800063f */
[----:B------:R-:W-:Y:S01]  /*1220*/  VOTEU.ALL UP6, P1 ;  /* 0x00000000003f7886 */ /* 0x000fe200008c0000 */
[----:B------:R-:W-:Y:S02]  /*1230*/  @!UP5 UMOV UR11, 0x400 ;  /* 0x00000400000bd882 */ /* 0x000fe40000000000 */
[----:B---3--:R-:W-:Y:S02]  /*1240*/  @!UP5 ULEA UR11, UR24, UR11, 0x18 ;  /* 0x0000000b180bd291 */ /* 0x008fe4000f8ec03f */
[----:B------:R-:W-:-:S04]  /*1250*/  @!UP5 UIADD3 UR24, -UR25, 0x100000, URZ ;  /* 0x001000001918d890 */ /* 0x000fc8000fffe13f */
[----:B------:R-:W-:Y:S02]  /*1260*/  @!UP5 USHF.L.U32 UR25, UR24, 0xb, URZ ;  /* 0x0000000b1819d899 */ /* 0x000fe4000800063f */
[----:B------:R-:W-:Y:S01]  /*1270*/  @!UP5 USHF.L.U32 UR24, UR24, 0x1, URZ ;  /* 0x000000011818d899 */ /* 0x000fe2000800063f */
[----:B------:R-:W-:Y:S01]  /*1280*/  VOTEU.ALL UP5, P1 ;  /* 0x00000000003f7886 */ /* 0x000fe200008a0000 */
[----:B-1----:R-:W-:Y:S01]  /*1290*/  ISETP.LE.U32.AND P1, PT, R12, UR8, PT ;  /* 0x000000080c007c0c */ /* 0x002fe2000bf23070 */
[----:B------:R-:W1:Y:S02]  /*12a0*/  FENCE.VIEW.ASYNC.S ;  /* 0x00000000000073c6 */ /* 0x000e640000000000 */
[----:B-1----:R-:W4:Y:S01]  /*12b0*/  @!UP6 SYNCS.EXCH.64 URZ, [UR6+0x34500], UR4 ;  /* 0x03450004063fe5b2 */ /* 0x002f220008000100 */
[----:B------:R-:W-:Y:S01]  /*12c0*/  MOV R12, UR7 ;  /* 0x00000007000c7c02 */ /* 0x000fe20008000f00 */
[----:B------:R-:W-:-:S03]  /*12d0*/  VOTEU.ALL UP6, P2 ;  /* 0x00000000003f7886 */ /* 0x000fc600010c0000 */
[----:B------:R-:W-:Y:S01]  /*12e0*/  ISETP.GE.U32.AND.EX P1, PT, R12, R13, PT, P1 ;  /* 0x0000000d0c00720c */ /* 0x000fe20003f26110 */
[----:B------:R1:W4:Y:S01]  /*12f0*/  @!UP5 SYNCS.EXCH.64 URZ, [UR6+0x34508], UR4 ;  /* 0x03450804063fd5b2 */ /* 0x0003220008000100 */
[----:B------:R-:W-:Y:S01]  /*1300*/  VOTEU.ALL UP5, P2 ;  /* 0x00000000003f7886 */ /* 0x000fe200010a0000 */
[----:B------:R-:W-:Y:S01]  /*1310*/  NOP ;  /* 0x0000000000007918 */ /* 0x000fe20000000000 */
[----:B-1----:R-:W-:Y:S01]  /*1320*/  ULDC.U8 UR4, c[0x0][0x900] ;  /* 0x0002400000047ab9 */ /* 0x002fe20000000000 */
[----:B------:R-:W-:Y:S01]  /*1330*/  UMOV UR5, URZ ;  /* 0x0000003f00057c82 */ /* 0x000fe20008000000 */
[----:B------:R-:W-:Y:S01]  /*1340*/  ISETP.NE.AND P3, PT, RZ, UR4, PT ;  /* 0x00000004ff007c0c */ /* 0x000fe2000bf65270 */
[----:B------:R-:W-:Y:S01]  /*1350*/  UMOV UR4, URZ ;  /* 0x0000003f00047c82 */ /* 0x000fe20008000000 */
[----:B------:R-:W4:Y:S01]  /*1360*/  @!UP6 SYNCS.EXCH.64 URZ, [UR11+0x34510], UR24 ;  /* 0x034510180b3fe5b2 */ /* 0x000f220008000100 */
[----:B------:R-:W-:Y:S01]  /*1370*/  VOTEU.ALL UP6, P2 ;  /* 0x00000000003f7886 */ /* 0x000fe200010c0000 */
[----:B------:R-:W-:Y:S01]  /*1380*/  UMOV UR6, URZ ;  /* 0x0000003f00067c82 */ /* 0x000fe20008000000 */
[----:B------:R-:W-:Y:S01]  /*1390*/  P2R R15, PR, RZ, 0x8 ;  /* 0x00000008ff0f7803 */ /* 0x000fe20000000000 */
[----:B------:R-:W4:Y:S01]  /*13a0*/  @!UP5 SYNCS.EXCH.64 URZ, [UR11+0x34518], UR24 ;  /* 0x034518180b3fd5b2 */ /* 0x000f220008000100 */
[----:B------:R-:W-:Y:S01]  /*13b0*/  VOTEU.ALL UP5, P2 ;  /* 0x00000000003f7886 */ /* 0x000fe200010a0000 */
[----:B------:R-:W4:Y:S04]  /*13c0*/  @!UP6 SYNCS.EXCH.64 URZ, [UR11+0x34520], UR24 ;  /* 0x034520180b3fe5b2 */ /* 0x000f280008000100 */
[----:B------:R1:W4:Y:S01]  /*13d0*/  @!UP5 SYNCS.EXCH.64 URZ, [UR11+0x34528], UR24 ;  /* 0x034528180b3fd5b2 */ /* 0x0003220008000100 */
[----:B------:R-:W-:Y:S01]  /*13e0*/  NOP ;  /* 0x0000000000007918 */ /* 0x000fe20000000000 */
[----:B-1----:R-:W-:Y:S01]  /*13f0*/  UMOV UR11, URZ ;  /* 0x0000003f000b7c82 */ /* 0x002fe20008000000 */
[----:B----4-:R-:W-:Y:S06]  /*1400*/  BAR.SYNC.DEFER_BLOCKING 0x0 ;  /* 0x0000000000007b1d */ /* 0x010fec0000010000 */
[----:B------:R-:W-:Y:S05]  /*1410*/  @P3 BRA P1, `(.L_x_5) ;  /* 0x0000001400f83947 */ /* 0x000fea0000800000 */
[----:B------:R-:W-:Y:S01]  /*1420*/  IMAD.U32 R11, RZ, RZ, UR7 ;  /* 0x00000007ff0b7e24 */ /* 0x000fe2000f8e00ff */
[----:B------:R-:W-:Y:S01]  /*1430*/  ISETP.LE.U32.AND P1, PT, R6, UR8, PT ;  /* 0x0000000806007c0c */ /* 0x000fe2000bf23070 */
[----:B------:R-:W-:Y:S01]  /*1440*/  UMOV UR5, URZ ;  /* 0x0000003f00057c82 */ /* 0x000fe20008000000 */
[----:B------:R-:W-:Y:S01]  /*1450*/  UMOV UR6, URZ ;  /* 0x0000003f00067c82 */ /* 0x000fe20008000000 */
[----:B------:R-:W-:Y:S01]  /*1460*/  UMOV UR11, URZ ;  /* 0x0000003f000b7c82 */ /* 0x000fe20008000000 */
[----:B------:R-:W-:Y:S01]  /*1470*/  ISETP.GE.U32.AND.EX P1, PT, R11, R7, PT, P1 ;  /* 0x000000070b00720c */ /* 0x000fe20003f26110 */
[----:B------:R-:W-:-:S12]  /*1480*/  UMOV UR4, URZ ;  /* 0x0000003f00047c82 */ /* 0x000fd80008000000 */
[----:B------:R-:W-:Y:S05]  /*1490*/  @!P1 BRA `(.L_x_6) ;  /* 0x0000001000c49947 */ /* 0x000fea0003800000 */
[----:B------:R-:W-:Y:S01]  /*14a0*/  VIADD R12, R20, 0x20 ;  /* 0x00000020140c7836 */ /* 0x000fe20000000000 */
[----:B------:R-:W-:Y:S01]  /*14b0*/  MOV R6, R20 ;  /* 0x0000001400067202 */ /* 0x000fe20000000f00 */
[----:B-----5:R-:W-:Y:S01]  /*14c0*/  IMAD.MOV.U32 R13, RZ, RZ, R8 ;  /* 0x000000ffff0d7224 */ /* 0x020fe200078e0008 */
[----:B------:R-:W-:Y:S02]  /*14d0*/  MOV R14, R0 ;  /* 0x00000000000e7202 */ /* 0x000fe40000000f00 */
[----:B------:R-:W-:-:S13]  /*14e0*/  ISETP.GE.AND P1, PT, R12, R3, PT ;  /* 0x000000030c00720c */ /* 0x000fda0003f26270 */
[----:B------:R-:W1:Y:S01]  /*14f0*/  @!P1 LDC.64 R18, c[0x0][0x918] ;  /* 0x00024600ff129b82 */ /* 0x000e620000000a00 */
[----:B------:R-:W-:Y:S01]  /*1500*/  @!P1 VIADD R7, R6, 0x20 ;  /* 0x0000002006079836 */ /* 0x000fe20000000000 */
[----:B------:R-:W-:Y:S02]  /*1510*/  UIADD3 UR16, UP5, UR16, -0x1, URZ ;  /* 0xffffffff10107890 */ /* 0x000fe4000ffbe03f */
[----:B------:R-:W-:Y:S01]  /*1520*/  UIADD3 UR14, UP6, UR14, -0x1, URZ ;  /* 0xffffffff0e0e7890 */ /* 0x000fe2000ffde03f */
[----:B------:R-:W-:Y:S01]  /*1530*/  BSSY B0, `(.L_x_7) ;  /* 0x0000050000007945 */ /* 0x000fe20003800000 */
[----:B------:R-:W-:Y:S01]  /*1540*/  UIADD3.X UR17, UR17, -0x1, URZ, UP5, !UPT ;  /* 0xffffffff11117890 */ /* 0x000fe2000affe43f */
[----:B-1----:R-:W-:-:S05]  /*1550*/  @!P1 IMAD.WIDE R18, R7, 0xc, R18 ;  /* 0x0000000c07129825 */ /* 0x002fca00078e0212 */
[----:B------:R1:W5:Y:S04]  /*1560*/  @!P1 LDG.E R8, desc[UR38][R18.64] ;  /* 0x0000002612089981 */ /* 0x000368000c1e1900 */
[----:B------:R1:W5:Y:S01]  /*1570*/  @!P1 LDG.E R0, desc[UR38][R18.64+0x4] ;  /* 0x0000042612009981 */ /* 0x000362000c1e1900 */
[----:B------:R-:W-:Y:S01]  /*1580*/  ISETP.GE.AND P1, PT, R6, R3, PT ;  /* 0x000000030600720c */ /* 0x000fe20003f26270 */
[----:B------:R-:W-:Y:S01]  /*1590*/  UIADD3.X UR15, UR15, -0x1, URZ, UP6, !UPT ;  /* 0xffffffff0f0f7890 */ /* 0x000fe2000b7fe43f */
[----:B------:R-:W-:Y:S01]  /*15a0*/  IMAD.MOV.U32 R11, RZ, RZ, RZ ;  /* 0x000000ffff0b7224 */ /* 0x000fe200078e00ff */
[----:B------:R-:W-:Y:S01]  /*15b0*/  UIADD3 UR4, UR9, -0x1, URZ ;  /* 0xffffffff09047890 */ /* 0x000fe2000fffe03f */
[----:B------:R-:W-:Y:S01]  /*15c0*/  IMAD.MOV.U32 R7, RZ, RZ, RZ ;  /* 0x000000ffff077224 */ /* 0x000fe200078e00ff */
[----:B------:R-:W-:Y:S01]  /*15d0*/  UIADD3 UR5, UR10, -0x1, URZ ;  /* 0xffffffff0a057890 */ /* 0x000fe2000fffe03f */
[----:B------:R-:W-:Y:S01]  /*15e0*/  MOV R25, 0x7fffffff ;  /* 0x7fffffff00197802 */ /* 0x000fe20000000f00 */
[----:B------:R-:W-:-:S06]  /*15f0*/  IMAD.MOV.U32 R28, RZ, RZ, RZ ;  /* 0x000000ffff1c7224 */ /* 0x000fcc00078e00ff */
[----:B-1----:R-:W-:Y:S05]  /*1600*/  @P1 BRA `(.L_x_8) ;  /* 0x0000000400081947 */ /* 0x002fea0003800000 */
[----:B------:R-:W-:Y:S02]  /*1610*/  PLOP3.LUT P3, PT, PT, PT, UP0, 0x80, 0x0 ;  /* 0x000000000000781c */ /* 0x000fe40003f6f008 */
[C---:B------:R-:W-:Y:S02]  /*1620*/  IADD3 R17, P2, R14.reuse, UR16, RZ ;  /* 0x000000100e117c10 */ /* 0x040fe4000ff5e0ff */
[C---:B------:R-:W-:Y:S02]  /*1630*/  IADD3 R24, P1, R13.reuse, UR14, RZ ;  /* 0x0000000e0d187c10 */ /* 0x040fe4000ff3e0ff */
[----:B------:R-:W-:Y:S02]  /*1640*/  LEA.HI.X.SX32 R14, R14, UR17, 0x1, P2 ;  /* 0x000000110e0e7c11 */ /* 0x000fe400090f0eff */
[----:B------:R-:W-:-:S05]  /*1650*/  LEA.HI.X.SX32 R25, R13, UR15, 0x1, P1 ;  /* 0x0000000f0d197c11 */ /* 0x000fca00088f0eff */
[----:B------:R-:W-:Y:S05]  /*1660*/  @!P3 BRA `(.L_x_9) ;  /* 0x000000000030b947 */ /* 0x000fea0003800000 */
[----:B------:R-:W-:Y:S02]  /*1670*/  ULDC UR6, c[0x0][0x8dc] ;  /* 0x0002370000067ab9 */ /* 0x000fe40000000800 */
[----:B------:R-:W-:-:S05]  /*1680*/  IADD3 R13, P1, R24, UR6, RZ ;  /* 0x00000006180d7c10 */ /* 0x000fca000ff3e0ff */
[----:B------:R-:W-:-:S04]  /*1690*/  IMAD.X R25, RZ, RZ, R25, P1 ;  /* 0x000000ffff197224 */ /* 0x000fc800008e0619 */
[----:B------:R-:W-:-:S04]  /*16a0*/  IMAD.WIDE.U32 R4, R25, UR20, RZ ;  /* 0x0000001419047c25 */ /* 0x000fc8000f8e00ff */
[----:B------:R-:W-:-:S04]  /*16b0*/  IMAD.WIDE.U32 R18, P1, R13, UR21, R4 ;  /* 0x000000150d127c25 */ /* 0x000fc8000f820004 */
[----:B------:R-:W-:Y:S01]  /*16c0*/  IMAD.WIDE.U32 R4, R13, UR20, RZ ;  /* 0x000000140d047c25 */ /* 0x000fe2000f8e00ff */
[----:B------:R-:W-:-:S03]  /*16d0*/  IADD3.X R23, RZ, RZ, RZ, P1, !PT ;  /* 0x000000ffff177210 */ /* 0x000fc60000ffe4ff */
[----:B------:R-:W-:Y:S01]  /*16e0*/  IMAD.MOV.U32 R22, RZ, RZ, R19 ;  /* 0x000000ffff167224 */ /* 0x000fe200078e0013 */
[----:B------:R-:W-:-:S05]  /*16f0*/  IADD3 RZ, P1, R5, R18, RZ ;  /* 0x0000001205ff7210 */ /* 0x000fca0007f3e0ff */
[----:B------:R-:W-:-:S04]  /*1700*/  IMAD.WIDE.U32.X R4, R25, UR21, R22, P1 ;  /* 0x0000001519047c25 */ /* 0x000fc800088e0416 */
[----:B------:R-:W-:Y:S01]  /*1710*/  IMAD.MOV.U32 R24, RZ, RZ, R4 ;  /* 0x000000ffff187224 */ /* 0x000fe200078e0004 */
[----:B------:R-:W-:-:S07]  /*1720*/  MOV R25, R5 ;  /* 0x0000000500197202 */ /* 0x000fce0000000f00 */
.L_x_9:
[----:B------:R-:W-:Y:S05]  /*1730*/  @!P0 BRA `(.L_x_10) ;  /* 0x0000000000308947 */ /* 0x000fea0003800000 */
[----:B------:R-:W-:Y:S02]  /*1740*/  ULDC UR6, c[0x0][0x8f4] ;  /* 0x00023d0000067ab9 */ /* 0x000fe40000000800 */
[----:B------:R-:W-:-:S05]  /*1750*/  IADD3 R13, P1, R17, UR6, RZ ;  /* 0x00000006110d7c10 */ /* 0x000fca000ff3e0ff */
[----:B------:R-:W-:-:S04]  /*1760*/  IMAD.X R17, RZ, RZ, R14, P1 ;  /* 0x000000ffff117224 */ /* 0x000fc800008e060e */
[----:B------:R-:W-:-:S04]  /*1770*/  IMAD.WIDE.U32 R4, R17, UR22, RZ ;  /* 0x0000001611047c25 */ /* 0x000fc8000f8e00ff */
[----:B------:R-:W-:-:S04]  /*1780*/  IMAD.WIDE.U32 R18, P1, R13, UR23, R4 ;  /* 0x000000170d127c25 */ /* 0x000fc8000f820004 */
[----:B------:R-:W-:Y:S01]  /*1790*/  IMAD.WIDE.U32 R4, R13, UR22, RZ ;  /* 0x000000160d047c25 */ /* 0x000fe2000f8e00ff */
[----:B------:R-:W-:-:S03]  /*17a0*/  MOV R22, R19 ;  /* 0x0000001300167202 */ /* 0x000fc60000000f00 */
[----:B------:R-:W-:Y:S01]  /*17b0*/  IMAD.X R23, RZ, RZ, RZ, P1 ;  /* 0x000000ffff177224 */ /* 0x000fe200008e06ff */
[----:B------:R-:W-:-:S05]  /*17c0*/  IADD3 RZ, P1, R5, R18, RZ ;  /* 0x0000001205ff7210 */ /* 0x000fca0007f3e0ff */
[----:B------:R-:W-:-:S04]  /*17d0*/  IMAD.WIDE.U32.X R4, R17, UR23, R22, P1 ;  /* 0x0000001711047c25 */ /* 0x000fc800088e0416 */
[----:B------:R-:W-:Y:S02]  /*17e0*/  IMAD.MOV.U32 R17, RZ, RZ, R4 ;  /* 0x000000ffff117224 */ /* 0x000fe400078e0004 */
[----:B------:R-:W-:-:S07]  /*17f0*/  IMAD.MOV.U32 R14, RZ, RZ, R5 ;  /* 0x000000ffff0e7224 */ /* 0x000fce00078e0005 */
.L_x_10:
[----:B------:R-:W-:Y:S02]  /*1800*/  SHF.R.U64 R4, R17, UR29, R14 ;  /* 0x0000001d11047c19 */ /* 0x000fe4000800120e */
[----:B------:R-:W-:-:S03]  /*1810*/  SHF.R.U64 R5, R24, UR18, R25 ;  /* 0x0000001218057c19 */ /* 0x000fc60008001219 */
[----:B------:R-:W-:Y:S01]  /*1820*/  VIADD R18, R4, UR5 ;  /* 0x0000000504127c36 */ /* 0x000fe20008000000 */
[----:B------:R-:W-:-:S04]  /*1830*/  IADD3 R17, R5, UR4, RZ ;  /* 0x0000000405117c10 */ /* 0x000fc8000fffe0ff */
[----:B------:R-:W-:Y:S02]  /*1840*/  IABS R13, R17 ;  /* 0x00000011000d7213 */ /* 0x000fe40000000000 */
[----:B------:R-:W-:-:S03]  /*1850*/  IABS R14, R18 ;  /* 0x00000012000e7213 */ /* 0x000fc60000000000 */
[----:B------:R-:W-:-:S04]  /*1860*/  IMAD.HI.U32 R4, R13, UR13, RZ ;  /* 0x0000000d0d047c27 */ /* 0x000fc8000f8e00ff */
[----:B------:R-:W-:-:S04]  /*1870*/  IMAD.HI.U32 R5, R14, UR19, RZ ;  /* 0x000000130e057c27 */ /* 0x000fc8000f8e00ff */
[----:B------:R-:W-:Y:S01]  /*1880*/  IMAD R4, R4, UR28, R13 ;  /* 0x0000001c04047c24 */ /* 0x000fe2000f8e020d */
[----:B------:R-:W-:Y:S01]  /*1890*/  MOV R13, UR32 ;  /* 0x00000020000d7c02 */ /* 0x000fe20008000f00 */
[----:B------:R-:W-:Y:S02]  /*18a0*/  IMAD R5, R5, UR30, R14 ;  /* 0x0000001e05057c24 */ /* 0x000fe4000f8e020e */
[----:B------:R-:W-:Y:S01]  /*18b0*/  IMAD.U32 R14, RZ, RZ, UR33 ;  /* 0x00000021ff0e7e24 */ /* 0x000fe2000f8e00ff */
[----:B------:R-:W-:Y:S02]  /*18c0*/  ISETP.LT.U32.AND P1, PT, R4, UR27, PT ;  /* 0x0000001b04007c0c */ /* 0x000fe4000bf21070 */
[----:B------:R-:W-:-:S11]  /*18d0*/  ISETP.LT.U32.AND P2, PT, R5, UR26, PT ;  /* 0x0000001a05007c0c */ /* 0x000fd6000bf41070 */
[----:B------:R-:W-:Y:S01]  /*18e0*/  @!P1 VIADD R4, R4, -UR27 ;  /* 0x8000001b04049c36 */ /* 0x000fe20008000000 */
[----:B------:R-:W-:Y:S02]  /*18f0*/  ISETP.GE.AND P1, PT, R18, RZ, PT ;  /* 0x000000ff1200720c */ /* 0x000fe40003f26270 */
[----:B------:R-:W-:Y:S02]  /*1900*/  @!P2 IADD3 R5, R5, -UR26, RZ ;  /* 0x8000001a0505ac10 */ /* 0x000fe4000fffe0ff */
[----:B------:R-:W-:Y:S02]  /*1910*/  ISETP.LT.U32.AND P3, PT, R4, UR27, PT ;  /* 0x0000001b04007c0c */ /* 0x000fe4000bf61070 */
[----:B------:R-:W-:Y:S02]  /*1920*/  ISETP.LT.U32.AND P4, PT, R5, UR26, PT ;  /* 0x0000001a05007c0c */ /* 0x000fe4000bf81070 */
[----:B------:R-:W-:-:S09]  /*1930*/  ISETP.GE.AND P2, PT, R17, RZ, PT ;  /* 0x000000ff1100720c */ /* 0x000fd20003f46270 */
[----:B------:R-:W-:Y:S01]  /*1940*/  @!P3 VIADD R4, R4, -UR27 ;  /* 0x8000001b0404bc36 */ /* 0x000fe20008000000 */
[----:B------:R-:W-:Y:S01]  /*1950*/  PLOP3.LUT P3, PT, PT, PT, UP4, 0x80, 0x0 ;  /* 0x000000000000781c */ /* 0x000fe20003f6f048 */
[----:B------:R-:W-:Y:S01]  /*1960*/  @!P4 VIADD R5, R5, -UR26 ;  /* 0x8000001a0505cc36 */ /* 0x000fe20008000000 */
[----:B------:R-:W-:Y:S01]  /*1970*/  PLOP3.LUT P4, PT, PT, PT, UP2, 0x80, 0x0 ;  /* 0x000000000000781c */ /* 0x000fe20003f8f028 */
[----:B------:R-:W-:-:S03]  /*1980*/  @!P2 IMAD.MOV R4, RZ, RZ, -R4 ;  /* 0x000000ffff04a224 */ /* 0x000fc600078e0a04 */
[----:B------:R-:W-:Y:S02]  /*1990*/  @!P1 IADD3 R5, -R5, RZ, RZ ;  /* 0x000000ff05059210 */ /* 0x000fe40007ffe1ff */
[----:B------:R-:W-:Y:S02]  /*19a0*/  SEL R4, R13, R4, !P3 ;  /* 0x000000040d047207 */ /* 0x000fe40005800000 */
[----:B------:R-:W-:Y:S02]  /*19b0*/  SEL R5, R14, R5, !P4 ;  /* 0x000000050e057207 */ /* 0x000fe40006000000 */
[----:B------:R-:W-:Y:S01]  /*19c0*/  PLOP3.LUT P1, PT, PT, PT, UP3, 0x80, 0x0 ;  /* 0x000000000000781c */ /* 0x000fe20003f2f038 */
[----:B------:R-:W-:Y:S02]  /*19d0*/  IMAD.IADD R14, R17, 0x1, -R4 ;  /* 0x00000001110e7824 */ /* 0x000fe400078e0a04 */
[----:B------:R-:W-:-:S04]  /*19e0*/  IMAD.IADD R5, R18, 0x1, -R5 ;  /* 0x0000000112057824 */ /* 0x000fc800078e0a05 */
[----:B------:R-:W-:Y:S01]  /*19f0*/  IMAD R25, R14, R5, RZ ;  /* 0x000000050e197224 */ /* 0x000fe200078e02ff */
[----:B------:R-:W-:-:S04]  /*1a00*/  SEL R4, R5, R14, !P1 ;  /* 0x0000000e05047207 */ /* 0x000fc80004800000 */
[----:B------:R-:W-:Y:S02]  /*1a10*/  SHF.R.S32.HI R5, RZ, 0x1f, R4 ;  /* 0x0000001fff057819 */ /* 0x000fe40000011404 */
[----:B------:R-:W-:-:S07]  /*1a20*/  SHF.R.S32.HI R28, RZ, 0x1f, R25 ;  /* 0x0000001fff1c7819 */ /* 0x000fce0000011419 */
.L_x_8:
[----:B------:R-:W-:Y:S05]  /*1a30*/  BSYNC B0 ;  /* 0x0000000000007941 */ /* 0x000fea0003800000 */
.L_x_7:
[----:B------:R-:W1:Y:S01]  /*1a40*/  SHFL.UP PT, R14, R25, 0x1, RZ ;  /* 0x04200000190e7989 */ /* 0x000e6200000e00ff */
[C---:B------:R-:W-:Y:S02]  /*1a50*/  ISETP.NE.AND P2, PT, R20.reuse, RZ, PT ;  /* 0x000000ff1400720c */ /* 0x040fe40003f45270 */
[C---:B------:R-:W-:Y:S01]  /*1a60*/  ISETP.GE.U32.AND P3, PT, R20.reuse, 0x2, PT ;  /* 0x000000021400780c */ /* 0x040fe20003f66070 */
[----:B------:R-:W2:Y:S01]  /*1a70*/  SHFL.UP PT, R13, R28, 0x1, RZ ;  /* 0x042000001c0d7989 */ /* 0x000ea200000e00ff */
[C---:B------:R-:W-:Y:S02]  /*1a80*/  ISETP.GE.U32.AND P4, PT, R20.reuse, 0x4, PT ;  /* 0x000000041400780c */ /* 0x040fe40003f86070 */
[C---:B------:R-:W-:Y:S02]  /*1a90*/  ISETP.GE.U32.AND P5, PT, R20.reuse, 0x8, PT ;  /* 0x000000081400780c */ /* 0x040fe40003fa6070 */
[----:B------:R-:W-:Y:S02]  /*1aa0*/  ISETP.GE.U32.AND P6, PT, R20, 0x10, PT ;  /* 0x000000101400780c */ /* 0x000fe40003fc6070 */
[----:B-1----:R-:W-:-:S02]  /*1ab0*/  SEL R14, R14, RZ, P2 ;  /* 0x000000ff0e0e7207 */ /* 0x002fc40001000000 */
[----:B--2---:R-:W-:Y:S02]  /*1ac0*/  SEL R13, R13, RZ, P2 ;  /* 0x000000ff0d0d7207 */ /* 0x004fe40001000000 */
[----:B------:R-:W-:-:S04]  /*1ad0*/  IADD3 R19, P1, R14, R25, RZ ;  /* 0x000000190e137210 */ /* 0x000fc80007f3e0ff */
[----:B------:R-:W-:Y:S01]  /*1ae0*/  IADD3.X R18, R13, R28, RZ, P1, !PT ;  /* 0x0000001c0d127210 */ /* 0x000fe20000ffe4ff */
[----:B------:R-:W1:Y:S04]  /*1af0*/  SHFL.UP PT, R14, R19, 0x2, RZ ;  /* 0x04400000130e7989 */ /* 0x000e6800000e00ff */
[----:B------:R-:W2:Y:S01]  /*1b00*/  SHFL.UP PT, R13, R18, 0x2, RZ ;  /* 0x04400000120d7989 */ /* 0x000ea200000e00ff */
[----:B-1----:R-:W-:-:S04]  /*1b10*/  SEL R14, R14, RZ, P3 ;  /* 0x000000ff0e0e7207 */ /* 0x002fc80001800000 */
[----:B------:R-:W-:Y:S02]  /*1b20*/  IADD3 R17, P1, R14, R19, RZ ;  /* 0x000000130e117210 */ /* 0x000fe40007f3e0ff */
[----:B--2---:R-:W-:-:S03]  /*1b30*/  SEL R13, R13, RZ, P3 ;  /* 0x000000ff0d0d7207 */ /* 0x004fc60001800000 */
[----:B------:R-:W1:Y:S02]  /*1b40*/  SHFL.UP PT, R14, R17, 0x4, RZ ;  /* 0x04800000110e7989 */ /* 0x000e6400000e00ff */
[----:B------:R-:W-:-:S05]  /*1b50*/  IMAD.X R22, R13, 0x1, R18, P1 ;  /* 0x000000010d167824 */ /* 0x000fca00008e0612 */
        /* <DEDUP_REMOVED lines=10> */
[----:B------:R-:W1:Y:S01]  /*1c00*/  SHFL.UP PT, R14, R17, 0x10, RZ ;  /* 0x06000000110e7989 */ /* 0x000e6200000e00ff */
[----:B------:R-:W-:-:S05]  /*1c10*/  IADD3.X R24, R13, R18, RZ, P1, !PT ;  /* 0x000000120d187210 */ /* 0x000fca0000ffe4ff */
[----:B------:R-:W2:Y:S01]  /*1c20*/  SHFL.UP PT, R13, R24, 0x10, RZ ;  /* 0x06000000180d7989 */ /* 0x000ea200000e00ff */
[----:B-1----:R-:W-:-:S04]  /*1c30*/  SEL R14, R14, RZ, P6 ;  /* 0x000000ff0e0e7207 */ /* 0x002fc80003000000 */
[----:B------:R-:W-:Y:S02]  /*1c40*/  IADD3 R18, P1, R14, R17, RZ ;  /* 0x000000110e127210 */ /* 0x000fe40007f3e0ff */
[----:B--2---:R-:W-:-:S05]  /*1c50*/  SEL R13, R13, RZ, P6 ;  /* 0x000000ff0d0d7207 */ /* 0x004fca0003000000 */
[----:B------:R-:W-:Y:S01]  /*1c60*/  IMAD.X R22, R13, 0x1, R24, P1 ;  /* 0x000000010d167824 */ /* 0x000fe200008e0618 */
[----:B------:R-:W-:-:S04]  /*1c70*/  ISETP.GT.U32.AND P1, PT, R18, UR8, PT ;  /* 0x0000000812007c0c */ /* 0x000fc8000bf24070 */
[----:B------:R-:W-:-:S13]  /*1c80*/  ISETP.GT.U32.AND.EX P1, PT, R22, UR7, PT, P1 ;  /* 0x0000000716007c0c */ /* 0x000fda000bf24110 */
[----:B------:R-:W-:-:S04]  /*1c90*/  VOTE.ANY R14, PT, P1 ;  /* 0x00000000000e7806 */ /* 0x000fc800008e0100 */
[----:B------:R-:W-:-:S13]  /*1ca0*/  ISETP.NE.AND P1, PT, R14, RZ, PT ;  /* 0x000000ff0e00720c */ /* 0x000fda0003f25270 */
[----:B------:R-:W-:Y:S05]  /*1cb0*/  @P1 BRA `(.L_x_11) ;  /* 0x00000008006c1947 */ /* 0x000fea0003800000 */
[----:B------:R-:W1:Y:S01]  /*1cc0*/  LDC R3, c[0x0][0x910] ;  /* 0x00024400ff037b82 */ /* 0x000e620000000800 */
[----:B------:R-:W-:Y:S01]  /*1cd0*/  IMAD.MOV.U32 R23, RZ, RZ, R18 ;  /* 0x000000ffff177224 */ /* 0x000fe200078e0012 */
[----:B------:R-:W-:Y:S01]  /*1ce0*/  MOV R26, R22 ;  /* 0x00000016001a7202 */ /* 0x000fe20000000f00 */
[----:B------:R-:W-:Y:S01]  /*1cf0*/  ULDC UR13, c[0x0][0x8f4] ;  /* 0x00023d00000d7ab9 */ /* 0x000fe20000000800 */
[----:B------:R-:W-:Y:S01]  /*1d00*/  ULDC UR6, c[0x0][0x8dc] ;  /* 0x0002370000067ab9 */ /* 0x000fe20000000800 */
[----:B------:R-:W-:Y:S01]  /*1d10*/  ULDC UR22, c[0x0][0x8d8] ;  /* 0x0002360000167ab9 */ /* 0x000fe20000000800 */
[----:B------:R-:W-:Y:S01]  /*1d20*/  ULDC UR23, c[0x0][0x8f0] ;  /* 0x00023c0000177ab9 */ /* 0x000fe20000000800 */
[----:B------:R-:W-:Y:S01]  /*1d30*/  ULDC.64 UR18, c[0x0][0x8d0] ;  /* 0x0002340000127ab9 */ /* 0x000fe20000000a00 */
[----:B------:R-:W-:-:S05]  /*1d40*/  ULDC.64 UR20, c[0x0][0x8e8] ;  /* 0x00023a0000147ab9 */ /* 0x000fca0000000a00 */
.L_x_16:
[----:B------:R-:W-:Y:S02]  /*1d50*/  IMAD.MOV.U32 R6, RZ, RZ, R12 ;  /* 0x000000ffff067224 */ /* 0x000fe400078e000c */
[----:B------:R-:W-:Y:S02]  /*1d60*/  VIADD R12, R12, 0x20 ;  /* 0x000000200c0c7836 */ /* 0x000fe40000000000 */
[----:B-----5:R-:W-:Y:S02]  /*1d70*/  IMAD.MOV.U32 R13, RZ, RZ, R8 ;  /* 0x000000ffff0d7224 */ /* 0x020fe400078e0008 */
[----:B------:R-:W-:Y:S01]  /*1d80*/  IMAD.MOV.U32 R14, RZ, RZ, R0 ;  /* 0x000000ffff0e7224 */ /* 0x000fe200078e0000 */
[----:B-1----:R-:W-:-:S13]  /*1d90*/  ISETP.GE.AND P1, PT, R12, R3, PT ;  /* 0x000000030c00720c */ /* 0x002fda0003f26270 */
[----:B------:R-:W1:Y:S01]  /*1da0*/  @!P1 LDC.64 R18, c[0x0][0x918] ;  /* 0x00024600ff129b82 */ /* 0x000e620000000a00 */
[----:B------:R-:W-:Y:S01]  /*1db0*/  @!P1 IADD3 R7, R6, 0x20, RZ ;  /* 0x0000002006079810 */ /* 0x000fe20007ffe0ff */
[----:B------:R2:W3:Y:S01]  /*1dc0*/  SHFL.IDX PT, R11, R23, 0x1f, 0x1f ;  /* 0x03e01f00170b7f89 */ /* 0x0004e200000e0000 */
[----:B------:R-:W-:Y:S03]  /*1dd0*/  BSSY B0, `(.L_x_12) ;  /* 0x0000064000007945 */ /* 0x000fe60003800000 */
[----:B-1----:R-:W-:-:S05]  /*1de0*/  @!P1 IMAD.WIDE R18, R7, 0xc, R18 ;  /* 0x0000000c07129825 */ /* 0x002fca00078e0212 */
[----:B------:R2:W5:Y:S04]  /*1df0*/  @!P1 LDG.E R8, desc[UR38][R18.64] ;  /* 0x0000002612089981 */ /* 0x000568000c1e1900 */
[----:B------:R2:W5:Y:S01]  /*1e00*/  @!P1 LDG.E R0, desc[UR38][R18.64+0x4] ;  /* 0x0000042612009981 */ /* 0x000562000c1e1900 */
[----:B------:R-:W-:Y:S01]  /*1e10*/  ISETP.GE.AND P1, PT, R6, R3, PT ;  /* 0x000000030600720c */ /* 0x000fe20003f26270 */
[----:B------:R-:W-:Y:S01]  /*1e20*/  IMAD.MOV.U32 R28, RZ, RZ, RZ ;  /* 0x000000ffff1c7224 */ /* 0x000fe200078e00ff */
[----:B------:R-:W-:Y:S01]  /*1e30*/  MOV R25, 0x7fffffff ;  /* 0x7fffffff00197802 */ /* 0x000fe20000000f00 */
[----:B------:R2:W1:Y:S10]  /*1e40*/  SHFL.IDX PT, R7, R26, 0x1f, 0x1f ;  /* 0x03e01f001a077f89 */ /* 0x00047400000e0000 */
[----:B--23--:R-:W-:Y:S05]  /*1e50*/  @P1 BRA `(.L_x_13) ;  /* 0x00000004006c1947 */ /* 0x00cfea0003800000 */
[----:B------:R-:W-:Y:S02]  /*1e60*/  IABS R26, R9 ;  /* 0x00000009001a7213 */ /* 0x000fe40000000000 */
[C---:B------:R-:W-:Y:S02]  /*1e70*/  IADD3 R17, P1, R13.reuse, UR14, RZ ;  /* 0x0000000e0d117c10 */ /* 0x040fe4000ff3e0ff */
[----:B------:R-:W2:Y:S02]  /*1e80*/  I2F.RP R4, R26 ;  /* 0x0000001a00047306 */ /* 0x000ea40000209400 */
[----:B------:R-:W-:Y:S02]  /*1e90*/  LEA.HI.X.SX32 R24, R13, UR15, 0x1, P1 ;  /* 0x0000000f0d187c11 */ /* 0x000fe400088f0eff */
[----:B------:R-:W-:-:S04]  /*1ea0*/  IADD3 R13, P1, R14, UR16, RZ ;  /* 0x000000100e0d7c10 */ /* 0x000fc8000ff3e0ff */
[----:B------:R-:W-:Y:S02]  /*1eb0*/  LEA.HI.X.SX32 R14, R14, UR17, 0x1, P1 ;  /* 0x000000110e0e7c11 */ /* 0x000fe400088f0eff */
[----:B------:R-:W-:Y:S01]  /*1ec0*/  PLOP3.LUT P1, PT, PT, PT, UP0, 0x80, 0x0 ;  /* 0x000000000000781c */ /* 0x000fe20003f2f008 */
[----:B--2---:R-:W2:Y:S02]  /*1ed0*/  MUFU.RCP R4, R4 ;  /* 0x0000000400047308 */ /* 0x004ea40000001000 */
[----:B--2---:R-:W-:-:S06]  /*1ee0*/  VIADD R5, R4, 0xffffffe ;  /* 0x0ffffffe04057836 */ /* 0x004fcc0000000000 */
[----:B------:R-:W2:Y:S02]  /*1ef0*/  F2I.FTZ.U32.TRUNC.NTZ R27, R5 ;  /* 0x00000005001b7305 */ /* 0x000ea4000021f000 */
[----:B--2---:R-:W-:Y:S02]  /*1f00*/  IADD3 R28, RZ, -R27, RZ ;  /* 0x8000001bff1c7210 */ /* 0x004fe40007ffe0ff */
[----:B------:R-:W-:Y:S05]  /*1f10*/  @!P1 BRA `(.L_x_14) ;  /* 0x00000000002c9947 */ /* 0x000fea0003800000 */
        /* <DEDUP_REMOVED lines=11> */
.L_x_14:
[----:B------:R-:W-:Y:S05]  /*1fd0*/  @!P0 BRA `(.L_x_15) ;  /* 0x00000000002c8947 */ /* 0x000fea0003800000 */
[----:B------:R-:W-:-:S04]  /*1fe0*/  IADD3 R13, P1, R13, UR13, RZ ;  /* 0x0000000d0d0d7c10 */ /* 0x000fc8000ff3e0ff */
[----:B------:R-:W-:-:S05]  /*1ff0*/  IADD3.X R25, RZ, R14, RZ, P1, !PT ;  /* 0x0000000eff197210 */ /* 0x000fca0000ffe4ff */
[----:B------:R-:W-:-:S04]  /*2000*/  IMAD.WIDE.U32 R4, R25, UR20, RZ ;  /* 0x0000001419047c25 */ /* 0x000fc8000f8e00ff */
[----:B------:R-:W-:-:S04]  /*2010*/  IMAD.WIDE.U32 R18, P1, R13, UR21, R4 ;  /* 0x000000150d127c25 */ /* 0x000fc8000f820004 */
[----:B------:R-:W-:-:S04]  /*2020*/  IMAD.WIDE.U32 R4, R13, UR20, RZ ;  /* 0x000000140d047c25 */ /* 0x000fc8000f8e00ff */
[----:B------:R-:W-:Y:S01]  /*2030*/  IMAD.X R23, RZ, RZ, RZ, P1 ;  /* 0x000000ffff177224 */ /* 0x000fe200008e06ff */
[----:B------:R-:W-:Y:S01]  /*2040*/  IADD3 RZ, P1, R5, R18, RZ ;  /* 0x0000001205ff7210 */ /* 0x000fe20007f3e0ff */
[----:B------:R-:W-:-:S04]  /*2050*/  IMAD.MOV.U32 R22, RZ, RZ, R19 ;  /* 0x000000ffff167224 */ /* 0x000fc800078e0013 */
[----:B------:R-:W-:-:S04]  /*2060*/  IMAD.WIDE.U32.X R4, R25, UR21, R22, P1 ;  /* 0x0000001519047c25 */ /* 0x000fc800088e0416 */
[----:B------:R-:W-:Y:S01]  /*2070*/  IMAD.MOV.U32 R14, RZ, RZ, R5 ;  /* 0x000000ffff0e7224 */ /* 0x000fe200078e0005 */
[----:B------:R-:W-:-:S07]  /*2080*/  MOV R13, R4 ;  /* 0x00000004000d7202 */ /* 0x000fce0000000f00 */
.L_x_15:
[----:B------:R-:W-:Y:S01]  /*2090*/  SHF.R.U64 R13, R13, UR23, R14 ;  /* 0x000000170d0d7c19 */ /* 0x000fe2000800120e */
[----:B------:R-:W-:Y:S01]  /*20a0*/  IMAD.MOV.U32 R5, RZ, RZ, R28 ;  /* 0x000000ffff057224 */ /* 0x000fe200078e001c */
[----:B------:R-:W-:Y:S02]  /*20b0*/  IABS R4, R9 ;  /* 0x0000000900047213 */ /* 0x000fe40000000000 */
[----:B------:R-:W-:Y:S01]  /*20c0*/  IADD3 R19, R13, UR5, RZ ;  /* 0x000000050d137c10 */ /* 0x000fe2000fffe0ff */
[----:B------:R-:W-:Y:S01]  /*20d0*/  IMAD R13, R5, R26, RZ ;  /* 0x0000001a050d7224 */ /* 0x000fe200078e02ff */
[----:B------:R-:W-:Y:S01]  /*20e0*/  MOV R5, R27 ;  /* 0x0000001b00057202 */ /* 0x000fe20000000f00 */
[----:B------:R-:W-:Y:S01]  /*20f0*/  IMAD.MOV R18, RZ, RZ, -R4 ;  /* 0x000000ffff127224 */ /* 0x000fe200078e0a04 */
[----:B------:R-:W-:Y:S01]  /*2100*/  IABS R14, R19 ;  /* 0x00000013000e7213 */ /* 0x000fe20000000000 */
[----:B------:R-:W-:Y:S01]  /*2110*/  IMAD.MOV.U32 R4, RZ, RZ, RZ ;  /* 0x000000ffff047224 */ /* 0x000fe200078e00ff */
[----:B------:R-:W-:-:S02]  /*2120*/  SHF.R.U64 R17, R17, UR22, R24 ;  /* 0x0000001611117c19 */ /* 0x000fc40008001218 */
[----:B------:R-:W-:Y:S01]  /*2130*/  IABS R24, R10 ;  /* 0x0000000a00187213 */ /* 0x000fe20000000000 */
[----:B------:R-:W-:-:S04]  /*2140*/  IMAD.HI.U32 R4, R27, R13, R4 ;  /* 0x0000000d1b047227 */ /* 0x000fc800078e0004 */
[----:B------:R-:W-:Y:S01]  /*2150*/  IMAD.MOV.U32 R5, RZ, RZ, R18 ;  /* 0x000000ffff057224 */ /* 0x000fe200078e0012 */
[----:B------:R-:W-:Y:S01]  /*2160*/  IABS R18, R10 ;  /* 0x0000000a00127213 */ /* 0x000fe20000000000 */
[----:B------:R-:W-:Y:S01]  /*2170*/  IMAD.MOV.U32 R13, RZ, RZ, R14 ;  /* 0x000000ffff0d7224 */ /* 0x000fe200078e000e */
[----:B------:R-:W-:Y:S02]  /*2180*/  IADD3 R14, R17, UR4, RZ ;  /* 0x00000004110e7c10 */ /* 0x000fe4000fffe0ff */
[----:B------:R-:W2:Y:S01]  /*2190*/  I2F.RP R22, R18 ;  /* 0x0000001200167306 */ /* 0x000ea20000209400 */
[----:B------:R-:W-:-:S04]  /*21a0*/  IMAD.HI.U32 R4, R4, R13, RZ ;  /* 0x0000000d04047227 */ /* 0x000fc800078e00ff */
[----:B------:R-:W-:-:S05]  /*21b0*/  IMAD R13, R4, R5, R13 ;  /* 0x00000005040d7224 */ /* 0x000fca00078e020d */
[----:B------:R-:W-:Y:S01]  /*21c0*/  ISETP.GT.U32.AND P1, PT, R26, R13, PT ;  /* 0x0000000d1a00720c */ /* 0x000fe20003f24070 */
[----:B--2---:R-:W2:-:S12]  /*21d0*/  MUFU.RCP R22, R22 ;  /* 0x0000001600167308 */ /* 0x004e980000001000 */
[----:B------:R-:W-:Y:S01]  /*21e0*/  @!P1 IADD3 R13, R13, -R26, RZ ;  /* 0x8000001a0d0d9210 */ /* 0x000fe20007ffe0ff */
[----:B--2---:R-:W-:-:S04]  /*21f0*/  VIADD R4, R22, 0xffffffe ;  /* 0x0ffffffe16047836 */ /* 0x004fc80000000000 */
[----:B------:R2:W3:Y:S02]  /*2200*/  F2I.FTZ.U32.TRUNC.NTZ R5, R4 ;  /* 0x0000000400057305 */ /* 0x0004e4000021f000 */
[----:B--2---:R-:W-:Y:S02]  /*2210*/  IMAD.MOV.U32 R4, RZ, RZ, RZ ;  /* 0x000000ffff047224 */ /* 0x004fe400078e00ff */
[----:B---3--:R-:W-:-:S04]  /*2220*/  IMAD.MOV R23, RZ, RZ, -R5 ;  /* 0x000000ffff177224 */ /* 0x008fc800078e0a05 */
[----:B------:R-:W-:Y:S01]  /*2230*/  IMAD R17, R23, R18, RZ ;  /* 0x0000001217117224 */ /* 0x000fe200078e02ff */
[----:B------:R-:W-:-:S03]  /*2240*/  IABS R23, R14 ;  /* 0x0000000e00177213 */ /* 0x000fc60000000000 */
[----:B------:R-:W-:Y:S01]  /*2250*/  IMAD.HI.U32 R22, R5, R17, R4 ;  /* 0x0000001105167227 */ /* 0x000fe200078e0004 */
[----:B------:R-:W-:-:S03]  /*2260*/  MOV R5, R23 ;  /* 0x0000001700057202 */ /* 0x000fc60000000f00 */
[----:B------:R-:W-:Y:S02]  /*2270*/  IMAD.MOV R17, RZ, RZ, -R24 ;  /* 0x000000ffff117224 */ /* 0x000fe400078e0a18 */
[----:B------:R-:W-:-:S04]  /*2280*/  IMAD.HI.U32 R4, R22, R5, RZ ;  /* 0x0000000516047227 */ /* 0x000fc800078e00ff */
[----:B------:R-:W-:-:S05]  /*2290*/  IMAD R5, R4, R17, R5 ;  /* 0x0000001104057224 */ /* 0x000fca00078e0205 */
[----:B------:R-:W-:-:S13]  /*22a0*/  ISETP.GT.U32.AND P1, PT, R18, R5, PT ;  /* 0x000000051200720c */ /* 0x000fda0003f24070 */
[----:B------:R-:W-:Y:S01]  /*22b0*/  @!P1 IMAD.IADD R5, R5, 0x1, -R18 ;  /* 0x0000000105059824 */ /* 0x000fe200078e0a12 */
[----:B------:R-:W-:-:S13]  /*22c0*/  ISETP.GT.U32.AND P1, PT, R26, R13, PT ;  /* 0x0000000d1a00720c */ /* 0x000fda0003f24070 */
[----:B------:R-:W-:Y:S01]  /*22d0*/  @!P1 IMAD.IADD R13, R13, 0x1, -R26 ;  /* 0x000000010d0d9824 */ /* 0x000fe200078e0a1a */
[----:B------:R-:W-:-:S03]  /*22e0*/  ISETP.GT.U32.AND P1, PT, R18, R5, PT ;  /* 0x000000051200720c */ /* 0x000fc60003f24070 */
[----:B------:R-:W-:-:S10]  /*22f0*/  IMAD.MOV.U32 R4, RZ, RZ, R13 ;  /* 0x000000ffff047224 */ /* 0x000fd400078e000d */
[----:B------:R-:W-:Y:S02]  /*2300*/  @!P1 IADD3 R5, R5, -R18, RZ ;  /* 0x8000001205059210 */ /* 0x000fe40007ffe0ff */
[----:B------:R-:W-:-:S13]  /*2310*/  ISETP.GE.AND P1, PT, R19, RZ, PT ;  /* 0x000000ff1300720c */ /* 0x000fda0003f26270 */
[----:B------:R-:W-:Y:S01]  /*2320*/  @!P1 IMAD.MOV R4, RZ, RZ, -R4 ;  /* 0x000000ffff049224 */ /* 0x000fe200078e0a04 */
[----:B------:R-:W-:-:S13]  /*2330*/  ISETP.GE.AND P1, PT, R14, RZ, PT ;  /* 0x000000ff0e00720c */ /* 0x000fda0003f26270 */
[----:B------:R-:W-:Y:S02]  /*2340*/  @!P1 IADD3 R5, -R5, RZ, RZ ;  /* 0x000000ff05059210 */ /* 0x000fe40007ffe1ff */
[----:B------:R-:W-:-:S13]  /*2350*/  ISETP.NE.AND P1, PT, RZ, UR10, PT ;  /* 0x0000000aff007c0c */ /* 0x000fda000bf25270 */
[----:B------:R-:W-:Y:S02]  /*2360*/  @!P1 LOP3.LUT R4, RZ, UR10, RZ, 0x33, !PT ;  /* 0x0000000aff049c12 */ /* 0x000fe4000f8e33ff */
[----:B------:R-:W-:-:S03]  /*2370*/  ISETP.NE.AND P1, PT, RZ, UR9, PT ;  /* 0x00000009ff007c0c */ /* 0x000fc6000bf25270 */
[----:B------:R-:W-:-:S10]  /*2380*/  IMAD.IADD R4, R19, 0x1, -R4 ;  /* 0x0000000113047824 */ /* 0x000fd400078e0a04 */
[----:B------:R-:W-:Y:S02]  /*2390*/  @!P1 LOP3.LUT R5, RZ, UR9, RZ, 0x33, !PT ;  /* 0x00000009ff059c12 */ /* 0x000fe4000f8e33ff */
[----:B------:R-:W-:-:S03]  /*23a0*/  PLOP3.LUT P1, PT, PT, PT, UP3, 0x80, 0x0 ;  /* 0x000000000000781c */ /* 0x000fc60003f2f038 */
[----:B------:R-:W-:-:S04]  /*23b0*/  IMAD.IADD R5, R14, 0x1, -R5 ;  /* 0x000000010e057824 */ /* 0x000fc800078e0a05 */
[CC--:B------:R-:W-:Y:S01]  /*23c0*/  IMAD R25, R4.reuse, R5.reuse, RZ ;  /* 0x0000000504197224 */ /* 0x0c0fe200078e02ff */
[----:B------:R-:W-:-:S04]  /*23d0*/  SEL R13, R4, R5, !P1 ;  /* 0x00000005040d7207 */ /* 0x000fc80004800000 */
[----:B------:R-:W-:Y:S02]  /*23e0*/  SHF.R.S32.HI R5, RZ, 0x1f, R13 ;  /* 0x0000001fff057819 */ /* 0x000fe4000001140d */
[----:B------:R-:W-:Y:S02]  /*23f0*/  SHF.R.S32.HI R28, RZ, 0x1f, R25 ;  /* 0x0000001fff1c7819 */ /* 0x000fe40000011419 */
[----:B------:R-:W-:-:S07]  /*2400*/  MOV R4, R13 ;  /* 0x0000000d00047202 */ /* 0x000fce0000000f00 */
.L_x_13:
[----:B------:R-:W-:Y:S05]  /*2410*/  BSYNC B0 ;  /* 0x0000000000007941 */ /* 0x000fea0003800000 */
.L_x_12:
[----:B------:R-:W2:Y:S04]  /*2420*/  SHFL.UP PT, R14, R25, 0x1, RZ ;  /* 0x04200000190e7989 */ /* 0x000ea800000e00ff */
[----:B------:R-:W3:Y:S01]  /*2430*/  SHFL.UP PT, R13, R28, 0x1, RZ ;  /* 0x042000001c0d7989 */ /* 0x000ee200000e00ff */
[----:B--2---:R-:W-:Y:S02]  /*2440*/  SEL R14, R14, RZ, P2 ;  /* 0x000000ff0e0e7207 */ /* 0x004fe40001000000 */
[----:B---3--:R-:W-:Y:S02]  /*2450*/  SEL R13, R13, RZ, P2 ;  /* 0x000000ff0d0d7207 */ /* 0x008fe40001000000 */
[----:B------:R-:W-:-:S05]  /*2460*/  IADD3 R17, P1, R14, R25, RZ ;  /* 0x000000190e117210 */ /* 0x000fca0007f3e0ff */
[----:B------:R-:W-:Y:S01]  /*2470*/  IMAD.X R22, R13, 0x1, R28, P1 ;  /* 0x000000010d167824 */ /* 0x000fe200008e061c */
        /* <DEDUP_REMOVED lines=10> */
[----:B------:R-:W-:-:S04]  /*2520*/  IADD3 R19, P1, R14, R23, RZ ;  /* 0x000000170e137210 */ /* 0x000fc80007f3e0ff */
[----:B------:R-:W-:Y:S01]  /*2530*/  IADD3.X R26, R13, R18, RZ, P1, !PT ;  /* 0x000000120d1a7210 */ /* 0x000fe20000ffe4ff */
        /* <DEDUP_REMOVED lines=12> */
[----:B------:R-:W-:-:S04]  /*2600*/  IADD3 R23, P1, R18, R11, RZ ;  /* 0x0000000b12177210 */ /* 0x000fc80007f3e0ff */
[----:B-1----:R-:W-:Y:S02]  /*2610*/  IADD3.X R26, R22, R7, RZ, P1, !PT ;  /* 0x00000007161a7210 */ /* 0x002fe40000ffe4ff */
[----:B------:R-:W-:-:S04]  /*2620*/  ISETP.GT.U32.AND P1, PT, R23, UR8, PT ;  /* 0x0000000817007c0c */ /* 0x000fc8000bf24070 */
[----:B------:R-:W-:-:S13]  /*2630*/  ISETP.GT.U32.AND.EX P1, PT, R26, UR7, PT, P1 ;  /* 0x000000071a007c0c */ /* 0x000fda000bf24110 */
[----:B------:R-:W-:-:S04]  /*2640*/  VOTE.ANY R14, PT, P1 ;  /* 0x00000000000e7806 */ /* 0x000fc800008e0100 */
[----:B------:R-:W-:-:S13]  /*2650*/  ISETP.NE.AND P1, PT, R14, RZ, PT ;  /* 0x000000ff0e00720c */ /* 0x000fda0003f25270 */
[----:B------:R-:W-:Y:S05]  /*2660*/  @!P1 BRA `(.L_x_16) ;  /* 0xfffffff400b89947 */ /* 0x000fea000383ffff */
.L_x_11:
[----:B------:R-:W1:Y:S08]  /*2670*/  BREV R14, R14 ;  /* 0x0000000e000e7301 */ /* 0x000e700000000000 */
[----:B-1----:R-:W1:Y:S02]  /*2680*/  FLO.U32.SH R17, R14 ;  /* 0x0000000e00117300 */ /* 0x002e6400000e0400 */
[----:B-1----:R-:W1:Y:S02]  /*2690*/  SHFL.IDX PT, R6, R6, R17, 0x1f ;  /* 0x00001f1106067589 */ /* 0x002e6400000e0000 */
[----:B-1----:R-:W-:-:S13]  /*26a0*/  R2UR UR4, R6 ;  /* 0x00000000060472ca */ /* 0x002fda00000e0000 */
[----:B------:R-:W-:-:S05]  /*26b0*/  VIADD R19, R20, UR4 ;  /* 0x0000000414137c36 */ /* 0x000fca0008000000 */
[----:B------:R-:W-:-:S13]  /*26c0*/  ISETP.GE.AND P1, PT, R19, R3, PT ;  /* 0x000000031300720c */ /* 0x000fda0003f26270 */
[----:B------:R-:W1:Y:S02]  /*26d0*/  @!P1 LDC.64 R12, c[0x0][0x918] ;  /* 0x00024600ff0c9b82 */ /* 0x000e640000000a00 */
[----:B-1----:R-:W-:-:S05]  /*26e0*/  @!P1 IMAD.WIDE R12, R19, 0xc, R12 ;  /* 0x0000000c130c9825 */ /* 0x002fca00078e020c */
[----:B-----5:R1:W5:Y:S04]  /*26f0*/  @!P1 LDG.E R8, desc[UR38][R12.64] ;  /* 0x000000260c089981 */ /* 0x020368000c1e1900 */
[----:B------:R1:W5:Y:S01]  /*2700*/  @!P1 LDG.E R0, desc[UR38][R12.64+0x4] ;  /* 0x000004260c009981 */ /* 0x000362000c1e1900 */
[----:B------:R-:W-:-:S03]  /*2710*/  IADD3 R18, P1, P2, R18, R11, -R25 ;  /* 0x0000000b12127210 */ /* 0x000fc60007a3e819 */
[----:B------:R-:W-:Y:S01]  /*2720*/  SHFL.IDX PT, R6, R25, R17, 0x1f ;  /* 0x00001f1119067589 */ /* 0x000fe200000e0000 */
[----:B------:R-:W-:-:S03]  /*2730*/  IADD3.X R22, R22, R7, ~R28, P1, P2 ;  /* 0x0000000716167210 */ /* 0x000fc60000fe4c1c */
[----:B------:R-:W2:Y:S04]  /*2740*/  SHFL.IDX PT, R18, R18, R17, 0x1f ;  /* 0x00001f1112127589 */ /* 0x000ea800000e0000 */
[----:B------:R-:W3:Y:S04]  /*2750*/  SHFL.IDX PT, R22, R22, R17, 0x1f ;  /* 0x00001f1116167589 */ /* 0x000ee800000e0000 */
[----:B------:R1:W4:Y:S04]  /*2760*/  SHFL.IDX PT, R7, R28, R17, 0x1f ;  /* 0x00001f111c077589 */ /* 0x00032800000e0000 */
[----:B------:R1:W1:Y:S04]  /*2770*/  SHFL.IDX PT, R5, R5, R17, 0x1f ;  /* 0x00001f1105057589 */ /* 0x00026800000e0000 */
[----:B------:R1:W1:Y:S01]  /*2780*/  SHFL.IDX PT, R4, R4, R17, 0x1f ;  /* 0x00001f1104047589 */ /* 0x00026200000e0000 */
[----:B--2---:R-:W-:-:S02]  /*2790*/  R2UR UR5, R18 ;  /* 0x00000000120572ca */ /* 0x004fc400000e0000 */
[----:B---3--:R-:W-:-:S15]  /*27a0*/  R2UR UR6, R22 ;  /* 0x00000000160672ca */ /* 0x008fde00000e0000 */
.L_x_6:
[----:B------:R-:W-:Y:S01]  /*27b0*/  ISETP.LE.AND P1, PT, R3, UR4, PT ;  /* 0x0000000403007c0c */ /* 0x000fe2000bf23270 */
[----:B-1----:R-:W-:Y:S01]  /*27c0*/  IMAD.MOV.U32 R17, RZ, RZ, -0x1 ;  /* 0xffffffffff117424 */ /* 0x002fe200078e00ff */
[----:B------:R-:W-:-:S11]  /*27d0*/  MOV R18, 0xffffffff ;  /* 0xffffffff00127802 */ /* 0x000fd60000000f00 */
[----:B------:R-:W-:Y:S05]  /*27e0*/  @P1 BRA `(.L_x_5) ;  /* 0x0000000400041947 */ /* 0x000fea0003800000 */
[----:B------:R-:W-:Y:S01]  /*27f0*/  UIADD3 UR15, UP2, -UR5, UR8, URZ ;  /* 0x00000008050f7290 */ /* 0x000fe2000ff5e13f */
[----:B------:R-:W1:Y:S01]  /*2800*/  S2UR UR18, SR_CTAID.Y ;  /* 0x00000000001279c3 */ /* 0x000e620000002600 */
[----:B------:R-:W-:Y:S01]  /*2810*/  ULDC UR17, c[0x0][0x8c0] ;  /* 0x0002300000117ab9 */ /* 0x000fe20000000800 */
[----:B------:R-:W-:Y:S01]  /*2820*/  ULDC UR20, c[0x0][0x8b0] ;  /* 0x00022c0000147ab9 */ /* 0x000fe20000000800 */
[----:B------:R-:W-:Y:S01]  /*2830*/  UIADD3.X UR11, ~UR6, UR7, URZ, UP2, !UPT ;  /* 0x00000007060b7290 */ /* 0x000fe200097fe53f */
[--C-:B------:R-:W-:Y:S01]  /*2840*/  SHF.R.U32.HI R23, RZ, UR20, R5.reuse ;  /* 0x00000014ff177c19 */ /* 0x100fe20008011605 */
[----:B------:R-:W-:Y:S01]  /*2850*/  ULDC UR19, c[0x0][0x904] ;  /* 0x0002410000137ab9 */ /* 0x000fe20000000800 */
[----:B------:R-:W-:Y:S01]  /*2860*/  ULDC UR13, c[0x0][0x8a8] ;  /* 0x00022a00000d7ab9 */ /* 0x000fe20000000800 */
[----:B------:R-:W-:Y:S01]  /*2870*/  USHF.R.U32.HI UR16, URZ, UR17, UR11 ;  /* 0x000000113f107299 */ /* 0x000fe2000801160b */
[----:B------:R-:W-:Y:S01]  /*2880*/  SHF.R.U64 R22, R4, UR20, R5 ;  /* 0x0000001404167c19 */ /* 0x000fe20008001205 */
[----:B------:R-:W-:-:S02]  /*2890*/  USHF.R.U64 UR15, UR15, UR17, UR11 ;  /* 0x000000110f0f7299 */ /* 0x000fc4000800120b */
[----:B------:R-:W-:Y:S02]  /*28a0*/  USHF.R.U32.HI UR14, URZ, UR20, UR16 ;  /* 0x000000143f0e7299 */ /* 0x000fe40008011610 */
[----:B------:R-:W-:Y:S02]  /*28b0*/  UIADD3 UR13, UR13, -0x1, URZ ;  /* 0xffffffff0d0d7890 */ /* 0x000fe4000fffe03f */
[----:B------:R-:W-:Y:S02]  /*28c0*/  USHF.R.U32.HI UR21, URZ, UR19, UR14 ;  /* 0x000000133f157299 */ /* 0x000fe4000801160e */
[----:B------:R-:W-:Y:S02]  /*28d0*/  USHF.R.U64 UR16, UR15, UR20, UR16 ;  /* 0x000000140f107299 */ /* 0x000fe40008001210 */
[----:B------:R-:W-:Y:S02]  /*28e0*/  ULOP3.LUT UR15, UR15, UR13, URZ, 0xc0, !UPT ;  /* 0x0000000d0f0f7292 */ /* 0x000fe4000f8ec03f */
[----:B------:R-:W-:Y:S01]  /*28f0*/  LOP3.LUT R3, R23, UR21, RZ, 0xfc, !PT ;  /* 0x0000001517037c12 */ /* 0x000fe2000f8efcff */
[----:B------:R-:W-:-:S02]  /*2900*/  USHF.R.U64 UR14, UR16, UR19, UR14 ;  /* 0x00000013100e7299 */ /* 0x000fc4000800120e */
[----:B-1----:R-:W-:Y:S01]  /*2910*/  USEL UR11, UR56, UR18, !UP3 ;  /* 0x00000012380b7287 */ /* 0x002fe2000d800000 */
[----:B------:R-:W-:-:S13]  /*2920*/  ISETP.NE.U32.AND P1, PT, R3, RZ, PT ;  /* 0x000000ff0300720c */ /* 0x000fda0003f25070 */
[----:B------:R-:W-:Y:S05]  /*2930*/  @!P1 BRA `(.L_x_17) ;  /* 0x0000000000149947 */ /* 0x000fea0003800000 */
[----:B------:R-:W-:-:S07]  /*2940*/  MOV R12, 0x2960 ;  /* 0x00002960000c7802 */ /* 0x000fce0000000f00 */
[----:B----45:R-:W-:Y:S05]  /*2950*/  CALL.REL.NOINC `($__internal_0_$__cuda_sm20_div_u64) ;  /* 0x0000015c00b87944 */ /* 0x030fea0003c00000 */
[----:B------:R-:W-:-:S04]  /*2960*/  IMAD.MOV R13, RZ, RZ, -R3 ;  /* 0x000000ffff0d7224 */ /* 0x000fc800078e0a03 */
[----:B------:R-:W-:Y:S01]  /*2970*/  IMAD R13, R22, R13, UR14 ;  /* 0x0000000e160d7e24 */ /* 0x000fe2000f8e020d */
[----:B------:R-:W-:Y:S06]  /*2980*/  BRA `(.L_x_18) ;  /* 0x0000000000507947 */ /* 0x000fec0003800000 */
.L_x_17:
[----:B------:R-:W1:Y:S01]  /*2990*/  I2F.U32.RP R3, R22 ;  /* 0x0000001600037306 */ /* 0x000e620000209000 */
[----:B------:R-:W-:-:S07]  /*29a0*/  ISETP.NE.U32.AND P3, PT, R22, RZ, PT ;  /* 0x000000ff1600720c */ /* 0x000fce0003f65070 */
[----:B-1----:R-:W1:Y:S02]  /*29b0*/  MUFU.RCP R3, R3 ;  /* 0x0000000300037308 */ /* 0x002e640000001000 */
[----:B-1----:R-:W-:-:S06]  /*29c0*/  VIADD R12, R3, 0xffffffe ;  /* 0x0ffffffe030c7836 */ /* 0x002fcc0000000000 */
[----:B------:R1:W2:Y:S02]  /*29d0*/  F2I.FTZ.U32.TRUNC.NTZ R13, R12 ;  /* 0x0000000c000d7305 */ /* 0x0002a4000021f000 */
[----:B-1----:R-:W-:Y:S01]  /*29e0*/  IMAD.MOV.U32 R12, RZ, RZ, RZ ;  /* 0x000000ffff0c7224 */ /* 0x002fe200078e00ff */
[----:B--2---:R-:W-:-:S05]  /*29f0*/  IADD3 R11, RZ, -R13, RZ ;  /* 0x8000000dff0b7210 */ /* 0x004fca0007ffe0ff */
[----:B------:R-:W-:-:S04]  /*2a00*/  IMAD R11, R11, R22, RZ ;  /* 0x000000160b0b7224 */ /* 0x000fc800078e02ff */
[----:B------:R-:W-:-:S06]  /*2a10*/  IMAD.HI.U32 R13, R13, R11, R12 ;  /* 0x0000000b0d0d7227 */ /* 0x000fcc00078e000c */
[----:B------:R-:W-:-:S04]  /*2a20*/  IMAD.HI.U32 R3, R13, UR14, RZ ;  /* 0x0000000e0d037c27 */ /* 0x000fc8000f8e00ff */
[----:B------:R-:W-:-:S04]  /*2a30*/  IMAD.MOV R11, RZ, RZ, -R3 ;  /* 0x000000ffff0b7224 */ /* 0x000fc800078e0a03 */
[----:B------:R-:W-:-:S05]  /*2a40*/  IMAD R11, R22, R11, UR14 ;  /* 0x0000000e160b7e24 */ /* 0x000fca000f8e020b */
[----:B------:R-:W-:-:S13]  /*2a50*/  ISETP.GE.U32.AND P1, PT, R11, R22, PT ;  /* 0x000000160b00720c */ /* 0x000fda0003f26070 */
[----:B------:R-:W-:Y:S01]  /*2a60*/  @P1 IADD3 R11, R11, -R22, RZ ;  /* 0x800000160b0b1210 */ /* 0x000fe20007ffe0ff */
[----:B------:R-:W-:-:S03]  /*2a70*/  @P1 VIADD R3, R3, 0x1 ;  /* 0x0000000103031836 */ /* 0x000fc60000000000 */
[----:B------:R-:W-:-:S13]  /*2a80*/  ISETP.GE.U32.AND P2, PT, R11, R22, PT ;  /* 0x000000160b00720c */ /* 0x000fda0003f46070 */
[----:B------:R-:W-:Y:S01]  /*2a90*/  @P2 VIADD R3, R3, 0x1 ;  /* 0x0000000103032836 */ /* 0x000fe20000000000 */
[----:B------:R-:W-:-:S04]  /*2aa0*/  @!P3 LOP3.LUT R3, RZ, R22, RZ, 0x33, !PT ;  /* 0x00000016ff03b212 */ /* 0x000fc800078e33ff */
[----:B------:R-:W-:-:S05]  /*2ab0*/  IADD3 R13, -R3, RZ, RZ ;  /* 0x000000ff030d7210 */ /* 0x000fca0007ffe1ff */
[----:B------:R-:W-:-:S07]  /*2ac0*/  IMAD R13, R22, R13, UR14 ;  /* 0x0000000e160d7e24 */ /* 0x000fce000f8e020d */
.L_x_18:
[----:B------:R-:W1:Y:S01]  /*2ad0*/  LDC R16, c[0x0][0x8a8] ;  /* 0x00022a00ff107b82 */ /* 0x000e620000000800 */
[----:B------:R-:W-:Y:S01]  /*2ae0*/  ULDC UR14, c[0x0][0x904] ;  /* 0x00024100000e7ab9 */ /* 0x000fe20000000800 */
[----:B------:R-:W-:Y:S01]  /*2af0*/  UMOV UR13, 0xffffffff ;  /* 0xffffffff000d7882 */ /* 0x000fe20000000000 */
[----:B------:R-:W-:Y:S01]  /*2b00*/  PLOP3.LUT P1, PT, PT, PT, UP3, 0x80, 0x0 ;  /* 0x000000000000781c */ /* 0x000fe20003f2f038 */
[----:B------:R-:W-:-:S04]  /*2b10*/  USHF.L.U32 UR13, UR13, UR14, URZ ;  /* 0x0000000e0d0d7299 */ /* 0x000fc8000800063f */
[----:B------:R-:W2:Y:S02]  /*2b20*/  LDC R14, c[0x0][0x8b8] ;  /* 0x00022e00ff0e7b82 */ /* 0x000ea40000000800 */
[----:B------:R-:W-:Y:S01]  /*2b30*/  LOP3.LUT R11, RZ, UR13, RZ, 0x33, !PT ;  /* 0x0000000dff0b7c12 */ /* 0x000fe2000f8e33ff */
[----:B------:R-:W-:Y:S02]  /*2b40*/  UMOV UR13, 0x1 ;  /* 0x00000001000d7882 */ /* 0x000fe40000000000 */
[----:B------:R-:W-:Y:S01]  /*2b50*/  USHF.L.U32 UR13, UR13, UR14, URZ ;  /* 0x0000000e0d0d7299 */ /* 0x000fe2000800063f */
[----:B------:R-:W-:Y:S02]  /*2b60*/  LOP3.LUT R12, R11, UR16, RZ, 0xc0, !PT ;  /* 0x000000100b0c7c12 */ /* 0x000fe4000f8ec0ff */
[----:B------:R-:W-:Y:S01]  /*2b70*/  @P1 IMAD.U32 R18, RZ, RZ, UR4 ;  /* 0x00000004ff121e24 */ /* 0x000fe2000f8e00ff */
[----:B------:R-:W-:Y:S02]  /*2b80*/  @!P1 MOV R18, UR4 ;  /* 0x0000000400129c02 */ /* 0x000fe40008000f00 */
[----:B------:R-:W-:-:S02]  /*2b90*/  IMAD R3, R3, UR13, R12 ;  /* 0x0000000d03037c24 */ /* 0x000fc4000f8e020c */
[----:B-1----:R-:W-:-:S04]  /*2ba0*/  IMAD R13, R13, R16, UR15 ;  /* 0x0000000f0d0d7e24 */ /* 0x002fc8000f8e0210 */
[----:B------:R-:W-:Y:S02]  /*2bb0*/  @P1 IMAD.MOV.U32 R16, RZ, RZ, R13 ;  /* 0x000000ffff101224 */ /* 0x000fe400078e000d */
[----:B--2---:R-:W-:Y:S01]  /*2bc0*/  IMAD R17, R3, R14, UR11 ;  /* 0x0000000b03117e24 */ /* 0x004fe2000f8e020e */
[----:B------:R-:W-:-:S03]  /*2bd0*/  UMOV UR11, 0x1 ;  /* 0x00000001000b7882 */ /* 0x000fc60000000000 */
[----:B------:R-:W-:Y:S02]  /*2be0*/  @!P1 IMAD.MOV.U32 R16, RZ, RZ, R17 ;  /* 0x000000ffff109224 */ /* 0x000fe400078e0011 */
[----:B------:R-:W-:-:S07]  /*2bf0*/  @!P1 IMAD.MOV.U32 R17, RZ, RZ, R13 ;  /* 0x000000ffff119224 */ /* 0x000fce00078e000d */
.L_x_5:
[----:B------:R-:W-:-:S13]  /*2c00*/  ISETP.NE.AND P1, PT, RZ, UR11, PT ;  /* 0x0000000bff007c0c */ /* 0x000fda000bf25270 */
[----:B------:R-:W-:Y:S05]  /*2c10*/  @!P1 EXIT ;  /* 0x000000000000994d */ /* 0x000fea0003800000 */
[----:B------:R-:W1:Y:S02]  /*2c20*/  LDC.64 R24, c[0x0][0x290] ;  /* 0x0000a400ff187b82 */ /* 0x000e640000000a00 */
[----:B-1----:R-:W-:-:S05]  /*2c30*/  IMAD.WIDE R12, R18, 0xc, R24 ;  /* 0x0000000c120c7825 */ /* 0x002fca00078e0218 */
[----:B------:R1:W5:Y:S01]  /*2c40*/  LDG.E R11, desc[UR38][R12.64+0x8] ;  /* 0x000008260c0b7981 */ /* 0x000362000c1e1900 */
[----:B------:R-:W-:Y:S01]  /*2c50*/  UISETP.NE.AND UP2, UPT, UR12, 0x2, UPT ;  /* 0x000000020c00788c */ /* 0x000fe2000bf45270 */
[----:B------:R-:W2:Y:S01]  /*2c60*/  S2UR UR58, SR_CgaCtaId ;  /* 0x00000000003a79c3 */ /* 0x000ea20000008800 */
[----:B------:R-:W-:Y:S01]  /*2c70*/  UMOV UR40, URZ ;  /* 0x0000003f00287c82 */ /* 0x000fe20008000000 */
[----:B------:R-:W-:Y:S01]  /*2c80*/  UMOV UR41, URZ ;  /* 0x0000003f00297c82 */ /* 0x000fe20008000000 */
[----:B------:R-:W-:Y:S02]  /*2c90*/  SHF.R.S32.HI R19, RZ, 0x1f, R18 ;  /* 0x0000001fff137819 */ /* 0x000fe40000011412 */
[----:B------:R-:W-:Y:S02]  /*2ca0*/  PLOP3.LUT P1, PT, PT, PT, UP2, 0x80, 0x0 ;  /* 0x000000000000781c */ /* 0x000fe40003f2f028 */
[----:B------:R-:W-:-:S11]  /*2cb0*/  MOV R22, RZ ;  /* 0x000000ff00167202 */ /* 0x000fd60000000f00 */
[----:B-1----:R-:W-:Y:S05]  /*2cc0*/  @P1 BRA `(.L_x_19) ;  /* 0x0000000000901947 */ /* 0x002fea0003800000 */
[----:B------:R-:W-:-:S04]  /*2cd0*/  ULOP3.LUT UR11, UR59, 0x1, URZ, 0xfc, !UPT ;  /* 0x000000013b0b7892 */ /* 0x000fc8000f8efc3f */
[----:B------:R-:W-:-:S06]  /*2ce0*/  UISETP.NE.AND UP2, UPT, UR11, 0x3, UPT ;  /* 0x000000030b00788c */ /* 0x000fcc000bf45270 */
[----:B------:R-:W-:-:S13]  /*2cf0*/  PLOP3.LUT P2, PT, PT, PT, UP2, 0x80, 0x0 ;  /* 0x000000000000781c */ /* 0x000fda0003f4f028 */
[----:B------:R-:W-:Y:S05]  /*2d00*/  @!P2 BRA `(.L_x_20) ;  /* 0x000000000004a947 */ /* 0x000fea0003800000 */
[----:B--2---:R-:W-:Y:S01]  /*2d10*/  BPT.TRAP 0x1 ;  /* 0x000000040000795c */ /* 0x004fe20000300000 */
.L_x_20:
[----:B------:R-:W-:Y:S01]  /*2d20*/  UMOV UR11, 0x400 ;  /* 0x00000400000b7882 */ /* 0x000fe20000000000 */
[----:B------:R-:W-:Y:S01]  /*2d30*/  SHF.L.U32 R3, RZ, 0x1f, RZ ;  /* 0x0000001fff037819 */ /* 0x000fe200000006ff */
[----:B--2---:R-:W-:-:S09]  /*2d40*/  ULEA UR11, UR58, UR11, 0x18 ;  /* 0x0000000b3a0b7291 */ /* 0x004fd2000f8ec03f */
[----:B------:R-:W1:Y:S02]  /*2d50*/  SYNCS.PHASECHK.TRANS64.TRYWAIT P1, [UR11+0x34400], R3 ;  /* 0x03440003ff0075a7 */ /* 0x000e64000802014b */
[----:B-1----:R-:W-:Y:S05]  /*2d60*/  @!P1 BRA `(.L_x_21) ;  /* 0x0000014000e09947 */ /* 0x002fea0003800000 */
.L_x_358:
[----:B------:R-:W2:Y:S01]  /*2d70*/  LDS.128 R16, [UR11+0x34530] ;  /* 0x0345300bff107984 */ /* 0x000ea20008000c00 */
[----:B------:R-:W-:Y:S01]  /*2d80*/  @!PT LDS RZ, [RZ] ;  /* 0x00000000fffff984 */ /* 0x000fe20000000800 */
[----:B------:R-:W-:Y:S01]  /*2d90*/  @!PT LDS RZ, [RZ] ;  /* 0x00000000fffff984 */ /* 0x000fe20000000800 */
[----:B------:R-:W-:Y:S01]  /*2da0*/  @!PT LDS RZ, [RZ] ;  /* 0x00000000fffff984 */ /* 0x000fe20000000800 */
[----:B------:R-:W-:Y:S01]  /*2db0*/  @!PT LDS RZ, [RZ] ;  /* 0x00000000fffff984 */ /* 0x000fe20000000800 */
[----:B------:R3:W-:Y:S06]  /*2dc0*/  MEMBAR.ALL.CTA ;  /* 0x0000000000007992 */ /* 0x0007ec0000008000 */
[----:B---3--:R-:W3:Y:S01]  /*2dd0*/  FENCE.VIEW.ASYNC.S ;  /* 0x00000000000073c6 */ /* 0x008ee20000000000 */
[----:B------:R-:W-:Y:S05]  /*2de0*/  @!P2 BRA `(.L_x_22) ;  /* 0x000000000004a947 */ /* 0x000fea0003800000 */
[----:B------:R-:W-:Y:S01]  /*2df0*/  BPT.TRAP 0x1 ;  /* 0x000000040000795c */ /* 0x000fe20000300000 */
.L_x_22:
[----:B------:R-:W-:Y:S01]  /*2e00*/  UIADD3 UR11, UR11, 0x34440, URZ ;  /* 0x000344400b0b7890 */ /* 0x000fe2000fffe03f */
[----:B--2---:R-:W-:-:S03]  /*2e10*/  ISETP.NE.AND P1, PT, R19, RZ, PT ;  /* 0x000000ff1300720c */ /* 0x004fc60003f25270 */
[----:B------:R-:W-:-:S09]  /*2e20*/  UPRMT UR11, UR58, 0x654, UR11 ;  /* 0x000006543a0b7896 */ /* 0x000fd2000800000b */
[----:B---3--:R-:W-:Y:S01]  /*2e30*/  SYNCS.ARRIVE.TRANS64.RED.A1T0 RZ, [UR11], RZ ;  /* 0x000000ffffff79a7 */ /* 0x008fe2000810040b */
[----:B------:R-:W-:Y:S05]  /*2e40*/  @!P1 EXIT ;  /* 0x000000000000994d */ /* 0x000fea0003800000 */
[----:B-1----:R-:W-:Y:S01]  /*2e50*/  IMAD.WIDE R12, R18, 0xc, R24 ;  /* 0x0000000c120c7825 */ /* 0x002fe200078e0218 */
[----:B-----5:R-:W-:-:S04]  /*2e60*/  R2UR UR11, R11 ;  /* 0x000000000b0b72ca */ /* 0x020fc800000e0000 */
[----:B------:R1:W5:Y:S01]  /*2e70*/  LDG.E R11, desc[UR38][R12.64+0x8] ;  /* 0x000008260c0b7981 */ /* 0x000362000c1e1900 */
[----:B------:R-:W-:Y:S01]  /*2e80*/  SHF.R.S32.HI R19, RZ, 0x1f, R18 ;  /* 0x0000001fff137819 */ /* 0x000fe20000011412 */
[----:B------:R-:W-:-:S07]  /*2e90*/  IMAD.MOV.U32 R22, RZ, RZ, 0x1 ;  /* 0x00000001ff167424 */ /* 0x000fce00078e00ff */
[----:B------:R-:W-:-:S04]  /*2ea0*/  UIADD3 UR11, UR11, 0x3f, URZ ;  /* 0x0000003f0b0b7890 */ /* 0x000fc8000fffe03f */
[----:B------:R-:W-:-:S04]  /*2eb0*/  USHF.R.S32.HI UR13, URZ, 0x1f, UR11 ;  /* 0x0000001f3f0d7899 */ /* 0x000fc8000801140b */
[----:B------:R-:W-:-:S04]  /*2ec0*/  ULEA.HI UR13, UR13, UR11, URZ, 0x6 ;  /* 0x0000000b0d0d7291 */ /* 0x000fc8000f8f303f */
[----:B------:R-:W-:-:S04]  /*2ed0*/  USHF.R.S32.HI UR13, URZ, 0x6, UR13 ;  /* 0x000000063f0d7899 */ /* 0x000fc8000801140d */
[----:B------:R-:W-:Y:S02]  /*2ee0*/  USHF.R.U32.HI UR41, URZ, 0x2, UR13 ;  /* 0x000000023f297899 */ /* 0x000fe4000801160d */
[----:B------:R-:W-:Y:S02]  /*2ef0*/  ULOP3.LUT UR40, UR13, 0x3, URZ, 0xc0, !UPT ;  /* 0x000000030d287892 */ /* 0x000fe4000f8ec03f */
[----:B-1----:R-:W-:-:S12]  /*2f00*/  ULOP3.LUT UR41, UR41, 0x1, URZ, 0xc0, !UPT ;  /* 0x0000000129297892 */ /* 0x002fd8000f8ec03f */
.L_x_19:
[----:B------:R-:W-:-:S04]  /*2f10*/  IMAD.WIDE.U32 R24, R18, 0xc, R24 ;  /* 0x0000000c12187825 */ /* 0x000fc800078e0018 */
[----:B------:R-:W-:-:S04]  /*2f20*/  IMAD R3, R19, 0xc, RZ ;  /* 0x0000000c13037824 */ /* 0x000fc800078e02ff */
[----:B------:R-:W-:-:S05]  /*2f30*/  IMAD.IADD R25, R25, 0x1, R3 ;  /* 0x0000000119197824 */ /* 0x000fca00078e0203 */
[----:B------:R1:W5:Y:S04]  /*2f40*/  LDG.E R19, desc[UR38][R24.64+0x4] ;  /* 0x0000042618137981 */ /* 0x000368000c1e1900 */
[----:B------:R1:W5:Y:S01]  /*2f50*/  LDG.E R13, desc[UR38][R24.64] ;  /* 0x00000026180d7981 */ /* 0x000362000c1e1900 */
[----:B------:R-:W-:-:S13]  /*2f60*/  PLOP3.LUT P1, PT, PT, PT, UP1, 0x80, 0x0 ;  /* 0x000000000000781c */ /* 0x000fda0003f2f018 */
[----:B-1----:R-:W-:Y:S05]  /*2f70*/  @!P1 BRA `(.L_x_23) ;  /* 0x000000d800d09947 */ /* 0x002fea0003800000 */
[----:B------:R-:W-:-:S06]  /*2f80*/  UISETP.GT.U32.AND UP0, UPT, UR31, 0x1, UPT ;  /* 0x000000011f00788c */ /* 0x000fcc000bf04070 */
[----:B------:R-:W-:-:S13]  /*2f90*/  PLOP3.LUT P0, PT, PT, PT, UP0, 0x80, 0x0 ;  /* 0x000000000000781c */ /* 0x000fda0003f0f008 */
[----:B--2---:R-:W-:Y:S05]  /*2fa0*/  @P0 EXIT ;  /* 0x000000000000094d */ /* 0x004fea0003800000 */
.L_x_24:
[----:B------:R-:W-:-:S08]  /*2fb0*/  NOP ;  /* 0x0000000000007918 */ /* 0x000fd00000000000 */
[----:B------:R-:W1:Y:S02]  /*2fc0*/  USETMAXREG.TRY_ALLOC.CTAPOOL UP0, 0xe8 ;  /* 0x000000e8000079c8 */ /* 0x000e640008000600 */
[----:B-1----:R-:W-:-:S13]  /*2fd0*/  PLOP3.LUT P0, PT, PT, PT, UP0, 0x80, 0x0 ;  /* 0x000000000000781c */ /* 0x002fda0003f0f008 */
[----:B------:R-:W-:Y:S05]  /*2fe0*/  @!P0 BRA `(.L_x_24) ;  /* 0xfffffffc00f08947 */ /* 0x000fea000383ffff */
[----:B------:R-:W1:Y:S01]  /*2ff0*/  SHFL.IDX PT, R2, R2, RZ, 0x1f ;  /* 0x00001fff02027589 */ /* 0x000e6200000e0000 */
[----:B------:R-:W2:Y:S01]  /*3000*/  S2UR UR4, SR_CTAID.Y ;  /* 0x00000000000479c3 */ /* 0x000ea20000002600 */
[----:B------:R-:W-:Y:S01]  /*3010*/  UMOV UR36, URZ ;  /* 0x0000003f00247c82 */ /* 0x000fe20008000000 */
[----:B------:R-:W-:Y:S01]  /*3020*/  UMOV UR37, URZ ;  /* 0x0000003f00257c82 */ /* 0x000fe20008000000 */
[----:B-1----:R-:W-:Y:S01]  /*3030*/  LOP3.LUT P0, RZ, R2, 0x3, RZ, 0xc0, !PT ;  /* 0x0000000302ff7812 */ /* 0x002fe2000780c0ff */
[----:B--2---:R-:W-:-:S12]  /*3040*/  UIMAD UR4, UR4, UR60, UR56 ;  /* 0x0000003c040472a4 */ /* 0x004fd8000f8e0238 */
[----:B------:R-:W-:Y:S05]  /*3050*/  @P0 BRA `(.L_x_25) ;  /* 0x0000000000a40947 */ /* 0x000fea0003800000 */
[----:B------:R-:W-:Y:S01]  /*3060*/  ELECT P0, URZ, PT ;  /* 0x00000000003f782f */ /* 0x000fe20003800000 */
[----:B------:R-:W-:-:S12]  /*3070*/  BSSY B0, `(.L_x_26) ;  /* 0x0000020000007945 */ /* 0x000fd80003800000 */
[----:B------:R-:W-:Y:S05]  /*3080*/  @!P0 BRA `(.L_x_27) ;  /* 0x0000000000788947 */ /* 0x000fea0003800000 */
[----:B------:R-:W1:Y:S01]  /*3090*/  S2UR UR6, SR_CgaCtaId ;  /* 0x00000000000679c3 */ /* 0x000e620000008800 */
[----:B------:R-:W-:Y:S01]  /*30a0*/  UISETP.NE.AND UP0, UPT, UR12, 0x1, UPT ;  /* 0x000000010c00788c */ /* 0x000fe2000bf05270 */
[----:B------:R-:W-:-:S06]  /*30b0*/  UMOV UR5, 0x400 ;  /* 0x0000040000057882 */ /* 0x000fcc0000000000 */
[----:B------:R-:W2:Y:S08]  /*30c0*/  LDC.64 R4, c[0x0][0x700] ;  /* 0x0001c000ff047b82 */ /* 0x000eb00000000a00 */
[----:B----4-:R-:W2:Y:S08]  /*30d0*/  LDC.64 R6, c[0x0][0x708] ;  /* 0x0001c200ff067b82 */ /* 0x010eb00000000a00 */
[----:B-----5:R-:W3:Y:S01]  /*30e0*/  LDC.64 R8, c[0x0][0x710] ;  /* 0x0001c400ff087b82 */ /* 0x020ee20000000a00 */
[----:B-1----:R-:W-:-:S04]  /*30f0*/  ULEA UR5, UR6, UR5, 0x18 ;  /* 0x0000000506057291 */ /* 0x002fc8000f8ec03f */
[----:B------:R-:W-:Y:S02]  /*3100*/  UIADD3 UR6, UR5, 0x80, URZ ;  /* 0x0000008005067890 */ /* 0x000fe4000fffe03f */
[----:B------:R-:W-:Y:S01]  /*3110*/  @!UP0 UIADD3 UR6, UR5, URZ, URZ ;  /* 0x0000003f05068290 */ /* 0x000fe2000fffe03f */
[----:B------:R-:W3:Y:S08]  /*3120*/  LDC.64 R10, c[0x0][0x718] ;  /* 0x0001c600ff0a7b82 */ /* 0x000ef00000000a00 */
[----:B------:R-:W1:Y:S01]  /*3130*/  LDC.64 R24, c[0x0][0x720] ;  /* 0x0001c800ff187b82 */ /* 0x000e620000000a00 */
[----:B--2---:R2:W-:Y:S07]  /*3140*/  STS.128 [UR6+0x34780], R4 ;  /* 0x03478004ff007988 */ /* 0x0045ee0008000c06 */
[----:B------:R-:W1:Y:S08]  /*3150*/  LDC.64 R26, c[0x0][0x728] ;  /* 0x0001ca00ff1a7b82 */ /* 0x000e700000000a00 */
[----:B------:R-:W4:Y:S01]  /*3160*/  LDC.64 R28, c[0x0][0x730] ;  /* 0x0001cc00ff1c7b82 */ /* 0x000f220000000a00 */
[----:B---3--:R2:W-:Y:S07]  /*3170*/  STS.128 [UR6+0x34790], R8 ;  /* 0x03479008ff007988 */ /* 0x0085ee0008000c06 */
[----:B------:R-:W4:Y:S08]  /*3180*/  LDC.64 R30, c[0x0][0x738] ;  /* 0x0001ce00ff1e7b82 */ /* 0x000f300000000a00 */
[----:B------:R-:W3:Y:S01]  /*3190*/  LDC.64 R32, c[0x0][0x740] ;  /* 0x0001d000ff207b82 */ /* 0x000ee20000000a00 */
[----:B-1----:R2:W-:Y:S07]  /*31a0*/  STS.128 [UR6+0x347a0], R24 ;  /* 0x0347a018ff007988 */ /* 0x0025ee0008000c06 */
[----:B------:R-:W3:Y:S08]  /*31b0*/  LDC.64 R34, c[0x0][0x748] ;  /* 0x0001d200ff227b82 */ /* 0x000ef00000000a00 */
[----:B------:R-:W1:Y:S01]  /*31c0*/  LDC.64 R36, c[0x0][0x750] ;  /* 0x0001d400ff247b82 */ /* 0x000e620000000a00 */
[----:B----4-:R2:W-:Y:S07]  /*31d0*/  STS.128 [UR6+0x347b0], R28 ;  /* 0x0347b01cff007988 */ /* 0x0105ee0008000c06 */
[----:B------:R-:W1:Y:S08]  /*31e0*/  LDC.64 R38, c[0x0][0x758] ;  /* 0x0001d600ff267b82 */ /* 0x000e700000000a00 */
[----:B------:R-:W4:Y:S01]  /*31f0*/  LDC.64 R40, c[0x0][0x760] ;  /* 0x0001d800ff287b82 */ /* 0x000f220000000a00 */
[----:B---3--:R2:W-:Y:S07]  /*3200*/  STS.128 [UR6+0x347c0], R32 ;  /* 0x0347c020ff007988 */ /* 0x0085ee0008000c06 */
[----:B------:R-:W4:Y:S08]  /*3210*/  LDC.64 R42, c[0x0][0x768] ;  /* 0x0001da00ff2a7b82 */ /* 0x000f300000000a00 */
[----:B------:R-:W3:Y:S01]  /*3220*/  LDC.64 R44, c[0x0][0x770] ;  /* 0x0001dc00ff2c7b82 */ /* 0x000ee20000000a00 */
[----:B-1----:R2:W-:Y:S07]  /*3230*/  STS.128 [UR6+0x347d0], R36 ;  /* 0x0347d024ff007988 */ /* 0x0025ee0008000c06 */
[----:B------:R-:W3:Y:S01]  /*3240*/  LDC.64 R46, c[0x0][0x778] ;  /* 0x0001de00ff2e7b82 */ /* 0x000ee20000000a00 */
[----:B----4-:R2:W-:Y:S04]  /*3250*/  STS.128 [UR6+0x347e0], R40 ;  /* 0x0347e028ff007988 */ /* 0x0105e80008000c06 */
[----:B---3--:R2:W-:Y:S02]  /*3260*/  STS.128 [UR6+0x347f0], R44 ;  /* 0x0347f02cff007988 */ /* 0x0085e40008000c06 */
.L_x_27:
[----:B------:R-:W-:Y:S05]  /*3270*/  BSYNC B0 ;  /* 0x0000000000007941 */ /* 0x000fea0003800000 */
.L_x_26:
[----:B------:R-:W-:Y:S01]  /*3280*/  UISETP.NE.AND UP0, UPT, UR12, 0x1, UPT ;  /* 0x000000010c00788c */ /* 0x000fe2000bf05270 */
[----:B------:R-:W-:Y:S01]  /*3290*/  NOP ;  /* 0x0000000000007918 */ /* 0x000fe20000000000 */
[----:B------:R-:W-:Y:S01]  /*32a0*/  ULDC UR5, c[0x0][0x884] ;  /* 0x0002210000057ab9 */ /* 0x000fe20000000800 */
[----:B------:R-:W-:Y:S01]  /*32b0*/  ULDC.64 UR36, c[0x0][0x800] ;  /* 0x0002000000247ab9 */ /* 0x000fe20000000a00 */
[----:B------:R-:W-:-:S04]  /*32c0*/  USEL UR5, UR5, URZ, UP0 ;  /* 0x0000003f05057287 */ /* 0x000fc80008000000 */
[----:B------:R-:W-:-:S04]  /*32d0*/  UIADD3 UR5, UR4, UR5, URZ ;  /* 0x0000000504057290 */ /* 0x000fc8000fffe03f */
[----:B------:R-:W-:-:S12]  /*32e0*/  UIMAD.WIDE UR36, UR5, 0x80, UR36 ;  /* 0x00000080052478a5 */ /* 0x000fd8000f8e0224 */
.L_x_25:
[----:B------:R-:W-:-:S13]  /*32f0*/  ISETP.NE.AND P0, PT, RZ, UR51, PT ;  /* 0x00000033ff007c0c */ /* 0x000fda000bf05270 */
[----:B------:R-:W-:Y:S05]  /*3300*/  @P0 BRA `(.L_x_28) ;  /* 0x00000004000c0947 */ /* 0x000fea0003800000 */
[----:B------:R-:W-:Y:S01]  /*3310*/  ELECT P0, URZ, PT ;  /* 0x00000000003f782f */ /* 0x000fe20003800000 */
[----:B------:R-:W-:-:S12]  /*3320*/  BSSY B0, `(.L_x_29) ;  /* 0x000002c000007945 */ /* 0x000fd80003800000 */
[----:B------:R-:W-:Y:S05]  /*3330*/  @!P0 BRA `(.L_x_30) ;  /* 0x0000000000a88947 */ /* 0x000fea0003800000 */
[----:B--2---:R-:W1:Y:S08]  /*3340*/  LDC.64 R4, c[0x0][0x820] ;  /* 0x00020800ff047b82 */ /* 0x004e700000000a00 */
[----:B------:R-:W2:Y:S01]  /*3350*/  LDC.64 R2, c[0x0][0x818] ;  /* 0x00020600ff027b82 */ /* 0x000ea20000000a00 */
[----:B-1----:R-:W-:-:S06]  /*3360*/  IMAD.WIDE R4, R18, 0x8, R4 ;  /* 0x0000000812047825 */ /* 0x002fcc00078e0204 */
[----:B------:R-:W3:Y:S01]  /*3370*/  LDG.E.64 R4, desc[UR38][R4.64] ;  /* 0x0000002604047981 */ /* 0x000ee2000c1e1b00 */
[----:B--2---:R-:W-:-:S06]  /*3380*/  IMAD.WIDE R2, R18, 0x8, R2 ;  /* 0x0000000812027825 */ /* 0x004fcc00078e0202 */
[----:B------:R-:W2:Y:S01]  /*3390*/  LDG.E.64 R2, desc[UR38][R2.64] ;  /* 0x0000002602027981 */ /* 0x000ea2000c1e1b00 */
[----:B------:R-:W1:Y:S01]  /*33a0*/  S2UR UR5, SR_CgaCtaId ;  /* 0x00000000000579c3 */ /* 0x000e620000008800 */
[----:B------:R-:W-:Y:S01]  /*33b0*/  UISETP.NE.AND UP0, UPT, UR12, 0x1, UPT ;  /* 0x000000010c00788c */ /* 0x000fe2000bf05270 */
[----:B------:R-:W-:Y:S02]  /*33c0*/  UMOV UR4, 0x400 ;  /* 0x0000040000047882 */ /* 0x000fe40000000000 */
[----:B-1----:R-:W-:-:S04]  /*33d0*/  ULEA UR4, UR5, UR4, 0x18 ;  /* 0x0000000405047291 */ /* 0x002fc8000f8ec03f */
[----:B------:R-:W-:-:S04]  /*33e0*/  UIADD3 UR5, UR4, 0x80, URZ ;  /* 0x0000008004057890 */ /* 0x000fc8000fffe03f */
[----:B------:R-:W-:-:S04]  /*33f0*/  @!UP0 UIADD3 UR5, UR4, URZ, URZ ;  /* 0x0000003f04058290 */ /* 0x000fc8000fffe03f */
[----:B------:R-:W-:-:S05]  /*3400*/  UIADD3 UR4, UR5, 0x34780, URZ ;  /* 0x0003478005047890 */ /* 0x000fca000fffe03f */
[----:B-----5:R-:W1:Y:S01]  /*3410*/  LDS R0, [UR5+0x3479c] ;  /* 0x03479c05ff007984 */ /* 0x020e620008000800 */
[----:B------:R-:W-:-:S03]  /*3420*/  MOV R10, UR4 ;  /* 0x00000004000a7c02 */ /* 0x000fc60008000f00 */
[----:B------:R-:W-:Y:S01]  /*3430*/  STS [UR5+0x347b0], RZ ;  /* 0x0347b0ffff007988 */ /* 0x000fe20008000805 */
[----:B------:R-:W-:-:S05]  /*3440*/  SHF.R.U64 R10, R10, 0x4, RZ ;  /* 0x000000040a0a7819 */ /* 0x000fca00000012ff */
[----:B------:R-:W-:Y:S04]  /*3450*/  STS [UR5+0x34790], R10 ;  /* 0x0347900aff007988 */ /* 0x000fe80008000805 */
[----:B------:R-:W-:Y:S01]  /*3460*/  STS [UR5+0x34794], R10 ;  /* 0x0347940aff007988 */ /* 0x000fe20008000805 */
[----:B---3--:R-:W-:-:S04]  /*3470*/  SHF.L.U64.HI R9, R4, 0x1, R5 ;  /* 0x0000000104097819 */ /* 0x008fc80000010205 */
[----:B------:R-:W-:-:S04]  /*3480*/  LOP3.LUT R9, R9, 0x1fffffff, RZ, 0xc0, !PT ;  /* 0x1fffffff09097812 */ /* 0x000fc800078ec0ff */
[----:B------:R-:W-:Y:S01]  /*3490*/  SHF.R.U32.HI R5, RZ, 0x4, R9 ;  /* 0x00000004ff057819 */ /* 0x000fe20000011609 */
[----:B--2---:R-:W-:Y:S03]  /*34a0*/  STS.64 [UR5+0x34780], R2 ;  /* 0x03478002ff007988 */ /* 0x004fe60008000a05 */
[----:B-1----:R-:W-:-:S05]  /*34b0*/  LOP3.LUT R0, R0, 0xf, R5, 0xb8, !PT ;  /* 0x0000000f00007812 */ /* 0x002fca00078eb805 */
[----:B------:R1:W-:Y:S04]  /*34c0*/  STS [UR5+0x3479c], R0 ;  /* 0x03479c00ff007988 */ /* 0x0003e80008000805 */
[----:B------:R-:W2:Y:S01]  /*34d0*/  LDS R5, [UR5+0x3479c] ;  /* 0x03479c05ff057984 */ /* 0x000ea20008000800 */
[----:B-1----:R-:W-:Y:S02]  /*34e0*/  IMAD.SHL.U32 R0, R4, 0x2, RZ ;  /* 0x0000000204007824 */ /* 0x002fe400078e00ff */
[----:B------:R-:W-:-:S03]  /*34f0*/  VIADD R4, R13, 0xffffffff ;  /* 0xffffffff0d047836 */ /* 0x000fc60000000000 */
[----:B------:R-:W-:-:S04]  /*3500*/  LOP3.LUT R0, R0, 0xfffffffe, RZ, 0xc0, !PT ;  /* 0xfffffffe00007812 */ /* 0x000fc800078ec0ff */
[----:B------:R-:W-:-:S05]  /*3510*/  SHF.R.U64 R0, R0, 0x4, R9 ;  /* 0x0000000400007819 */ /* 0x000fca0000001209 */
[----:B------:R-:W-:Y:S01]  /*3520*/  STS [UR5+0x3478c], R0 ;  /* 0x03478c00ff007988 */ /* 0x000fe20008000805 */
[----:B--2---:R-:W-:-:S05]  /*3530*/  LOP3.LUT R6, R5, 0xf0, RZ, 0xb8, !PT ;  /* 0x000000f005067812 */ /* 0x004fca00078eb8ff */
[----:B------:R4:W-:Y:S04]  /*3540*/  STS [UR5+0x3479c], R6 ;  /* 0x03479c06ff007988 */ /* 0x0009e80008000805 */
[----:B------:R-:W1:Y:S01]  /*3550*/  LDS R5, [UR5+0x3479c] ;  /* 0x03479c05ff057984 */ /* 0x000e620008000800 */
[----:B----4-:R-:W-:Y:S02]  /*3560*/  CS2R R6, SRZ ;  /* 0x0000000000067805 */ /* 0x010fe4000001ff00 */
[----:B-1----:R-:W-:Y:S02]  /*3570*/  LOP3.LUT R11, R5, 0xf00, RZ, 0xb8, !PT ;  /* 0x00000f00050b7812 */ /* 0x002fe400078eb8ff */
[----:B------:R-:W-:-:S03]  /*3580*/  IADD3 R5, R19, -0x1, RZ ;  /* 0xffffffff13057810 */ /* 0x000fc60007ffe0ff */
[----:B------:R-:W-:Y:S04]  /*3590*/  STS.64 [UR5+0x34798], R10 ;  /* 0x0347980aff007988 */ /* 0x000fe80008000a05 */
[----:B------:R-:W1:Y:S04]  /*35a0*/  LDS R8, [UR5+0x3479c] ;  /* 0x03479c05ff087984 */ /* 0x000e680008000800 */
[----:B------:R3:W-:Y:S01]  /*35b0*/  STS.128 [UR5+0x347a0], R4 ;  /* 0x0347a004ff007988 */ /* 0x0007e20008000c05 */
[----:B-1----:R-:W-:-:S05]  /*35c0*/  LOP3.LUT R8, R8, 0xf000, RZ, 0xb8, !PT ;  /* 0x0000f00008087812 */ /* 0x002fca00078eb8ff */
[----:B------:R3:W-:Y:S02]  /*35d0*/  STS [UR5+0x3479c], R8 ;  /* 0x03479c08ff007988 */ /* 0x0007e40008000805 */
.L_x_30:
[----:B------:R-:W-:Y:S05]  /*35e0*/  BSYNC B0 ;  /* 0x0000000000007941 */ /* 0x000fea0003800000 */
.L_x_29:
[----:B------:R-:W-:Y:S01]  /*35f0*/  ELECT P0, URZ, PT ;  /* 0x00000000003f782f */ /* 0x000fe20003800000 */
[----:B------:R-:W-:Y:S01]  /*3600*/  NOP ;  /* 0x0000000000007918 */ /* 0x000fe20000000000 */
[----:B------:R-:W-:Y:S11]  /*3610*/  BSSY B0, `(.L_x_31) ;  /* 0x0000004000007945 */ /* 0x000ff60003800000 */
[----:B------:R-:W-:Y:S05]  /*3620*/  @!P0 BRA `(.L_x_32) ;  /* 0x0000000000088947 */ /* 0x000fea0003800000 */
[----:B------:R0:W-:Y:S01]  /*3630*/  UTMACMDFLUSH ;  /* 0x00000000000079b7 */ /* 0x0001e20000000000 */
[----:B------:R-:W-:-:S04]  /*3640*/  DEPBAR.LE SB0, 0x0 ;  /* 0x000080000000791a */ /* 0x000fc80000000000 */
.L_x_32:
[----:B------:R-:W-:Y:S05]  /*3650*/  BSYNC B0 ;  /* 0x0000000000007941 */ /* 0x000fea0003800000 */
.L_x_31:
[----:B------:R-:W1:Y:S01]  /*3660*/  S2UR UR5, SR_CgaCtaId ;  /* 0x00000000000579c3 */ /* 0x000e620000008800 */
[----:B-----5:R-:W2:Y:S01]  /*3670*/  S2R R0, SR_LANEID ;  /* 0x0000000000007919 */ /* 0x020ea20000000000 */
[----:B------:R-:W-:Y:S01]  /*3680*/  UISETP.NE.AND UP0, UPT, UR12, 0x1, UPT ;  /* 0x000000010c00788c */ /* 0x000fe2000bf05270 */
[----:B------:R-:W-:Y:S02]  /*3690*/  UMOV UR4, 0x400 ;  /* 0x0000040000047882 */ /* 0x000fe40000000000 */
[----:B-1----:R-:W-:-:S04]  /*36a0*/  ULEA UR4, UR5, UR4, 0x18 ;  /* 0x0000000405047291 */ /* 0x002fc8000f8ec03f */
[----:B------:R-:W-:-:S04]  /*36b0*/  UIADD3 UR5, UR4, 0x80, URZ ;  /* 0x0000008004057890 */ /* 0x000fc8000fffe03f */
[----:B------:R-:W-:Y:S01]  /*36c0*/  @!UP0 UIADD3 UR5, UR4, URZ, URZ ;  /* 0x0000003f04058290 */ /* 0x000fe2000fffe03f */
[----:B--2---:R-:W-:-:S05]  /*36d0*/  IMAD.SHL.U32 R0, R0, 0x4, RZ ;  /* 0x0000000400007824 */ /* 0x004fca00078e00ff */
[----:B------:R-:W-:Y:S01]  /*36e0*/  IMAD.U32 R3, RZ, RZ, UR5 ;  /* 0x00000005ff037e24 */ /* 0x000fe2000f8e00ff */
[----:B------:R-:W-:-:S04]  /*36f0*/  IADD3 R2, P0, R0, UR36, RZ ;  /* 0x0000002400027c10 */ /* 0x000fc8000ff1e0ff */
[----:B---3--:R-:W-:Y:S02]  /*3700*/  IADD3 R4, R0, 0x34780, R3 ;  /* 0x0003478000047810 */ /* 0x008fe40007ffe003 */
[----:B------:R-:W-:-:S03]  /*3710*/  IADD3.X R3, RZ, UR37, RZ, P0, !PT ;  /* 0x00000025ff037c10 */ /* 0x000fc600087fe4ff */
[----:B------:R-:W1:Y:S04]  /*3720*/  LDS R5, [R4] ;  /* 0x0000000004057984 */ /* 0x000e680000000800 */
[----:B-1----:R1:W5:Y:S02]  /*3730*/  ATOMG.E.EXCH.STRONG.GPU PT, RZ, [R2], R5 ;  /* 0x0000000502ff73a8 */ /* 0x00236400041ee100 */
.L_x_28:
[----:B-----5:R-:W-:Y:S01]  /*3740*/  SHF.R.S32.HI R0, RZ, 0x1f, R21 ;  /* 0x0000001fff007819 */ /* 0x020fe20000011415 */
[----:B------:R-:W3:Y:S01]  /*3750*/  S2UR UR57, SR_CgaCtaId ;  /* 0x00000000003979c3 */ /* 0x000ee20000008800 */
[----:B------:R-:W-:Y:S01]  /*3760*/  UISETP.NE.AND UP1, UPT, UR12, 0x1, UPT ;  /* 0x000000010c00788c */ /* 0x000fe2000bf25270 */
[----:B------:R-:W-:Y:S01]  /*3770*/  IMAD.MOV.U32 R23, RZ, RZ, RZ ;  /* 0x000000ffff177224 */ /* 0x000fe200078e00ff */
[----:B------:R-:W-:Y:S01]  /*3780*/  LEA.HI R0, R0, R21, RZ, 0x7 ;  /* 0x0000001500007211 */ /* 0x000fe200078f38ff */
[----:B------:R-:W-:Y:S01]  /*3790*/  UISETP.NE.AND UP0, UPT, UR31, URZ, UPT ;  /* 0x0000003f1f00728c */ /* 0x000fe2000bf05270 */
[----:B------:R-:W-:Y:S02]  /*37a0*/  UMOV UR47, 0x400 ;  /* 0x00000400002f7882 */ /* 0x000fe40000000000 */
[----:B------:R-:W-:Y:S01]  /*37b0*/  LOP3.LUT R0, R0, 0xffffff80, RZ, 0xc0, !PT ;  /* 0xffffff8000007812 */ /* 0x000fe200078ec0ff */
[----:B------:R-:W-:Y:S02]  /*37c0*/  USEL UR4, URZ, 0x1, UP0 ;  /* 0x000000013f047887 */ /* 0x000fe40008000000 */
[----:B------:R-:W-:-:S02]  /*37d0*/  USHF.L.U32 UR50, UR31, 0x3, URZ ;  /* 0x000000031f327899 */ /* 0x000fc4000800063f */
[----:B------:R-:W-:Y:S01]  /*37e0*/  IMAD.IADD R0, R21, 0x1, -R0 ;  /* 0x0000000115007824 */ /* 0x000fe200078e0a00 */
[----:B------:R-:W-:Y:S01]  /*37f0*/  ULOP3.LUT UR43, UR42, 0x1, URZ, 0xfc, !UPT ;  /* 0x000000012a2b7892 */ /* 0x000fe2000f8efc3f */
[----:B------:R-:W-:Y:S01]  /*3800*/  IMAD.U32 R216, RZ, RZ, UR4 ;  /* 0x00000004ffd87e24 */ /* 0x000fe2000f8e00ff */
[----:B------:R-:W-:Y:S01]  /*3810*/  ULOP3.LUT UR53, UR50, 0x8, URZ, 0xc0, !UPT ;  /* 0x0000000832357892 */ /* 0x000fe2000f8ec03f */
[C---:B-1----:R-:W-:Y:S01]  /*3820*/  IMAD.SHL.U32 R2, R0.reuse, 0x40, RZ ;  /* 0x0000004000027824 */ /* 0x042fe200078e00ff */
[----:B------:R-:W-:Y:S01]  /*3830*/  SHF.R.S32.HI R3, RZ, 0x1f, R0 ;  /* 0x0000001fff037819 */ /* 0x000fe20000011400 */
[----:B------:R-:W-:Y:S01]  /*3840*/  ULOP3.LUT UR52, UR59, 0x1, URZ, 0xfc, !UPT ;  /* 0x000000013b347892 */ /* 0x000fe2000f8efc3f */
[----:B------:R-:W-:Y:S01]  /*3850*/  IADD3 R221, R0, 0x1f, RZ ;  /* 0x0000001f00dd7810 */ /* 0x000fe20007ffe0ff */
[----:B------:R-:W-:Y:S01]  /*3860*/  ULOP3.LUT UR54, UR61, 0x1, URZ, 0xfc, !UPT ;  /* 0x000000013d367892 */ /* 0x000fe2000f8efc3f */
[CC--:B--2---:R-:W-:Y:S01]  /*3870*/  LEA.HI R4, R3.reuse, R0.reuse, RZ, 0x5 ;  /* 0x0000000003047211 */ /* 0x0c4fe200078f28ff */
[----:B------:R-:W-:Y:S01]  /*3880*/  ULOP3.LUT UR55, UR50, 0x8, URZ, 0xc, !UPT ;  /* 0x0000000832377892 */ /* 0x000fe2000f8e0c3f */
[----:B------:R-:W-:Y:S01]  /*3890*/  LOP3.LUT R5, R2, 0x40, RZ, 0xc0, !PT ;  /* 0x0000004002057812 */ /* 0x000fe200078ec0ff */
[----:B---3--:R-:W-:Y:S01]  /*38a0*/  ULEA UR47, UR57, UR47, 0x18 ;  /* 0x0000002f392f7291 */ /* 0x008fe2000f8ec03f */
[----:B------:R-:W-:Y:S01]  /*38b0*/  SHF.R.U32.HI R2, RZ, 0x1, R4 ;  /* 0x00000001ff027819 */ /* 0x000fe20000011604 */
[----:B------:R-:W-:Y:S01]  /*38c0*/  ULOP3.LUT UR53, UR53, 0x18, URZ, 0x3c, !UPT ;  /* 0x0000001835357892 */ /* 0x000fe2000f8e3c3f */
[-C--:B------:R-:W-:Y:S01]  /*38d0*/  LEA.HI R4, R3, R0.reuse, RZ, 0x3 ;  /* 0x0000000003047211 */ /* 0x080fe200078f18ff */
[----:B------:R-:W-:Y:S01]  /*38e0*/  UIADD3 UR48, UR47, 0x80, URZ ;  /* 0x000000802f307890 */ /* 0x000fe2000fffe03f */
[----:B----4-:R-:W-:Y:S01]  /*38f0*/  LOP3.LUT R7, R5, 0x30, R2, 0xf8, !PT ;  /* 0x0000003005077812 */ /* 0x010fe200078ef802 */
[----:B------:R-:W-:Y:S01]  /*3900*/  UIADD3 UR49, UR47, 0x34510, URZ ;  /* 0x000345102f317890 */ /* 0x000fe2000fffe03f */
[-C--:B------:R-:W-:Y:S01]  /*3910*/  LEA.HI R2, R0, R0.reuse, RZ, 0x1 ;  /* 0x0000000000027211 */ /* 0x080fe200078f08ff */
[----:B------:R-:W-:Y:S01]  /*3920*/  @!UP1 UIADD3 UR48, UR47, URZ, URZ ;  /* 0x0000003f2f309290 */ /* 0x000fe2000fffe03f */
[----:B------:R-:W-:Y:S01]  /*3930*/  LEA.HI R3, R3, R0, RZ, 0x4 ;  /* 0x0000000003037211 */ /* 0x000fe200078f20ff */
[----:B------:R-:W-:Y:S01]  /*3940*/  UIADD3 UR5, UR50, UR49, URZ ;  /* 0x0000003132057290 */ /* 0x000fe2000fffe03f */
[----:B------:R-:W-:Y:S01]  /*3950*/  SHF.R.S32.HI R2, RZ, 0x1, R2 ;  /* 0x00000001ff027819 */ /* 0x000fe20000011402 */
[----:B------:R-:W-:Y:S01]  /*3960*/  UIADD3 UR48, UR48, 0x34780, URZ ;  /* 0x0003478030307890 */ /* 0x000fe2000fffe03f */
[----:B------:R-:W-:-:S02]  /*3970*/  LOP3.LUT R7, R7, 0x8, R4, 0xf8, !PT ;  /* 0x0000000807077812 */ /* 0x000fc400078ef804 */
[----:B------:R-:W-:Y:S02]  /*3980*/  SHF.L.U32 R2, R2, 0x7, RZ ;  /* 0x0000000702027819 */ /* 0x000fe400000006ff */
[----:B------:R-:W-:Y:S02]  /*3990*/  SHF.R.S32.HI R4, RZ, 0x4, R3 ;  /* 0x00000004ff047819 */ /* 0x000fe40000011403 */
[----:B------:R-:W-:Y:S02]  /*39a0*/  LOP3.LUT R2, R2, 0x180, RZ, 0xc0, !PT ;  /* 0x0000018002027812 */ /* 0x000fe400078ec0ff */
[----:B------:R-:W-:Y:S02]  /*39b0*/  LEA.HI R3, R3, R4, RZ, 0x1 ;  /* 0x0000000403037211 */ /* 0x000fe400078f08ff */
[----:B------:R-:W-:Y:S02]  /*39c0*/  LOP3.LUT R5, R2, R5, RZ, 0xfc, !PT ;  /* 0x0000000502057212 */ /* 0x000fe400078efcff */
[----:B------:R-:W-:-:S02]  /*39d0*/  LOP3.LUT R3, R3, 0x7ffffe, RZ, 0xc0, !PT ;  /* 0x007ffffe03037812 */ /* 0x000fc400078ec0ff */
[----:B------:R-:W-:-:S03]  /*39e0*/  SHF.R.U32.HI R5, RZ, 0x3, R5 ;  /* 0x00000003ff057819 */ /* 0x000fc60000011605 */
[----:B------:R-:W-:Y:S01]  /*39f0*/  IMAD.IADD R3, R4, 0x1, -R3 ;  /* 0x0000000104037824 */ /* 0x000fe200078e0a03 */
[----:B------:R-:W-:Y:S01]  /*3a00*/  LOP3.LUT R220, R5, R7, R2, 0x1e, !PT ;  /* 0x0000000705dc7212 */ /* 0x000fe200078e1e02 */
[----:B------:R-:W-:-:S03]  /*3a10*/  IMAD.MOV.U32 R5, RZ, RZ, 0x1 ;  /* 0x00000001ff057424 */ /* 0x000fc600078e00ff */
[----:B------:R-:W-:-:S07]  /*3a20*/  LEA R220, R3, R220, 0x9 ;  /* 0x000000dc03dc7211 */ /* 0x000fce00078e48ff */
.L_x_156:
[----:B-1----:R-:W1:Y:S02]  /*3a30*/  LDC.64 R2, c[0x0][0x290] ;  /* 0x0000a400ff027b82 */ /* 0x002e640000000a00 */
[----:B-1----:R-:W-:-:S05]  /*3a40*/  IMAD.WIDE R2, R18, 0xc, R2 ;  /* 0x0000000c12027825 */ /* 0x002fca00078e0202 */
[----:B--2---:R-:W2:Y:S01]  /*3a50*/  LDG.E R4, desc[UR38][R2.64+0x8] ;  /* 0x0000082602047981 */ /* 0x004ea2000c1e1900 */
[----:B------:R-:W-:Y:S01]  /*3a60*/  SHF.L.U32 R7, R216, 0x1f, RZ ;  /* 0x0000001fd8077819 */ /* 0x000fe200000006ff */
[----:B------:R-:W-:Y:S02]  /*3a70*/  IMAD.U32 R6, RZ, RZ, UR49 ;  /* 0x00000031ff067e24 */ /* 0x000fe4000f8e00ff */
[----:B------:R-:W-:Y:S02]  /*3a80*/  IMAD.MOV.U32 R218, RZ, RZ, R18 ;  /* 0x000000ffffda7224 */ /* 0x000fe400078e0012 */
[----:B------:R-:W1:Y:S01]  /*3a90*/  SYNCS.PHASECHK.TRANS64.TRYWAIT P0, [R6+UR50], R7 ;  /* 0x00000007060075a7 */ /* 0x000e620008000172 */
[----:B--2---:R-:W-:-:S13]  /*3aa0*/  R2UR UR4, R4 ;  /* 0x00000000040472ca */ /* 0x004fda00000e0000 */
[----:B------:R-:W-:-:S04]  /*3ab0*/  UIADD3 UR4, UR4, 0x3f, URZ ;  /* 0x0000003f04047890 */ /* 0x000fc8000fffe03f */
[----:B------:R-:W-:-:S04]  /*3ac0*/  USHF.R.S32.HI UR5, URZ, 0x1f, UR4 ;  /* 0x0000001f3f057899 */ /* 0x000fc80008011404 */
[----:B------:R-:W-:-:S03]  /*3ad0*/  ULEA.HI UR16, UR5, UR4, URZ, 0x6 ;  /* 0x0000000405107291 */ /* 0x000fc6000f8f303f */
[----:B------:R-:W-:Y:S01]  /*3ae0*/  UMOV UR5, UR40 ;  /* 0x0000002800057c82 */ /* 0x000fe20008000000 */
[----:B------:R-:W-:Y:S01]  /*3af0*/  USHF.R.S32.HI UR16, URZ, 0x6, UR16 ;  /* 0x000000063f107899 */ /* 0x000fe20008011410 */
[----:B-1----:R-:W-:Y:S11]  /*3b00*/  @!P0 BRA `(.L_x_33) ;  /* 0x0000013400908947 */ /* 0x002ff60003800000 */
.L_x_359:
[----:B------:R2:W-:Y:S01]  /*3b10*/  STL [R1], RZ ;  /* 0x000000ff01007387 */ /* 0x0005e20000100800 */
[----:B------:R-:W-:Y:S01]  /*3b20*/  ISETP.GE.AND P0, PT, R4, 0x1, PT ;  /* 0x000000010400780c */ /* 0x000fe20003f06270 */
[----:B------:R-:W-:Y:S01]  /*3b30*/  UMOV UR4, URZ ;  /* 0x0000003f00047c82 */ /* 0x000fe20008000000 */
[----:B------:R-:W-:Y:S01]  /*3b40*/  SHF.R.S32.HI R19, RZ, 0x1f, R18 ;  /* 0x0000001fff137819 */ /* 0x000fe20000011412 */
[----:B------:R2:W-:Y:S01]  /*3b50*/  STL [R1+0x4], RZ ;  /* 0x000004ff01007387 */ /* 0x0005e20000100800 */
[----:B-1----:R-:W-:Y:S02]  /*3b60*/  MOV R0, UR41 ;  /* 0x0000002900007c02 */ /* 0x002fe40008000f00 */
[----:B------:R-:W-:Y:S02]  /*3b70*/  CS2R R86, SRZ ;  /* 0x0000000000567805 */ /* 0x000fe4000001ff00 */
[----:B------:R-:W-:Y:S01]  /*3b80*/  CS2R R152, SRZ ;  /* 0x0000000000987805 */ /* 0x000fe2000001ff00 */
[----:B------:R2:W-:Y:S01]  /*3b90*/  STL [R1+0x8], RZ ;  /* 0x000008ff01007387 */ /* 0x0005e20000100800 */
[----:B------:R-:W-:-:S02]  /*3ba0*/  CS2R R154, SRZ ;  /* 0x00000000009a7805 */ /* 0x000fc4000001ff00 */
[----:B------:R-:W-:Y:S02]  /*3bb0*/  CS2R R156, SRZ ;  /* 0x00000000009c7805 */ /* 0x000fe4000001ff00 */
[----:B------:R-:W-:Y:S01]  /*3bc0*/  CS2R R158, SRZ ;  /* 0x00000000009e7805 */ /* 0x000fe2000001ff00 */
[----:B------:R2:W-:Y:S01]  /*3bd0*/  STL [R1+0xc], RZ ;  /* 0x00000cff01007387 */ /* 0x0005e20000100800 */
[----:B------:R-:W-:Y:S02]  /*3be0*/  CS2R R160, SRZ ;  /* 0x0000000000a07805 */ /* 0x000fe4000001ff00 */
        /* <DEDUP_REMOVED lines=119> */
[----:B------:R-:W-:-:S03]  /*4360*/  CS2R R84, SRZ ;  /* 0x0000000000547805 */ /* 0x000fc6000001ff00 */
[----:B------:R2:W-:Y:S04]  /*4370*/  STL [R1+0x88], RZ ;  /* 0x000088ff01007387 */ /* 0x0005e80000100800 */
        /* <DEDUP_REMOVED lines=28> */
[----:B------:R2:W-:Y:S01]  /*4540*/  STL [R1+0xfc], RZ ;  /* 0x0000fcff01007387 */ /* 0x0005e20000100800 */
[----:B------:R-:W-:Y:S05]  /*4550*/  @!P0 BRA `(.L_x_34) ;  /* 0x00000028002c8947 */ /* 0x000fea0003800000 */
[----:B------:R-:W-:-:S06]  /*4560*/  UISETP.NE.AND UP0, UPT, UR43, 0x3, UPT ;  /* 0x000000032b00788c */ /* 0x000fcc000bf05270 */
[----:B------:R-:W-:-:S13]  /*4570*/  PLOP3.LUT P1, PT, PT, PT, UP0, 0x80, 0x0 ;  /* 0x000000000000781c */ /* 0x000fda0003f2f008 */
[----:B------:R-:W-:Y:S05]  /*4580*/  @!P1 BRA `(.L_x_35) ;  /* 0x0000000000049947 */ /* 0x000fea0003800000 */
[----:B------:R-:W-:Y:S01]  /*4590*/  BPT.TRAP 0x1 ;  /* 0x000000040000795c */ /* 0x000fe20000300000 */
.L_x_35:
[----:B------:R-:W-:Y:S01]  /*45a0*/  ULEA UR4, UR40, UR47, 0x3 ;  /* 0x0000002f28047291 */ /* 0x000fe2000f8e183f */
[----:B------:R-:W-:-:S05]  /*45b0*/  IMAD.U32 R0, RZ, RZ, UR41 ;  /* 0x00000029ff007e24 */ /* 0x000fca000f8e00ff */
[----:B------:R-:W-:-:S04]  /*45c0*/  SHF.L.U32 R0, R0, 0x1f, RZ ;  /* 0x0000001f00007819 */ /* 0x000fc800000006ff */
[----:B------:R1:W3:Y:S01]  /*45d0*/  SYNCS.PHASECHK.TRANS64.TRYWAIT P0, [UR4+0x34480], R0 ;  /* 0x03448000ff0075a7 */ /* 0x0002e20008000144 */
[----:B------:R-:W-:Y:S05]  /*45e0*/  @!P1 BRA `(.L_x_36) ;  /* 0x0000000000049947 */ /* 0x000fea0003800000 */
[----:B------:R-:W-:Y:S01]  /*45f0*/  BPT.TRAP 0x1 ;  /* 0x000000040000795c */ /* 0x000fe20000300000 */
.L_x_36:
[----:B---3--:R-:W-:Y:S05]  /*4600*/  @P0 BRA `(.L_x_37) ;  /* 0x0000000000080947 */ /* 0x008fea0003800000 */
[----:B------:R-:W3:Y:S02]  /*4610*/  SYNCS.PHASECHK.TRANS64.TRYWAIT P0, [UR4+0x34480], R0 ;  /* 0x03448000ff0075a7 */ /* 0x000ee40008000144 */
[----:B---3--:R-:W-:Y:S05]  /*4620*/  @!P0 BRA `(.L_x_38) ;  /* 0x0000012800e48947 */ /* 0x008fea0003800000 */
.L_x_37:
[----:B------:R-:W-:Y:S01]  /*4630*/  UIADD3 UR5, UR47, 0x20000, URZ ;  /* 0x000200002f057890 */ /* 0x000fe2000fffe03f */
[----:B------:R-:W-:Y:S01]  /*4640*/  WARPGROUP.ARRIVE ;  /* 0x00000000000079c5 */ /* 0x000fe20000000000 */
[----:B------:R-:W-:Y:S01]  /*4650*/  USHF.R.U32.HI UR4, URZ, 0x4, UR47 ;  /* 0x000000043f047899 */ /* 0x000fe2000801162f */
[----:B------:R4:W-:Y:S01]  /*4660*/  STL [R1+0x200], R23 ;  /* 0x0002001701007387 */ /* 0x0009e20000100800 */
[----:B------:R-:W-:Y:S02]  /*4670*/  USHF.R.U32.HI UR5, URZ, 0x4, UR5 ;  /* 0x000000043f057899 */ /* 0x000fe40008011605 */
[----:B------:R-:W-:Y:S01]  /*4680*/  ULOP3.LUT UR4, UR4, 0x3fff, URZ, 0xc0, !UPT ;  /* 0x00003fff04047892 */ /* 0x000fe2000f8ec03f */
[----:B------:R1:W-:Y:S01]  /*4690*/  STL [R1+0x1fc], R22 ;  /* 0x0001fc1601007387 */ /* 0x0003e20000100800 */
[----:B------:R-:W-:Y:S02]  /*46a0*/  ULOP3.LUT UR5, UR5, 0x3fff, URZ, 0xc0, !UPT ;  /* 0x00003fff05057892 */ /* 0x000fe4000f8ec03f */
[----:B------:R-:W-:Y:S01]  /*46b0*/  ULOP3.LUT UR6, UR4, 0x10000, URZ, 0xfc, !UPT ;  /* 0x0001000004067892 */ /* 0x000fe2000f8efc3f */
[----:B------:R2:W-:Y:S01]  /*46c0*/  STL [R1+0x1f8], R19 ;  /* 0x0001f81301007387 */ /* 0x0005e20000100800 */
[----:B------:R-:W-:-:S02]  /*46d0*/  ULOP3.LUT UR4, UR5, 0x10000, URZ, 0xfc, !UPT ;  /* 0x0001000005047892 */ /* 0x000fc4000f8efc3f */
[----:B------:R-:W-:Y:S01]  /*46e0*/  ULEA UR5, UR40, UR6, 0xb ;  /* 0x0000000628057291 */ /* 0x000fe2000f8e583f */
[----:B------:R3:W-:Y:S01]  /*46f0*/  STL [R1+0x1f4], R18 ;  /* 0x0001f41201007387 */ /* 0x0007e20000100800 */
[----:B------:R-:W-:Y:S01]  /*4700*/  ULEA UR4, UR40, UR4, 0xa ;  /* 0x0000000428047291 */ /* 0x000fe2000f8e503f */
[----:B------:R-:W-:Y:S01]  /*4710*/  UMOV UR9, 0x40000040 ;  /* 0x4000004000097882 */ /* 0x000fe20000000000 */
[----:B------:R-:W-:Y:S01]  /*4720*/  UMOV UR11, 0x40000040 ;  /* 0x40000040000b7882 */ /* 0x000fe20000000000 */
[----:B------:R3:W-:Y:S02]  /*4730*/  STL [R1+0x1f0], R17 ;  /* 0x0001f01101007387 */ /* 0x0007e40000100800 */
[----:B------:R-:W-:Y:S02]  /*4740*/  UMOV UR8, UR5 ;  /* 0x0000000500087c82 */ /* 0x000fe40008000000 */
[----:B------:R-:W-:Y:S01]  /*4750*/  UMOV UR10, UR4 ;  /* 0x00000004000a7c82 */ /* 0x000fe20008000000 */
[----:B------:R3:W-:Y:S01]  /*4760*/  STL [R1+0x1ec], R16 ;  /* 0x0001ec1001007387 */ /* 0x0007e20000100800 */
[----:B------:R-:W-:Y:S01]  /*4770*/  HGMMA.64x128x16.F32.BF16 R68, gdesc[UR8], RZ, !UPT, gsb0 ;  /* 0x01e00000084479f0 */ /* 0x000fe2000c0018ff */
[----:B------:R-:W-:Y:S01]  /*4780*/  UIADD3 UR8, UR5, 0x200, URZ ;  /* 0x0000020005087890 */ /* 0x000fe2000fffe03f */
[----:B------:R-:W-:Y:S01]  /*4790*/  UMOV UR9, 0x40000040 ;  /* 0x4000004000097882 */ /* 0x000fe20000000000 */
[----:B------:R3:W-:Y:S04]  /*47a0*/  STL [R1+0x1e8], R6 ;  /* 0x0001e80601007387 */ /* 0x0007e80000100800 */
[----:B------:R3:W-:Y:S04]  /*47b0*/  STL [R1+0x1e4], R5 ;  /* 0x0001e40501007387 */ /* 0x0007e80000100800 */
[----:B------:R3:W-:Y:S04]  /*47c0*/  STL [R1+0x1e0], R4 ;  /* 0x0001e00401007387 */ /* 0x0007e80000100800 */
[----:B------:R-:W-:Y:S04]  /*47d0*/  STL.64 [R1+0x3e0], R220 ;  /* 0x0003e0dc01007387 */ /* 0x000fe80000100a00 */
[----:B------:R-:W-:Y:S04]  /*47e0*/  STL [R1+0x3dc], R218 ;  /* 0x0003dcda01007387 */ /* 0x000fe80000100800 */
[----:B------:R3:W-:Y:S01]  /*47f0*/  STL [R1+0x3d8], R216 ;  /* 0x0003d8d801007387 */ /* 0x0007e20000100800 */
[----:B------:R-:W-:-:S02]  /*4800*/  WARPGROUP.DEPBAR.LE gsb0, 0x0 ;  /* 0x00008000000079c5 */ /* 0x000fc40000010000 */
[----:B------:R-:W-:Y:S01]  /*4810*/  WARPGROUP.ARRIVE ;  /* 0x00000000000079c5 */ /* 0x000fe20000000000 */
[----:B------:R-:W-:Y:S01]  /*4820*/  MOV R44, R88 ;  /* 0x00000058002c7202 */ /* 0x000fe20000000f00 */
[----:B------:R-:W-:Y:S01]  /*4830*/  IMAD.MOV.U32 R43, RZ, RZ, R89 ;  /* 0x000000ffff2b7224 */ /* 0x000fe200078e0059 */
[----:B------:R-:W-:Y:S01]  /*4840*/  MOV R42, R90 ;  /* 0x0000005a002a7202 */ /* 0x000fe20000000f00 */
[----:B------:R-:W-:Y:S01]  /*4850*/  IMAD.MOV.U32 R41, RZ, RZ, R91 ;  /* 0x000000ffff297224 */ /* 0x000fe200078e005b */
[----:B------:R-:W-:Y:S01]  /*4860*/  MOV R40, R92 ;  /* 0x0000005c00287202 */ /* 0x000fe20000000f00 */
[----:B------:R-:W-:Y:S01]  /*4870*/  HGMMA.64x128x16.F32.BF16 R152, gdesc[UR8], RZ, !UPT, gsb0 ;  /* 0x01e00000089879f0 */ /* 0x000fe2000c0018ff */
[----:B------:R-:W-:Y:S01]  /*4880*/  UIADD3 UR8, UR5, 0x400, URZ ;  /* 0x0000040005087890 */ /* 0x000fe2000fffe03f */
[----:B------:R-:W-:Y:S01]  /*4890*/  IMAD.MOV.U32 R39, RZ, RZ, R93 ;  /* 0x000000ffff277224 */ /* 0x000fe200078e005d */
[----:B------:R-:W-:Y:S01]  /*48a0*/  MOV R38, R94 ;  /* 0x0000005e00267202 */ /* 0x000fe20000000f00 */
        /* <DEDUP_REMOVED lines=14> */
[----:B----4-:R-:W-:Y:S01]  /*4990*/  IMAD.MOV.U32 R23, RZ, RZ, R109 ;  /* 0x000000ffff177224 */ /* 0x010fe200078e006d */
[----:B-1----:R-:W-:Y:S01]  /*49a0*/  MOV R22, R110 ;  /* 0x0000006e00167202 */ /* 0x002fe20000000f00 */
[----:B------:R-:W-:Y:S01]  /*49b0*/  IMAD.MOV.U32 R21, RZ, RZ, R111 ;  /* 0x000000ffff157224 */ /* 0x000fe200078e006f */
[----:B------:R-:W-:Y:S01]  /*49c0*/  MOV R20, R112 ;  /* 0x0000007000147202 */ /* 0x000fe20000000f00 */
[----:B--2---:R-:W-:Y:S01]  /*49d0*/  IMAD.MOV.U32 R19, RZ, RZ, R113 ;  /* 0x000000ffff137224 */ /* 0x004fe200078e0071 */
[----:B---3--:R-:W-:Y:S01]  /*49e0*/  MOV R18, R114 ;  /* 0x0000007200127202 */ /* 0x008fe20000000f00 */
        /* <DEDUP_REMOVED lines=17> */
[----:B------:R-:W-:Y:S01]  /*4b00*/  UMOV UR9, 0x40000040 ;  /* 0x4000004000097882 */ /* 0x000fe20000000000 */
        /* <DEDUP_REMOVED lines=32> */
[----:B------:R-:W-:-:S02]  /*4d10*/  WARPGROUP.DEPBAR.LE gsb0, 0x0 ;  /* 0x00008000000079c5 */ /* 0x000fc40000010000 */
[----:B------:R-:W-:Y:S01]  /*4d20*/  WARPGROUP.ARRIVE ;  /* 0x00000000000079c5 */ /* 0x000fe20000000000 */
[----:B------:R1:W-:Y:S04]  /*4d30*/  STL.64 [R1+0x3d0], R214 ;  /* 0x0003d0d601007387 */ /* 0x0003e80000100a00 */
[----:B------:R2:W-:Y:S01]  /*4d40*/  STL.64 [R1+0x3c8], R212 ;  /* 0x0003c8d401007387 */ /* 0x0005e20000100a00 */
[----:B------:R-:W-:Y:S01]  /*4d50*/  HGMMA.64x128x16.F32.BF16 R88, gdesc[UR8], RZ, !UPT, gsb0 ;  /* 0x01e00000085879f0 */ /* 0x000fe2000c0018ff */
[----:B------:R-:W-:Y:S02]  /*4d60*/  UIADD3 UR8, UR5, 0x600, URZ ;  /* 0x0000060005087890 */ /* 0x000fe4000fffe03f */
[----:B------:R3:W-:Y:S01]  /*4d70*/  STL.64 [R1+0x3c0], R210 ;  /* 0x0003c0d201007387 */ /* 0x0007e20000100a00 */
[----:B------:R-:W-:-:S03]  /*4d80*/  UMOV UR9, 0x40000040 ;  /* 0x4000004000097882 */ /* 0x000fc60000000000 */
[----:B------:R4:W-:Y:S01]  /*4d90*/  STL.64 [R1+0x3b8], R208 ;  /* 0x0003b8d001007387 */ /* 0x0009e20000100a00 */
[----:B-1----:R-:W-:Y:S01]  /*4da0*/  MOV R214, R14 ;  /* 0x0000000e00d67202 */ /* 0x002fe20000000f00 */
[----:B------:R-:W-:Y:S02]  /*4db0*/  IMAD.MOV.U32 R215, RZ, RZ, R13 ;  /* 0x000000ffffd77224 */ /* 0x000fe400078e000d */
[----:B------:R1:W-:Y:S01]  /*4dc0*/  STL.64 [R1+0x3b0], R206 ;  /* 0x0003b0ce01007387 */ /* 0x0003e20000100a00 */
[----:B--2---:R-:W-:Y:S01]  /*4dd0*/  MOV R212, R16 ;  /* 0x0000001000d47202 */ /* 0x004fe20000000f00 */
[----:B------:R-:W-:Y:S02]  /*4de0*/  IMAD.MOV.U32 R213, RZ, RZ, R15 ;  /* 0x000000ffffd57224 */ /* 0x000fe400078e000f */
[----:B------:R2:W-:Y:S01]  /*4df0*/  STL.64 [R1+0x3a8], R204 ;  /* 0x0003a8cc01007387 */ /* 0x0005e20000100a00 */
[----:B---3--:R-:W-:Y:S01]  /*4e00*/  MOV R210, R18 ;  /* 0x0000001200d27202 */ /* 0x008fe20000000f00 */
[----:B------:R-:W-:-:S02]  /*4e10*/  IMAD.MOV.U32 R211, RZ, RZ, R17 ;  /* 0x000000ffffd37224 */ /* 0x000fc400078e0011 */
[----:B------:R3:W-:Y:S01]  /*4e20*/  STL.64 [R1+0x3a0], R202 ;  /* 0x0003a0ca01007387 */ /* 0x0007e20000100a00 */
[----:B----4-:R-:W-:Y:S01]  /*4e30*/  MOV R208, R20 ;  /* 0x0000001400d07202 */ /* 0x010fe20000000f00 */
[----:B------:R-:W-:Y:S02]  /*4e40*/  IMAD.MOV.U32 R209, RZ, RZ, R19 ;  /* 0x000000ffffd17224 */ /* 0x000fe400078e0013 */
[----:B------:R4:W-:Y:S01]  /*4e50*/  STL.64 [R1+0x398], R200 ;  /* 0x000398c801007387 */ /* 0x0009e20000100a00 */
[----:B-1----:R-:W-:Y:S01]  /*4e60*/  MOV R206, R22 ;  /* 0x0000001600ce7202 */ /* 0x002fe20000000f00 */
[----:B------:R-:W-:Y:S02]  /*4e70*/  IMAD.MOV.U32 R207, RZ, RZ, R21 ;  /* 0x000000ffffcf7224 */ /* 0x000fe400078e0015 */
[----:B------:R1:W-:Y:S01]  /*4e80*/  STL.64 [R1+0x390], R198 ;  /* 0x000390c601007387 */ /* 0x0003e20000100a00 */
[----:B--2---:R-:W-:Y:S01]  /*4e90*/  MOV R204, R24 ;  /* 0x0000001800cc7202 */ /* 0x004fe20000000f00 */
[----:B------:R-:W-:-:S02]  /*4ea0*/  IMAD.MOV.U32 R205, RZ, RZ, R23 ;  /* 0x000000ffffcd7224 */ /* 0x000fc400078e0017 */
[----:B------:R2:W-:Y:S01]  /*4eb0*/  STL.64 [R1+0x388], R196 ;  /* 0x000388c401007387 */ /* 0x0005e20000100a00 */
[----:B---3--:R-:W-:Y:S01]  /*4ec0*/  MOV R202, R26 ;  /* 0x0000001a00ca7202 */ /* 0x008fe20000000f00 */
[----:B------:R-:W-:Y:S02]  /*4ed0*/  IMAD.MOV.U32 R203, RZ, RZ, R25 ;  /* 0x000000ffffcb7224 */ /* 0x000fe400078e0019 */
[----:B------:R3:W-:Y:S01]  /*4ee0*/  STL.64 [R1+0x380], R194 ;  /* 0x000380c201007387 */ /* 0x0007e20000100a00 */
[----:B----4-:R-:W-:Y:S01]  /*4ef0*/  MOV R200, R28 ;  /* 0x0000001c00c87202 */ /* 0x010fe20000000f00 */
[----:B------:R-:W-:Y:S02]  /*4f00*/  IMAD.MOV.U32 R201, RZ, RZ, R27 ;  /* 0x000000ffffc97224 */ /* 0x000fe400078e001b */
[----:B------:R4:W-:Y:S01]  /*4f10*/  STL.64 [R1+0x378], R192 ;  /* 0x000378c001007387 */ /* 0x0009e20000100a00 */
[----:B-1----:R-:W-:Y:S01]  /*4f20*/  MOV R198, R30 ;  /* 0x0000001e00c67202 */ /* 0x002fe20000000f00 */
[----:B------:R-:W-:-:S02]  /*4f30*/  IMAD.MOV.U32 R199, RZ, RZ, R29 ;  /* 0x000000ffffc77224 */ /* 0x000fc400078e001d */
[----:B------:R1:W-:Y:S01]  /*4f40*/  STL.64 [R1+0x370], R190 ;  /* 0x000370be01007387 */ /* 0x0003e20000100a00 */
[----:B--2---:R-:W-:Y:S01]  /*4f50*/  MOV R196, R32 ;  /* 0x0000002000c47202 */ /* 0x004fe20000000f00 */
[----:B------:R-:W-:Y:S02]  /*4f60*/  IMAD.MOV.U32 R197, RZ, RZ, R31 ;  /* 0x000000ffffc57224 */ /* 0x000fe400078e001f */
[----:B------:R2:W-:Y:S01]  /*4f70*/  STL.64 [R1+0x368], R188 ;  /* 0x000368bc01007387 */ /* 0x0005e20000100a00 */
[----:B---3--:R-:W-:Y:S01]  /*4f80*/  MOV R194, R34 ;  /* 0x0000002200c27202 */ /* 0x008fe20000000f00 */
[----:B------:R-:W-:Y:S02]  /*4f90*/  IMAD.MOV.U32 R195, RZ, RZ, R33 ;  /* 0x000000ffffc37224 */ /* 0x000fe400078e0021 */
[----:B------:R3:W-:Y:S01]  /*4fa0*/  STL.64 [R1+0x360], R186 ;  /* 0x000360ba01007387 */ /* 0x0007e20000100a00 */
[----:B----4-:R-:W-:Y:S01]  /*4fb0*/  MOV R192, R36 ;  /* 0x0000002400c07202 */ /* 0x010fe20000000f00 */
[----:B------:R-:W-:-:S02]  /*4fc0*/  IMAD.MOV.U32 R193, RZ, RZ, R35 ;  /* 0x000000ffffc17224 */ /* 0x000fc400078e0023 */
        /* <DEDUP_REMOVED lines=32> */
[----:B------:R-:W-:Y:S01]  /*51d0*/  IMAD.MOV.U32 R171, RZ, RZ, R57 ;  /* 0x000000ffffab7224 */ /* 0x000fe200078e0039 */
[----:B----4-:R-:W-:Y:S01]  /*51e0*/  MOV R168, R60 ;  /* 0x0000003c00a87202 */ /* 0x010fe20000000f00 */
[----:B------:R-:W-:Y:S01]  /*51f0*/  IMAD.MOV.U32 R169, RZ, RZ, R59 ;  /* 0x000000ffffa97224 */ /* 0x000fe200078e003b */
[----:B-1----:R-:W-:Y:S01]  /*5200*/  MOV R166, R62 ;  /* 0x0000003e00a67202 */ /* 0x002fe20000000f00 */
[----:B------:R-:W-:Y:S01]  /*5210*/  IMAD.MOV.U32 R167, RZ, RZ, R61 ;  /* 0x000000ffffa77224 */ /* 0x000fe200078e003d */
[----:B--2---:R-:W-:Y:S01]  /*5220*/  MOV R164, R64 ;  /* 0x0000004000a47202 */ /* 0x004fe20000000f00 */
[----:B------:R-:W-:Y:S01]  /*5230*/  IMAD.MOV.U32 R165, RZ, RZ, R63 ;  /* 0x000000ffffa57224 */ /* 0x000fe200078e003f */
[----:B------:R-:W-:-:S02]  /*5240*/  WARPGROUP.DEPBAR.LE gsb0, 0x0 ;  /* 0x00008000000079c5 */ /* 0x000fc40000010000 */
[----:B------:R-:W-:-:S06]  /*5250*/  WARPGROUP.ARRIVE ;  /* 0x00000000000079c5 */ /* 0x000fcc0000000000 */
[----:B------:R-:W-:Y:S01]  /*5260*/  HGMMA.64x128x16.F32.BF16 R24, gdesc[UR8], RZ, !UPT, gsb0 ;  /* 0x01e00000081879f0 */ /* 0x000fe2000c0018ff */
[----:B------:R-:W-:Y:S02]  /*5270*/  UIADD3 UR8, UR5, 0x2, URZ ;  /* 0x0000000205087890 */ /* 0x000fe4000fffe03f */
[----:B------:R-:W-:Y:S01]  /*5280*/  UIADD3 UR10, UR4, 0x2, URZ ;  /* 0x00000002040a7890 */ /* 0x000fe2000fffe03f */
[----:B------:R-:W-:Y:S01]  /*5290*/  UMOV UR9, 0x40000040 ;  /* 0x4000004000097882 */ /* 0x000fe20000000000 */
[----:B------:R-:W-:Y:S01]  /*52a0*/  UMOV UR11, 0x40000040 ;  /* 0x40000040000b7882 */ /* 0x000fe20000000000 */
[----:B------:R-:W-:Y:S02]  /*52b0*/  WARPGROUP.DEPBAR.LE gsb0, 0x0 ;  /* 0x00008000000079c5 */ /* 0x000fe40000010000 */
[----:B------:R-:W-:-:S06]  /*52c0*/  WARPGROUP.ARRIVE ;  /* 0x00000000000079c5 */ /* 0x000fcc0000000000 */
[----:B------:R-:W-:Y:S03]  /*52d0*/  HGMMA.64x128x16.F32.BF16 R164, gdesc[UR8], R164, gsb0 ;  /* 0x01e0000008a479f0 */ /* 0x000fe600080018a4 */
[----:B------:R-:W-:Y:S02]  /*52e0*/  WARPGROUP.DEPBAR.LE gsb0, 0x0 ;  /* 0x00008000000079c5 */ /* 0x000fe40000010000 */
[----:B------:R-:W-:Y:S04]  /*52f0*/  STL.64 [R1], R164 ;  /* 0x000000a401007387 */ /* 0x000fe80000100a00 */
[----:B------:R-:W-:Y:S04]  /*5300*/  STL.64 [R1+0x8], R166 ;  /* 0x000008a601007387 */ /* 0x000fe80000100a00 */
        /* <DEDUP_REMOVED lines=26> */
[----:B------:R1:W-:Y:S04]  /*54b0*/  STL.64 [R1+0xe0], R220 ;  /* 0x0000e0dc01007387 */ /* 0x0003e80000100a00 */
[----:B------:R-:W-:Y:S04]  /*54c0*/  STL.64 [R1+0xe8], R222 ;  /* 0x0000e8de01007387 */ /* 0x000fe80000100a00 */
[----:B------:R-:W-:Y:S04]  /*54d0*/  STL.64 [R1+0xf0], R224 ;  /* 0x0000f0e001007387 */ /* 0x000fe80000100a00 */
[----:B------:R-:W-:Y:S04]  /*54e0*/  STL.64 [R1+0xf8], R226 ;  /* 0x0000f8e201007387 */ /* 0x000fe80000100a00 */
[----:B-1----:R-:W2:Y:S04]  /*54f0*/  LDL.LU.64 R220, [R1+0x3e0] ;  /* 0x0003e00001dc7983 */ /* 0x002ea80000300a00 */
[----:B------:R-:W3:Y:S04]  /*5500*/  LDL.LU R218, [R1+0x3dc] ;  /* 0x0003dc0001da7983 */ /* 0x000ee80000300800 */
[----:B------:R-:W4:Y:S04]  /*5510*/  LDL.LU R216, [R1+0x3d8] ;  /* 0x0003d80001d87983 */ /* 0x000f280000300800 */
[----:B------:R-:W2:Y:S04]  /*5520*/  LDL.LU.64 R214, [R1+0x3d0] ;  /* 0x0003d00001d67983 */ /* 0x000ea80000300a00 */
        /* <DEDUP_REMOVED lines=24> */
[----:B------:R-:W2:Y:S01]  /*56b0*/  LDL.LU.64 R164, [R1+0x308] ;  /* 0x0003080001a47983 */ /* 0x000ea20000300a00 */
[----:B------:R-:W-:Y:S01]  /*56c0*/  UIADD3 UR8, UR5, 0x202, URZ ;  /* 0x0000020205087890 */ /* 0x000fe2000fffe03f */
[----:B------:R-:W-:Y:S01]  /*56d0*/  UMOV UR9, 0x40000040 ;  /* 0x4000004000097882 */ /* 0x000fe20000000000 */
[----:B--2---:R-:W-:-:S07]  /*56e0*/  WARPGROUP.ARRIVE ;  /* 0x00000000000079c5 */ /* 0x004fce0000000000 */
[----:B------:R-:W-:Y:S01]  /*56f0*/  HGMMA.64x128x16.F32.BF16 R152, gdesc[UR8], R152, gsb0 ;  /* 0x01e00000089879f0 */ /* 0x000fe20008001898 */
[----:B------:R-:W-:Y:S02]  /*5700*/  UIADD3 UR8, UR5, 0x402, URZ ;  /* 0x0000040205087890 */ /* 0x000fe4000fffe03f */
[----:B------:R-:W-:Y:S02]  /*5710*/  WARPGROUP.DEPBAR.LE gsb0, 0x0 ;  /* 0x00008000000079c5 */ /* 0x000fe40000010000 */
        /* <DEDUP_REMOVED lines=32> */
[----:B-1----:R-:W2:Y:S04]  /*5920*/  LDL.LU.64 R152, [R1] ;  /* 0x0000000001987983 */ /* 0x002ea80000300a00 */
        /* <DEDUP_REMOVED lines=31> */
[----:B------:R-:W-:Y:S01]  /*5b20*/  WARPGROUP.ARRIVE ;  /* 0x00000000000079c5 */ /* 0x000fe20000000000 */
[----:B------:R-:W-:-:S05]  /*5b30*/  UMOV UR9, 0x40000040 ;  /* 0x4000004000097882 */ /* 0x000fca0000000000 */
[----:B------:R-:W-:Y:S01]  /*5b40*/  HGMMA.64x128x16.F32.BF16 R88, gdesc[UR8], R88, gsb0 ;  /* 0x01e00000085879f0 */ /* 0x000fe20008001858 */
[----:B------:R-:W-:Y:S01]  /*5b50*/  UIADD3 UR8, UR5, 0x602, URZ ;  /* 0x0000060205087890 */ /* 0x000fe2000fffe03f */
[----:B------:R-:W-:Y:S01]  /*5b60*/  UMOV UR9, 0x40000040 ;  /* 0x4000004000097882 */ /* 0x000fe20000000000 */
[----:B------:R-:W-:Y:S02]  /*5b70*/  WARPGROUP.DEPBAR.LE gsb0, 0x0 ;  /* 0x00008000000079c5 */ /* 0x000fe40000010000 */
[----:B------:R-:W-:-:S07]  /*5b80*/  WARPGROUP.ARRIVE ;  /* 0x00000000000079c5 */ /* 0x000fce0000000000 */
[----:B------:R-:W-:Y:S01]  /*5b90*/  HGMMA.64x128x16.F32.BF16 R24, gdesc[UR8], R24, gsb0 ;  /* 0x01e00000081879f0 */ /* 0x000fe20008001818 */
[----:B------:R-:W-:Y:S02]  /*5ba0*/  UIADD3 UR8, UR5, 0x4, URZ ;  /* 0x0000000405087890 */ /* 0x000fe4000fffe03f */
[----:B------:R-:W-:Y:S01]  /*5bb0*/  UIADD3 UR10, UR4, 0x4, URZ ;  /* 0x00000004040a7890 */ /* 0x000fe2000fffe03f */
[----:B------:R-:W-:Y:S01]  /*5bc0*/  UMOV UR9, 0x40000040 ;  /* 0x4000004000097882 */ /* 0x000fe20000000000 */
[----:B------:R-:W-:Y:S01]  /*5bd0*/  UMOV UR11, 0x40000040 ;  /* 0x40000040000b7882 */ /* 0x000fe20000000000 */
[----:B------:R-:W-:Y:S02]  /*5be0*/  WARPGROUP.DEPBAR.LE gsb0, 0x0 ;  /* 0x00008000000079c5 */ /* 0x000fe40000010000 */
[----:B--2---:R-:W-:-:S06]  /*5bf0*/  WARPGROUP.ARRIVE ;  /* 0x00000000000079c5 */ /* 0x004fcc0000000000 */
[----:B------:R-:W-:Y:S03]  /*5c00*/  HGMMA.64x128x16.F32.BF16 R152, gdesc[UR8], R152, gsb0 ;  /* 0x01e00000089879f0 */ /* 0x000fe60008001898 */
[----:B------:R-:W-:Y:S02]  /*5c10*/  WARPGROUP.DEPBAR.LE gsb0, 0x0 ;  /* 0x00008000000079c5 */ /* 0x000fe40000010000 */
[----:B------:R-:W-:Y:S01]  /*5c20*/  STL.64 [R1], R152 ;  /* 0x0000009801007387 */ /* 0x000fe20000100a00 */
[----:B------:R-:W-:Y:S01]  /*5c30*/  IMAD.MOV.U32 R2, RZ, RZ, R214 ;  /* 0x000000ffff027224 */ /* 0x000fe200078e00d6 */
[----:B------:R-:W-:Y:S01]  /*5c40*/  MOV R0, R215 ;  /* 0x000000d700007202 */ /* 0x000fe20000000f00 */
[----:B------:R-:W-:Y:S01]  /*5c50*/  IMAD.MOV.U32 R7, RZ, RZ, R212 ;  /* 0x000000ffff077224 */ /* 0x000fe200078e00d4 */
[----:B------:R-:W-:Y:S01]  /*5c60*/  STL.64 [R1+0x8], R154 ;  /* 0x0000089a01007387 */ /* 0x000fe20000100a00 */
[----:B------:R-:W-:Y:S01]  /*5c70*/  MOV R3, R213 ;  /* 0x000000d500037202 */ /* 0x000fe20000000f00 */
[----:B------:R-:W-:Y:S01]  /*5c80*/  IMAD.MOV.U32 R9, RZ, RZ, R210 ;  /* 0x000000ffff097224 */ /* 0x000fe200078e00d2 */
[----:B------:R-:W-:Y:S01]  /*5c90*/  MOV R8, R211 ;  /* 0x000000d300087202 */ /* 0x000fe20000000f00 */
[----:B------:R-:W-:Y:S01]  /*5ca0*/  STL.64 [R1+0x10], R156 ;  /* 0x0000109c01007387 */ /* 0x000fe20000100a00 */
        /* <DEDUP_REMOVED lines=32> */
[----:B------:R-:W-:-:S03]  /*5eb0*/  MOV R23, R185 ;  /* 0x000000b900177202 */ /* 0x000fc60000000f00 */
[----:B------:R-:W-:Y:S04]  /*5ec0*/  STL.64 [R1+0x58], R174 ;  /* 0x000058ae01007387 */ /* 0x000fe80000100a00 */
[----:B------:R-:W-:Y:S04]  /*5ed0*/  STL.64 [R1+0x60], R176 ;  /* 0x000060b001007387 */ /* 0x000fe80000100a00 */
[----:B------:R-:W-:Y:S04]  /*5ee0*/  STL.64 [R1+0x68], R178 ;  /* 0x000068b201007387 */ /* 0x000fe80000100a00 */
[----:B------:R-:W-:Y:S04]  /*5ef0*/  STL.64 [R1+0x70], R180 ;  /* 0x000070b401007387 */ /* 0x000fe80000100a00 */
[----:B------:R-:W-:Y:S04]  /*5f00*/  STL.64 [R1+0x78], R182 ;  /* 0x000078b601007387 */ /* 0x000fe80000100a00 */
[----:B------:R1:W-:Y:S04]  /*5f10*/  STL [R1+0x80], R184 ;  /* 0x000080b801007387 */ /* 0x0003e80000100800 */
        /* <DEDUP_REMOVED lines=15> */
[----:B-1----:R-:W2:Y:S04]  /*6010*/  LDL.LU.64 R184, [R1+0x288] ;  /* 0x0002880001b87983 */ /* 0x002ea80000300a00 */
        /* <DEDUP_REMOVED lines=17> */
[----:B------:R-:W-:-:S02]  /*6130*/  UMOV UR9, 0x40000040 ;  /* 0x4000004000097882 */ /* 0x000fc40000000000 */
[----:B------:R-:W-:Y:S04]  /*6140*/  STL.64 [R1+0x1d8], R220 ;  /* 0x0001d8dc01007387 */ /* 0x000fe80000100a00 */
[----:B---3--:R-:W-:Y:S04]  /*6150*/  STL [R1+0x1d4], R218 ;  /* 0x0001d4da01007387 */ /* 0x008fe80000100800 */
[----:B----4-:R-:W-:Y:S01]  /*6160*/  STL [R1+0x1d0], R216 ;  /* 0x0001d0d801007387 */ /* 0x010fe20000100800 */
[----:B--2---:R-:W-:-:S06]  /*6170*/  WARPGROUP.ARRIVE ;  /* 0x00000000000079c5 */ /* 0x004fcc0000000000 */
        /* <DEDUP_REMOVED lines=29> */
[----:B-1----:R-:W2:Y:S04]  /*6350*/  LDL.LU R164, [R1] ;  /* 0x0000000001a47983 */ /* 0x002ea80000300800 */
[----:B------:R-:W2:Y:S04]  /*6360*/  LDL.LU R165, [R1+0x4] ;  /* 0x0000040001a57983 */ /* 0x000ea80000300800 */
        /* <DEDUP_REMOVED lines=30> */
[----:B------:R-:W2:Y:S01]  /*6550*/  LDL.LU R196, [R1+0x80] ;  /* 0x0000800001c47983 */ /* 0x000ea20000300800 */
[----:B------:R-:W-:Y:S01]  /*6560*/  WARPGROUP.ARRIVE ;  /* 0x00000000000079c5 */ /* 0x000fe20000000000 */
[----:B------:R-:W-:Y:S01]  /*6570*/  UMOV UR9, 0x40000040 ;  /* 0x4000004000097882 */ /* 0x000fe20000000000 */
[----:B------:R-:W-:Y:S01]  /*6580*/  MOV R206, R227 ;  /* 0x000000e300ce7202 */ /* 0x000fe20000000f00 */
[----:B------:R-:W-:Y:S01]  /*6590*/  IMAD.MOV.U32 R207, RZ, RZ, R226 ;  /* 0x000000ffffcf7224 */ /* 0x000fe200078e00e2 */
[----:B------:R-:W-:Y:S01]  /*65a0*/  MOV R208, R225 ;  /* 0x000000e100d07202 */ /* 0x000fe20000000f00 */
[----:B------:R-:W-:Y:S01]  /*65b0*/  IMAD.MOV.U32 R209, RZ, RZ, R224 ;  /* 0x000000ffffd17224 */ /* 0x000fe200078e00e0 */
[----:B------:R-:W-:Y:S01]  /*65c0*/  HGMMA.64x128x16.F32.BF16 R88, gdesc[UR8], R88, gsb0 ;  /* 0x01e00000085879f0 */ /* 0x000fe20008001858 */
[----:B------:R-:W-:Y:S01]  /*65d0*/  UIADD3 UR8, UR5, 0x604, URZ ;  /* 0x0000060405087890 */ /* 0x000fe2000fffe03f */
[----:B------:R-:W-:Y:S01]  /*65e0*/  MOV R210, R223 ;  /* 0x000000df00d27202 */ /* 0x000fe20000000f00 */
[----:B------:R-:W-:Y:S01]  /*65f0*/  UMOV UR9, 0x40000040 ;  /* 0x4000004000097882 */ /* 0x000fe20000000000 */
        /* <DEDUP_REMOVED lines=22> */
[----:B------:R-:W-:-:S02]  /*6760*/  WARPGROUP.DEPBAR.LE gsb0, 0x0 ;  /* 0x00008000000079c5 */ /* 0x000fc40000010000 */
[----:B------:R-:W-:Y:S01]  /*6770*/  WARPGROUP.ARRIVE ;  /* 0x00000000000079c5 */ /* 0x000fe20000000000 */
[----:B------:R-:W-:Y:S01]  /*6780*/  IMAD.MOV.U32 R223, RZ, RZ, R8 ;  /* 0x000000ffffdf7224 */ /* 0x000fe200078e0008 */
[----:B------:R-:W-:Y:S01]  /*6790*/  MOV R226, R2 ;  /* 0x0000000200e27202 */ /* 0x000fe20000000f00 */
[----:B------:R-:W-:Y:S01]  /*67a0*/  IMAD.MOV.U32 R225, RZ, RZ, R3 ;  /* 0x000000ffffe17224 */ /* 0x000fe200078e0003 */
[----:B------:R1:W5:Y:S02]  /*67b0*/  LDL.LU R23, [R1+0x200] ;  /* 0x0002000001177983 */ /* 0x0003640000300800 */
[----:B------:R-:W-:Y:S01]  /*67c0*/  HGMMA.64x128x16.F32.BF16 R24, gdesc[UR8], R24, gsb0 ;  /* 0x01e00000081879f0 */ /* 0x000fe20008001818 */
[----:B------:R-:W-:Y:S01]  /*67d0*/  IMAD.MOV.U32 R227, RZ, RZ, R0 ;  /* 0x000000ffffe37224 */ /* 0x000fe200078e0000 */
[----:B------:R-:W-:Y:S01]  /*67e0*/  UIADD3 UR8, UR5, 0x6, URZ ;  /* 0x0000000605087890 */ /* 0x000fe2000fffe03f */
[----:B------:R1:W5:Y:S01]  /*67f0*/  LDL.LU R22, [R1+0x1fc] ;  /* 0x0001fc0001167983 */ /* 0x0003620000300800 */
[----:B------:R-:W-:Y:S01]  /*6800*/  UIADD3 UR10, UR4, 0x6, URZ ;  /* 0x00000006040a7890 */ /* 0x000fe2000fffe03f */
[----:B------:R-:W-:Y:S01]  /*6810*/  UMOV UR9, 0x40000040 ;  /* 0x4000004000097882 */ /* 0x000fe20000000000 */
[----:B------:R-:W-:Y:S01]  /*6820*/  UMOV UR11, 0x40000040 ;  /* 0x40000040000b7882 */ /* 0x000fe20000000000 */
[----:B------:R1:W5:Y:S04]  /*6830*/  LDL.LU R19, [R1+0x1f8] ;  /* 0x0001f80001137983 */ /* 0x0003680000300800 */
[----:B------:R1:W5:Y:S04]  /*6840*/  LDL.LU R18, [R1+0x1f4] ;  /* 0x0001f40001127983 */ /* 0x0003680000300800 */
[----:B------:R1:W5:Y:S04]  /*6850*/  LDL.LU R17, [R1+0x1f0] ;  /* 0x0001f00001117983 */ /* 0x0003680000300800 */
[----:B------:R1:W5:Y:S04]  /*6860*/  LDL.LU R16, [R1+0x1ec] ;  /* 0x0001ec0001107983 */ /* 0x0003680000300800 */
[----:B------:R1:W5:Y:S04]  /*6870*/  LDL.LU R6, [R1+0x1e8] ;  /* 0x0001e80001067983 */ /* 0x0003680000300800 */
[----:B------:R1:W5:Y:S04]  /*6880*/  LDL.LU R5, [R1+0x1e4] ;  /* 0x0001e40001057983 */ /* 0x0003680000300800 */
[----:B------:R1:W5:Y:S01]  /*6890*/  LDL.LU R4, [R1+0x1e0] ;  /* 0x0001e00001047983 */ /* 0x0003620000300800 */
[----:B------:R-:W-:-:S02]  /*68a0*/  WARPGROUP.DEPBAR.LE gsb0, 0x0 ;  /* 0x00008000000079c5 */ /* 0x000fc40000010000 */
[----:B--2---:R-:W-:-:S06]  /*68b0*/  WARPGROUP.ARRIVE ;  /* 0x00000000000079c5 */ /* 0x004fcc0000000000 */
        /* <DEDUP_REMOVED lines=31> */
[----:B------:R1:W-:Y:S04]  /*6ab0*/  STL.64 [R1+0xe8], R222 ;  /* 0x0000e8de01007387 */ /* 0x0003e80000100a00 */
[----:B------:R1:W-:Y:S04]  /*6ac0*/  STL.64 [R1+0xf0], R224 ;  /* 0x0000f0e001007387 */ /* 0x0003e80000100a00 */
[----:B------:R1:W-:Y:S04]  /*6ad0*/  STL.64 [R1+0xf8], R226 ;  /* 0x0000f8e201007387 */ /* 0x0003e80000100a00 */
[----:B--2---:R1:W5:Y:S04]  /*6ae0*/  LDL.LU.64 R220, [R1+0x1d8] ;  /* 0x0001d80001dc7983 */ /* 0x0043680000300a00 */
[----:B------:R1:W5:Y:S04]  /*6af0*/  LDL.LU R218, [R1+0x1d4] ;  /* 0x0001d40001da7983 */ /* 0x0003680000300800 */
[----:B------:R1:W5:Y:S04]  /*6b00*/  LDL.LU R216, [R1+0x1d0] ;  /* 0x0001d00001d87983 */ /* 0x0003680000300800 */
        /* <DEDUP_REMOVED lines=30> */
[----:B------:R-:W-:Y:S01]  /*6cf0*/  UIADD3 UR8, UR5, 0x406, URZ ;  /* 0x0000040605087890 */ /* 0x000fe2000fffe03f */
[----:B------:R-:W-:Y:S01]  /*6d00*/  UMOV UR9, 0x40000040 ;  /* 0x4000004000097882 */ /* 0x000fe20000000000 */
[----:B------:R-:W-:Y:S02]  /*6d10*/  WARPGROUP.DEPBAR.LE gsb0, 0x0 ;  /* 0x00008000000079c5 */ /* 0x000fe40000010000 */
[----:B------:R-:W-:-:S07]  /*6d20*/  WARPGROUP.ARRIVE ;  /* 0x00000000000079c5 */ /* 0x000fce0000000000 */
[----:B------:R-:W-:Y:S01]  /*6d30*/  HGMMA.64x128x16.F32.BF16 R88, gdesc[UR8], R88, gsb0 ;  /* 0x01e00000085879f0 */ /* 0x000fe20008001858 */
[----:B------:R-:W-:Y:S01]  /*6d40*/  UIADD3 UR8, UR5, 0x606, URZ ;  /* 0x0000060605087890 */ /* 0x000fe2000fffe03f */
[----:B------:R-:W-:Y:S01]  /*6d50*/  UMOV UR9, 0x40000040 ;  /* 0x4000004000097882 */ /* 0x000fe20000000000 */
[----:B------:R-:W-:-:S04]  /*6d60*/  UIADD3 UR5, UR40, 0x1, URZ ;  /* 0x0000000128057890 */ /* 0x000fc8000fffe03f */
[----:B------:R-:W-:-:S04]  /*6d70*/  UISETP.NE.AND UP0, UPT, UR5, 0x4, UPT ;  /* 0x000000040500788c */ /* 0x000fc8000bf05270 */
[----:B------:R-:W-:Y:S02]  /*6d80*/  USEL UR4, URZ, 0x1, UP0 ;  /* 0x000000013f047887 */ /* 0x000fe40008000000 */
[----:B------:R-:W-:Y:S02]  /*6d90*/  USEL UR5, UR5, URZ, UP0 ;  /* 0x0000003f05057287 */ /* 0x000fe40008000000 */
[----:B------:R-:W-:-:S06]  /*6da0*/  ULOP3.LUT UR4, UR41, UR4, URZ, 0x3c, !UPT ;  /* 0x0000000429047292 */ /* 0x000fcc000f8e3c3f */
[----:B------:R-:W-:Y:S01]  /*6db0*/  MOV R0, UR4 ;  /* 0x0000000400007c02 */ /* 0x000fe20008000f00 */
[----:B------:R-:W-:Y:S01]  /*6dc0*/  UMOV UR4, 0x1 ;  /* 0x0000000100047882 */ /* 0x000fe20000000000 */
[----:B------:R-:W-:Y:S02]  /*6dd0*/  WARPGROUP.DEPBAR.LE gsb0, 0x0 ;  /* 0x00008000000079c5 */ /* 0x000fe40000010000 */
[----:B------:R-:W-:-:S06]  /*6de0*/  WARPGROUP.ARRIVE ;  /* 0x00000000000079c5 */ /* 0x000fcc0000000000 */
[----:B-1----:R-:W-:Y:S03]  /*6df0*/  HGMMA.64x128x16.F32.BF16 R24, gdesc[UR8], R24, gsb0 ;  /* 0x01e00000081879f0 */ /* 0x002fe60008001818 */
[----:B------:R-:W-:Y:S02]  /*6e00*/  WARPGROUP.DEPBAR.LE gsb0, 0x0 ;  /* 0x00008000000079c5 */ /* 0x000fe40000010000 */
.L_x_34:
[----:B------:R-:W-:-:S04]  /*6e10*/  UISETP.LT.AND UP0, UPT, UR16, 0x1, UPT ;  /* 0x000000011000788c */ /* 0x000fc8000bf01270 */
[----:B------:R-:W-:-:S04]  /*6e20*/  USEL UR6, UR16, 0x1, UP0 ;  /* 0x0000000110067887 */ /* 0x000fc80008000000 */
[----:B------:R-:W-:-:S04]  /*6e30*/  UIADD3 UR16, UR16, -UR6, URZ ;  /* 0x8000000610107290 */ /* 0x000fc8000fffe03f */
[----:B------:R-:W-:-:S06]  /*6e40*/  UISETP.GE.AND UP0, UPT, UR16, 0x1, UPT ;  /* 0x000000011000788c */ /* 0x000fcc000bf06270 */
[----:B------:R-:W-:-:S13]  /*6e50*/  PLOP3.LUT P0, PT, PT, PT, UP0, 0x80, 0x0 ;  /* 0x000000000000781c */ /* 0x000fda0003f0f008 */
[----:B------:R-:W-:Y:S05]  /*6e60*/  @!P0 BRA `(.L_x_39) ;  /* 0x0000002c00d08947 */ /* 0x000fea0003800000 */
[----:B------:R-:W-:Y:S01]  /*6e70*/  IMAD.U32 R2, RZ, RZ, UR16 ;  /* 0x00000010ff027e24 */ /* 0x000fe2000f8e00ff */
[----:B------:R-:W-:-:S06]  /*6e80*/  UMOV UR6, UR40 ;  /* 0x0000002800067c82 */ /* 0x000fcc0008000000 */
.L_x_46:
[----:B------:R-:W-:-:S06]  /*6e90*/  UISETP.NE.AND UP0, UPT, UR43, 0x3, UPT ;  /* 0x000000032b00788c */ /* 0x000fcc000bf05270 */
[----:B------:R-:W-:-:S13]  /*6ea0*/  PLOP3.LUT P1, PT, PT, PT, UP0, 0x80, 0x0 ;  /* 0x000000000000781c */ /* 0x000fda0003f2f008 */
[----:B------:R-:W-:Y:S05]  /*6eb0*/  @!P1 BRA `(.L_x_40) ;  /* 0x0000000000049947 */ /* 0x000fea0003800000 */
[----:B------:R-:W-:Y:S01]  /*6ec0*/  BPT.TRAP 0x1 ;  /* 0x000000040000795c */ /* 0x000fe20000300000 */
.L_x_40:
[----:B------:R-:W-:Y:S01]  /*6ed0*/  ULEA UR7, UR5, UR47, 0x3 ;  /* 0x0000002f05077291 */ /* 0x000fe2000f8e183f */
[----:B------:R-:W-:-:S08]  /*6ee0*/  SHF.L.U32 R3, R0, 0x1f, RZ ;  /* 0x0000001f00037819 */ /* 0x000fd000000006ff */
[----:B------:R1:W3:Y:S01]  /*6ef0*/  SYNCS.PHASECHK.TRANS64.TRYWAIT P0, [UR7+0x34480], R3 ;  /* 0x03448003ff0075a7 */ /* 0x0002e20008000147 */
[----:B------:R-:W-:Y:S05]  /*6f00*/  @!P1 BRA `(.L_x_41) ;  /* 0x0000000000049947 */ /* 0x000fea0003800000 */
[----:B------:R-:W-:Y:S01]  /*6f10*/  BPT.TRAP 0x1 ;  /* 0x000000040000795c */ /* 0x000fe20000300000 */
.L_x_41:
[----:B---3--:R-:W-:Y:S05]  /*6f20*/  @P0 BRA `(.L_x_42) ;  /* 0x0000000000080947 */ /* 0x008fea0003800000 */
[----:B------:R-:W3:Y:S02]  /*6f30*/  SYNCS.PHASECHK.TRANS64.TRYWAIT P0, [UR7+0x34480], R3 ;  /* 0x03448003ff0075a7 */ /* 0x000ee40008000147 */
[----:B---3--:R-:W-:Y:S05]  /*6f40*/  @!P0 BRA `(.L_x_43) ;  /* 0x0000010000b48947 */ /* 0x008fea0003800000 */
.L_x_42:
        /* <DEDUP_REMOVED lines=32> */
[----:B----4-:R-:W4:Y:S04]  /*7150*/  LDL.LU.64 R24, [R1] ;  /* 0x0000000001187983 */ /* 0x010f280000300a00 */
[----:B------:R-:W4:Y:S04]  /*7160*/  LDL.LU.64 R26, [R1+0x8] ;  /* 0x00000800011a7983 */ /* 0x000f280000300a00 */
        /* <DEDUP_REMOVED lines=29> */
[----:B------:R-:W4:Y:S01]  /*7340*/  LDL.LU.64 R86, [R1+0xf8] ;  /* 0x0000f80001567983 */ /* 0x000f220000300a00 */
[----:B------:R-:W-:-:S02]  /*7350*/  UIADD3 UR8, UR47, 0x20000, URZ ;  /* 0x000200002f087890 */ /* 0x000fc4000fffe03f */
[----:B------:R-:W-:Y:S01]  /*7360*/  USHF.R.U32.HI UR7, URZ, 0x4, UR47 ;  /* 0x000000043f077899 */ /* 0x000fe2000801162f */
[----:B-----5:R-:W-:Y:S01]  /*7370*/  STL [R1+0x208], R23 ;  /* 0x0002081701007387 */ /* 0x020fe20000100800 */
[----:B------:R-:W-:Y:S02]  /*7380*/  USHF.R.U32.HI UR8, URZ, 0x4, UR8 ;  /* 0x000000043f087899 */ /* 0x000fe40008011608 */
[----:B------:R-:W-:Y:S01]  /*7390*/  ULOP3.LUT UR7, UR7, 0x3fff, URZ, 0xc0, !UPT ;  /* 0x00003fff07077892 */ /* 0x000fe2000f8ec03f */
[----:B------:R-:W-:Y:S01]  /*73a0*/  STL [R1+0x204], R22 ;  /* 0x0002041601007387 */ /* 0x000fe20000100800 */
[----:B------:R-:W-:Y:S02]  /*73b0*/  ULOP3.LUT UR8, UR8, 0x3fff, URZ, 0xc0, !UPT ;  /* 0x00003fff08087892 */ /* 0x000fe4000f8ec03f */
[----:B------:R-:W-:Y:S01]  /*73c0*/  ULOP3.LUT UR7, UR7, 0x10000, URZ, 0xfc, !UPT ;  /* 0x0001000007077892 */ /* 0x000fe2000f8efc3f */
[----:B------:R-:W-:Y:S01]  /*73d0*/  STL [R1+0x200], R19 ;  /* 0x0002001301007387 */ /* 0x000fe20000100800 */
[----:B------:R-:W-:-:S02]  /*73e0*/  ULOP3.LUT UR9, UR8, 0x10000, URZ, 0xfc, !UPT ;  /* 0x0001000008097892 */ /* 0x000fc4000f8efc3f */
[----:B------:R-:W-:Y:S01]  /*73f0*/  UISETP.NE.U32.AND UP0, UPT, UR4, URZ, UPT ;  /* 0x0000003f0400728c */ /* 0x000fe2000bf05070 */
[----:B------:R-:W-:Y:S01]  /*7400*/  STL [R1+0x1fc], R18 ;  /* 0x0001fc1201007387 */ /* 0x000fe20000100800 */
[----:B------:R-:W-:Y:S02]  /*7410*/  ULEA UR8, UR5, UR7, 0xb ;  /* 0x0000000705087291 */ /* 0x000fe4000f8e583f */
[----:B------:R-:W-:Y:S01]  /*7420*/  ULEA UR7, UR5, UR9, 0xa ;  /* 0x0000000905077291 */ /* 0x000fe2000f8e503f */
[----:B------:R-:W-:Y:S01]  /*7430*/  STL [R1+0x1f8], R17 ;  /* 0x0001f81101007387 */ /* 0x000fe20000100800 */
[----:B------:R-:W-:Y:S01]  /*7440*/  UMOV UR11, 0x40000040 ;  /* 0x40000040000b7882 */ /* 0x000fe20000000000 */
[----:B------:R-:W-:-:S04]  /*7450*/  UMOV UR9, 0x40000040 ;  /* 0x4000004000097882 */ /* 0x000fc80000000000 */
[----:B------:R-:W-:Y:S01]  /*7460*/  UMOV UR10, UR7 ;  /* 0x00000007000a7c82 */ /* 0x000fe20008000000 */
[----:B------:R-:W-:Y:S01]  /*7470*/  UIADD3 UR12, UR8, 0x200, URZ ;  /* 0x00000200080c7890 */ /* 0x000fe2000fffe03f */
[----:B------:R-:W-:Y:S01]  /*7480*/  STL [R1+0x1f4], R16 ;  /* 0x0001f41001007387 */ /* 0x000fe20000100800 */
[----:B------:R-:W-:Y:S01]  /*7490*/  UMOV UR14, UR10 ;  /* 0x0000000a000e7c82 */ /* 0x000fe20008000000 */
[----:B------:R-:W-:Y:S01]  /*74a0*/  UMOV UR15, UR11 ;  /* 0x0000000b000f7c82 */ /* 0x000fe20008000000 */
[----:B------:R-:W-:Y:S01]  /*74b0*/  UMOV UR13, 0x40000040 ;  /* 0x40000040000d7882 */ /* 0x000fe20000000000 */
[----:B------:R-:W-:Y:S04]  /*74c0*/  STL [R1+0x1f0], R6 ;  /* 0x0001f00601007387 */ /* 0x000fe80000100800 */
[----:B------:R-:W-:Y:S04]  /*74d0*/  STL [R1+0x1ec], R5 ;  /* 0x0001ec0501007387 */ /* 0x000fe80000100800 */
[----:B------:R-:W-:Y:S04]  /*74e0*/  STL [R1+0x1e8], R4 ;  /* 0x0001e80401007387 */ /* 0x000fe80000100800 */
[----:B------:R1:W-:Y:S04]  /*74f0*/  STL [R1+0x1e4], R2 ;  /* 0x0001e40201007387 */ /* 0x0003e80000100800 */
[----:B------:R2:W-:Y:S01]  /*7500*/  STL [R1+0x1e0], R0 ;  /* 0x0001e00001007387 */ /* 0x0005e20000100800 */
[----:B----4-:R-:W-:-:S06]  /*7510*/  WARPGROUP.ARRIVE ;  /* 0x00000000000079c5 */ /* 0x010fcc0000000000 */
[----:B------:R-:W-:Y:S03]  /*7520*/  HGMMA.64x128x16.F32.BF16 R24, gdesc[UR8], R24, UP0, gsb0 ;  /* 0x01e00000081879f0 */ /* 0x000fe6000b801818 */
[----:B------:R-:W-:Y:S02]  /*7530*/  WARPGROUP.DEPBAR.LE gsb0, 0x0 ;  /* 0x00008000000079c5 */ /* 0x000fe40000010000 */
[----:B------:R-:W-:Y:S01]  /*7540*/  WARPGROUP.ARRIVE ;  /* 0x00000000000079c5 */ /* 0x000fe20000000000 */
[----:B------:R-:W-:Y:S01]  /*7550*/  STL.64 [R1], R24 ;  /* 0x0000001801007387 */ /* 0x000fe20000100a00 */
[----:B-1----:R-:W-:Y:S01]  /*7560*/  IMAD.MOV.U32 R2, RZ, RZ, R86 ;  /* 0x000000ffff027224 */ /* 0x002fe200078e0056 */
[----:B--2---:R-:W-:Y:S01]  /*7570*/  MOV R0, R87 ;  /* 0x0000005700007202 */ /* 0x004fe20000000f00 */
[----:B------:R-:W-:Y:S01]  /*7580*/  IMAD.MOV.U32 R4, RZ, RZ, R84 ;  /* 0x000000ffff047224 */ /* 0x000fe200078e0054 */
[----:B------:R-:W-:Y:S02]  /*7590*/  STL.64 [R1+0x8], R26 ;  /* 0x0000081a01007387 */ /* 0x000fe40000100a00 */
[----:B------:R-:W-:Y:S01]  /*75a0*/  HGMMA.64x128x16.F32.BF16 R152, gdesc[UR12], R152, UP0, gsb0 ;  /* 0x01e000000c9879f0 */ /* 0x000fe2000b801898 */
[----:B---3--:R-:W-:Y:S01]  /*75b0*/  MOV R3, R85 ;  /* 0x0000005500037202 */ /* 0x008fe20000000f00 */
        /* <DEDUP_REMOVED lines=34> */
[----:B------:R-:W-:-:S02]  /*77e0*/  MOV R225, R59 ;  /* 0x0000003b00e17202 */ /* 0x000fc40000000f00 */
[----:B------:R-:W-:Y:S01]  /*77f0*/  MOV R227, R57 ;  /* 0x0000003900e37202 */ /* 0x000fe20000000f00 */
        /* <DEDUP_REMOVED lines=38> */
[----:B------:R-:W-:-:S03]  /*7a60*/  WARPGROUP.DEPBAR.LE gsb0, 0x0 ;  /* 0x00008000000079c5 */ /* 0x000fc60000010000 */
[----:B------:R-:W-:Y:S04]  /*7a70*/  STL.64 [R1+0x3e8], R220 ;  /* 0x0003e8dc01007387 */ /* 0x000fe80000100a00 */
[----:B------:R-:W-:Y:S04]  /*7a80*/  STL [R1+0x3e4], R218 ;  /* 0x0003e4da01007387 */ /* 0x000fe80000100800 */
[----:B------:R-:W-:Y:S04]  /*7a90*/  STL [R1+0x3e0], R216 ;  /* 0x0003e0d801007387 */ /* 0x000fe80000100800 */
        /* <DEDUP_REMOVED lines=26> */
[----:B-1----:R-:W3:Y:S04]  /*7c40*/  LDL.LU R164, [R1] ;  /* 0x0000000001a47983 */ /* 0x002ee80000300800 */
[----:B------:R-:W3:Y:S04]  /*7c50*/  LDL.LU R165, [R1+0x4] ;  /* 0x0000040001a57983 */ /* 0x000ee80000300800 */
        /* <DEDUP_REMOVED lines=30> */
[----:B------:R-:W3:Y:S01]  /*7e40*/  LDL.LU R196, [R1+0x80] ;  /* 0x0000800001c47983 */ /* 0x000ee20000300800 */
[----:B------:R-:W-:Y:S01]  /*7e50*/  UIADD3 UR12, UR8, 0x400, URZ ;  /* 0x00000400080c7890 */ /* 0x000fe2000fffe03f */
[----:B------:R-:W-:Y:S01]  /*7e60*/  WARPGROUP.ARRIVE ;  /* 0x00000000000079c5 */ /* 0x000fe20000000000 */
[----:B------:R-:W-:Y:S01]  /*7e70*/  UMOV UR14, UR10 ;  /* 0x0000000a000e7c82 */ /* 0x000fe20008000000 */
[----:B------:R-:W-:Y:S01]  /*7e80*/  UMOV UR15, UR11 ;  /* 0x0000000b000f7c82 */ /* 0x000fe20008000000 */
[----:B------:R-:W-:Y:S01]  /*7e90*/  UMOV UR13, 0x40000040 ;  /* 0x40000040000d7882 */ /* 0x000fe20000000000 */
[----:B------:R-:W-:Y:S01]  /*7ea0*/  IMAD.MOV.U32 R197, RZ, RZ, R227 ;  /* 0x000000ffffc57224 */ /* 0x000fe200078e00e3 */
[----:B------:R-:W-:Y:S01]  /*7eb0*/  MOV R198, R226 ;  /* 0x000000e200c67202 */ /* 0x000fe20000000f00 */
[----:B------:R-:W-:Y:S01]  /*7ec0*/  IMAD.MOV.U32 R199, RZ, RZ, R225 ;  /* 0x000000ffffc77224 */ /* 0x000fe200078e00e1 */
[----:B------:R-:W-:Y:S01]  /*7ed0*/  MOV R200, R224 ;  /* 0x000000e000c87202 */ /* 0x000fe20000000f00 */
[----:B------:R-:W-:Y:S01]  /*7ee0*/  HGMMA.64x128x16.F32.BF16 R88, gdesc[UR12], R88, UP0, gsb0 ;  /* 0x01e000000c5879f0 */ /* 0x000fe2000b801858 */
[----:B------:R-:W-:Y:S01]  /*7ef0*/  UIADD3 UR12, UR8, 0x600, URZ ;  /* 0x00000600080c7890 */ /* 0x000fe2000fffe03f */
[----:B------:R-:W-:Y:S01]  /*7f00*/  IMAD.MOV.U32 R201, RZ, RZ, R223 ;  /* 0x000000ffffc97224 */ /* 0x000fe200078e00df */
[----:B------:R-:W-:Y:S01]  /*7f10*/  UMOV UR14, UR10 ;  /* 0x0000000a000e7c82 */ /* 0x000fe20008000000 */
[----:B------:R-:W-:Y:S01]  /*7f20*/  UMOV UR15, UR11 ;  /* 0x0000000b000f7c82 */ /* 0x000fe20008000000 */
        /* <DEDUP_REMOVED lines=28> */
[----:B--2---:R-:W-:-:S06]  /*80f0*/  WARPGROUP.ARRIVE ;  /* 0x00000000000079c5 */ /* 0x004fcc0000000000 */
[----:B------:R-:W-:Y:S01]  /*8100*/  HGMMA.64x128x16.F32.BF16 R24, gdesc[UR12], R24, UP0, gsb0 ;  /* 0x01e000000c1879f0 */ /* 0x000fe2000b801818 */
[----:B------:R-:W-:Y:S02]  /*8110*/  UIADD3 UR12, UR8, 0x2, URZ ;  /* 0x00000002080c7890 */ /* 0x000fe4000fffe03f */
[----:B------:R-:W-:Y:S01]  /*8120*/  UIADD3 UR14, UR7, 0x2, URZ ;  /* 0x00000002070e7890 */ /* 0x000fe2000fffe03f */
[----:B------:R-:W-:Y:S01]  /*8130*/  UMOV UR13, 0x40000040 ;  /* 0x40000040000d7882 */ /* 0x000fe20000000000 */
[----:B------:R-:W-:Y:S01]  /*8140*/  UMOV UR15, 0x40000040 ;  /* 0x40000040000f7882 */ /* 0x000fe20000000000 */
[----:B------:R-:W-:Y:S02]  /*8150*/  WARPGROUP.DEPBAR.LE gsb0, 0x0 ;  /* 0x00008000000079c5 */ /* 0x000fe40000010000 */
[----:B---3--:R-:W-:-:S06]  /*8160*/  WARPGROUP.ARRIVE ;  /* 0x00000000000079c5 */ /* 0x008fcc0000000000 */
[----:B------:R-:W-:Y:S03]  /*8170*/  HGMMA.64x128x16.F32.BF16 R164, gdesc[UR12], R164, UP0, gsb0 ;  /* 0x01e000000ca479f0 */ /* 0x000fe6000b8018a4 */
        /* <DEDUP_REMOVED lines=65> */
[----:B------:R-:W-:Y:S01]  /*8590*/  HGMMA.64x128x16.F32.BF16 R152, gdesc[UR12], R152, UP0, gsb0 ;  /* 0x01e000000c9879f0 */ /* 0x000fe2000b801898 */
        /* <DEDUP_REMOVED lines=68> */
[----:B------:R-:W-:Y:S01]  /*89e0*/  HGMMA.64x128x16.F32.BF16 R88, gdesc[UR12], R88, UP0, gsb0 ;  /* 0x01e000000c5879f0 */ /* 0x000fe2000b801858 */
[----:B------:R-:W-:Y:S01]  /*89f0*/  UIADD3 UR12, UR8, 0x602, URZ ;  /* 0x00000602080c7890 */ /* 0x000fe2000fffe03f */
[----:B------:R-:W-:Y:S01]  /*8a00*/  UMOV UR13, 0x40000040 ;  /* 0x40000040000d7882 */ /* 0x000fe20000000000 */
[----:B------:R-:W-:Y:S02]  /*8a10*/  WARPGROUP.DEPBAR.LE gsb0, 0x0 ;  /* 0x00008000000079c5 */ /* 0x000fe40000010000 */
[----:B------:R-:W-:-:S07]  /*8a20*/  WARPGROUP.ARRIVE ;  /* 0x00000000000079c5 */ /* 0x000fce0000000000 */
[----:B------:R-:W-:Y:S01]  /*8a30*/  HGMMA.64x128x16.F32.BF16 R24, gdesc[UR12], R24, UP0, gsb0 ;  /* 0x01e000000c1879f0 */ /* 0x000fe2000b801818 */
[----:B------:R-:W-:Y:S02]  /*8a40*/  UIADD3 UR12, UR8, 0x4, URZ ;  /* 0x00000004080c7890 */ /* 0x000fe4000fffe03f */
[----:B------:R-:W-:Y:S01]  /*8a50*/  UIADD3 UR14, UR7, 0x4, URZ ;  /* 0x00000004070e7890 */ /* 0x000fe2000fffe03f */
[----:B------:R-:W-:Y:S01]  /*8a60*/  UMOV UR13, 0x40000040 ;  /* 0x40000040000d7882 */ /* 0x000fe20000000000 */
[----:B------:R-:W-:Y:S01]  /*8a70*/  UMOV UR15, 0x40000040 ;  /* 0x40000040000f7882 */ /* 0x000fe20000000000 */
[----:B------:R-:W-:Y:S02]  /*8a80*/  WARPGROUP.DEPBAR.LE gsb0, 0x0 ;  /* 0x00008000000079c5 */ /* 0x000fe40000010000 */
[----:B--2---:R-:W-:-:S06]  /*8a90*/  WARPGROUP.ARRIVE ;  /* 0x00000000000079c5 */ /* 0x004fcc0000000000 */
[----:B------:R-:W-:Y:S03]  /*8aa0*/  HGMMA.64x128x16.F32.BF16 R152, gdesc[UR12], R152, UP0, gsb0 ;  /* 0x01e000000c9879f0 */ /* 0x000fe6000b801898 */
        /* <DEDUP_REMOVED lines=155> */
[----:B------:R-:W-:Y:S01]  /*9460*/  HGMMA.64x128x16.F32.BF16 R88, gdesc[UR12], R88, UP0, gsb0 ;  /* 0x01e000000c5879f0 */ /* 0x000fe2000b801858 */
        /* <DEDUP_REMOVED lines=31> */
[----:B------:R-:W-:Y:S01]  /*9660*/  HGMMA.64x128x16.F32.BF16 R24, gdesc[UR12], R24, UP0, gsb0 ;  /* 0x01e000000c1879f0 */ /* 0x000fe2000b801818 */
        /* <DEDUP_REMOVED lines=84> */
[----:B------:R-:W-:Y:S01]  /*9bb0*/  UIADD3 UR12, UR8, 0x406, URZ ;  /* 0x00000406080c7890 */ /* 0x000fe2000fffe03f */
[----:B------:R-:W-:Y:S01]  /*9bc0*/  UMOV UR13, 0x40000040 ;  /* 0x40000040000d7882 */ /* 0x000fe20000000000 */
[----:B------:R-:W-:Y:S02]  /*9bd0*/  WARPGROUP.DEPBAR.LE gsb0, 0x0 ;  /* 0x00008000000079c5 */ /* 0x000fe40000010000 */
[----:B------:R-:W-:-:S07]  /*9be0*/  WARPGROUP.ARRIVE ;  /* 0x00000000000079c5 */ /* 0x000fce0000000000 */
[----:B------:R-:W-:Y:S01]  /*9bf0*/  HGMMA.64x128x16.F32.BF16 R88, gdesc[UR12], R88, UP0, gsb0 ;  /* 0x01e000000c5879f0 */ /* 0x000fe2000b801858 */
[----:B------:R-:W-:Y:S01]  /*9c00*/  UIADD3 UR12, UR8, 0x606, URZ ;  /* 0x00000606080c7890 */ /* 0x000fe2000fffe03f */
[----:B------:R-:W-:Y:S01]  /*9c10*/  UMOV UR13, 0x40000040 ;  /* 0x40000040000d7882 */ /* 0x000fe20000000000 */
[----:B------:R-:W-:Y:S02]  /*9c20*/  WARPGROUP.DEPBAR.LE gsb0, 0x0 ;  /* 0x00008000000079c5 */ /* 0x000fe40000010000 */
[----:B------:R-:W-:-:S07]  /*9c30*/  WARPGROUP.ARRIVE ;  /* 0x00000000000079c5 */ /* 0x000fce0000000000 */
[----:B------:R-:W-:Y:S03]  /*9c40*/  HGMMA.64x128x16.F32.BF16 R24, gdesc[UR12], R24, UP0, gsb0 ;  /* 0x01e000000c1879f0 */ /* 0x000fe6000b801818 */
[----:B------:R-:W-:Y:S02]  /*9c50*/  WARPGROUP.DEPBAR.LE gsb0, 0x0 ;  /* 0x00008000000079c5 */ /* 0x000fe40000010000 */
[----:B-1----:R-:W-:Y:S05]  /*9c60*/  @!P1 BRA `(.L_x_44) ;  /* 0x0000000000049947 */ /* 0x002fea0003800000 */
[----:B------:R-:W-:Y:S01]  /*9c70*/  BPT.TRAP 0x1 ;  /* 0x000000040000795c */ /* 0x000fe20000300000 */
.L_x_44:
[----:B------:R-:W-:Y:S02]  /*9c80*/  UISETP.GT.U32.AND UP0, UPT, UR42, 0x1, UPT ;  /* 0x000000012a00788c */ /* 0x000fe4000bf04070 */
[----:B------:R-:W-:-:S04]  /*9c90*/  ULEA UR7, UR6, UR47, 0x3 ;  /* 0x0000002f06077291 */ /* 0x000fc8000f8e183f */
[----:B------:R-:W-:Y:S01]  /*9ca0*/  UIADD3 UR7, UR7, 0x344a0, URZ ;  /* 0x000344a007077890 */ /* 0x000fe2000fffe03f */
[----:B------:R-:W-:-:S03]  /*9cb0*/  PLOP3.LUT P0, PT, PT, PT, UP0, 0x80, 0x0 ;  /* 0x000000000000781c */ /* 0x000fc60003f0f008 */
[----:B------:R-:W-:-:S09]  /*9cc0*/  UPRMT UR7, URZ, 0x654, UR7 ;  /* 0x000006543f077896 */ /* 0x000fd20008000007 */
[----:B------:R-:W-:Y:S01]  /*9cd0*/  SYNCS.ARRIVE.TRANS64.RED.A1T0 RZ, [UR7], RZ ;  /* 0x000000ffffff79a7 */ /* 0x000fe20008100407 */
[----:B------:R-:W-:Y:S05]  /*9ce0*/  @P0 BRA `(.L_x_45) ;  /* 0x0000000000040947 */ /* 0x000fea0003800000 */
[----:B------:R-:W-:Y:S01]  /*9cf0*/  BPT.TRAP 0x1 ;  /* 0x000000040000795c */ /* 0x000fe20000300000 */
.L_x_45:
[----:B------:R-:W-:Y:S01]  /*9d00*/  UIADD3 UR5, UR5, 0x1, URZ ;  /* 0x0000000105057890 */ /* 0x000fe2000fffe03f */
[C---:B-----5:R-:W-:Y:S01]  /*9d10*/  ISETP.GT.AND P0, PT, R2.reuse, 0x1, PT ;  /* 0x000000010200780c */ /* 0x060fe20003f04270 */
[----:B------:R-:W-:Y:S01]  /*9d20*/  UIADD3 UR6, UR6, 0x1, URZ ;  /* 0x0000000106067890 */ /* 0x000fe2000fffe03f */
[----:B------:R-:W-:Y:S01]  /*9d30*/  IADD3 R2, R2, -0x1, RZ ;  /* 0xffffffff02027810 */ /* 0x000fe20007ffe0ff */
[----:B------:R-:W-:Y:S02]  /*9d40*/  UISETP.NE.AND UP0, UPT, UR5, 0x4, UPT ;  /* 0x000000040500788c */ /* 0x000fe4000bf05270 */
[----:B------:R-:W-:Y:S02]  /*9d50*/  UISETP.NE.AND UP1, UPT, UR6, 0x4, UPT ;  /* 0x000000040600788c */ /* 0x000fe4000bf25270 */
[----:B------:R-:W-:Y:S02]  /*9d60*/  USEL UR7, URZ, 0x1, UP0 ;  /* 0x000000013f077887 */ /* 0x000fe40008000000 */
[----:B------:R-:W-:-:S02]  /*9d70*/  USEL UR5, UR5, URZ, UP0 ;  /* 0x0000003f05057287 */ /* 0x000fc40008000000 */
[----:B------:R-:W-:Y:S02]  /*9d80*/  USEL UR6, UR6, URZ, UP1 ;  /* 0x0000003f06067287 */ /* 0x000fe40008800000 */
[----:B------:R-:W-:Y:S01]  /*9d90*/  LOP3.LUT R0, R0, UR7, RZ, 0x3c, !PT ;  /* 0x0000000700007c12 */ /* 0x000fe2000f8e3cff */
[----:B------:R-:W-:Y:S09]  /*9da0*/  @P0 BRA `(.L_x_46) ;  /* 0xffffffd000380947 */ /* 0x000ff2000383ffff */
.L_x_39:
[----:B-----5:R-:W-:Y:S01]  /*9db0*/  ISETP.GE.AND P0, PT, R4, 0x1, PT ;  /* 0x000000010400780c */ /* 0x020fe20003f06270 */
[----:B------:R-:W-:-:S04]  /*9dc0*/  IMAD.U32 R0, RZ, RZ, UR55 ;  /* 0x00000037ff007e24 */ /* 0x000fc8000f8e00ff */
[----:B------:R1:W-:Y:S08]  /*9dd0*/  SYNCS.ARRIVE.TRANS64.A1T0 RZ, [R0+UR49], RZ ;  /* 0x000000ff00ff79a7 */ /* 0x0003f00008100031 */
[----:B-1----:R-:W-:Y:S05]  /*9de0*/  @!P0 BRA `(.L_x_47) ;  /* 0x0000000000388947 */ /* 0x002fea0003800000 */
[----:B------:R-:W-:-:S06]  /*9df0*/  UISETP.NE.AND UP0, UPT, UR43, 0x3, UPT ;  /* 0x000000032b00788c */ /* 0x000fcc000bf05270 */
[----:B------:R-:W-:-:S13]  /*9e00*/  PLOP3.LUT P0, PT, PT, PT, UP0, 0x80, 0x0 ;  /* 0x000000000000781c */ /* 0x000fda0003f0f008 */
[----:B------:R-:W-:Y:S05]  /*9e10*/  @!P0 BRA `(.L_x_48) ;  /* 0x0000000000048947 */ /* 0x000fea0003800000 */
[----:B------:R-:W-:Y:S01]  /*9e20*/  BPT.TRAP 0x1 ;  /* 0x000000040000795c */ /* 0x000fe20000300000 */
.L_x_48:
[----:B------:R-:W-:Y:S02]  /*9e30*/  UIADD3 UR16, UR16, UR40, URZ ;  /* 0x0000002810107290 */ /* 0x000fe4000fffe03f */
[----:B------:R-:W-:Y:S02]  /*9e40*/  UISETP.GT.U32.AND UP0, UPT, UR42, 0x1, UPT ;  /* 0x000000012a00788c */ /* 0x000fe4000bf04070 */
[----:B------:R-:W-:-:S04]  /*9e50*/  USHF.L.U32 UR16, UR16, 0x3, URZ ;  /* 0x0000000310107899 */ /* 0x000fc8000800063f */
[----:B------:R-:W-:Y:S01]  /*9e60*/  ULOP3.LUT UR16, UR16, 0x18, URZ, 0xc0, !UPT ;  /* 0x0000001810107892 */ /* 0x000fe2000f8ec03f */
[----:B------:R-:W-:-:S03]  /*9e70*/  PLOP3.LUT P0, PT, PT, PT, UP0, 0x80, 0x0 ;  /* 0x000000000000781c */ /* 0x000fc60003f0f008 */
[----:B------:R-:W-:-:S04]  /*9e80*/  UIADD3 UR16, UR47, 0x344a0, UR16 ;  /* 0x000344a02f107890 */ /* 0x000fc8000fffe010 */
[----:B------:R-:W-:-:S09]  /*9e90*/  UPRMT UR16, URZ, 0x654, UR16 ;  /* 0x000006543f107896 */ /* 0x000fd20008000010 */
[----:B------:R-:W-:Y:S01]  /*9ea0*/  SYNCS.ARRIVE.TRANS64.RED.A1T0 RZ, [UR16], RZ ;  /* 0x000000ffffff79a7 */ /* 0x000fe20008100410 */
[----:B------:R-:W-:Y:S05]  /*9eb0*/  @P0 BRA `(.L_x_47) ;  /* 0x0000000000040947 */ /* 0x000fea0003800000 */
[----:B------:R-:W-:Y:S01]  /*9ec0*/  BPT.TRAP 0x1 ;  /* 0x000000040000795c */ /* 0x000fe20000300000 */
.L_x_47:
[----:B------:R-:W-:Y:S02]  /*9ed0*/  SHF.L.U32 R0, R216, 0x1f, RZ ;  /* 0x0000001fd8007819 */ /* 0x000fe400000006ff */
[----:B------:R-:W-:Y:S02]  /*9ee0*/  R2UR UR4, R4 ;  /* 0x00000000040472ca */ /* 0x000fe400000e0000 */
[----:B------:R-:W1:Y:S11]  /*9ef0*/  SYNCS.PHASECHK.TRANS64.TRYWAIT P0, [R6+UR50+0x10], R0 ;  /* 0x00001000060075a7 */ /* 0x000e760008000172 */
[----:B------:R-:W-:-:S04]  /*9f00*/  UIADD3 UR4, UR4, 0x3f, URZ ;  /* 0x0000003f04047890 */ /* 0x000fc8000fffe03f */
[----:B------:R-:W-:-:S04]  /*9f10*/  USHF.R.S32.HI UR5, URZ, 0x1f, UR4 ;  /* 0x0000001f3f057899 */ /* 0x000fc80008011404 */
[----:B------:R-:W-:-:S04]  /*9f20*/  ULEA.HI UR5, UR5, UR4, URZ, 0x6 ;  /* 0x0000000405057291 */ /* 0x000fc8000f8f303f */
[----:B------:R-:W-:Y:S01]  /*9f30*/  USHF.R.S32.HI UR5, URZ, 0x6, UR5 ;  /* 0x000000063f057899 */ /* 0x000fe20008011405 */
[----:B-1----:R-:W-:Y:S11]  /*9f40*/  @!P0 BRA `(.L_x_49) ;  /* 0x000000d000cc8947 */ /* 0x002ff60003800000 */
.L_x_360:
[----:B------:R-:W-:Y:S01]  /*9f50*/  UIADD3 UR40, UR5, UR40, URZ ;  /* 0x0000002805287290 */ /* 0x000fe2000fffe03f */
[----:B------:R-:W-:-:S03]  /*9f60*/  LOP3.LUT P0, RZ, R5, 0xff, RZ, 0xc0, !PT ;  /* 0x000000ff05ff7812 */ /* 0x000fc6000780c0ff */
[----:B------:R-:W-:Y:S02]  /*9f70*/  USHF.R.U32.HI UR4, URZ, 0x2, UR40 ;  /* 0x000000023f047899 */ /* 0x000fe40008011628 */
[----:B------:R-:W-:Y:S02]  /*9f80*/  UISETP.GT.U32.AND UP0, UPT, UR40, 0x3, UPT ;  /* 0x000000032800788c */ /* 0x000fe4000bf04070 */
[----:B------:R-:W-:Y:S02]  /*9f90*/  ULOP3.LUT UR4, UR4, 0x1, URZ, 0xc0, !UPT ;  /* 0x0000000104047892 */ /* 0x000fe4000f8ec03f */
[----:B------:R-:W-:Y:S02]  /*9fa0*/  UISETP.LT.U32.AND UP0, UPT, UR5, 0x4, UP0 ;  /* 0x000000040500788c */ /* 0x000fe40008701070 */
[----:B------:R-:W-:Y:S02]  /*9fb0*/  UISETP.NE.U32.AND UP1, UPT, UR4, 0x1, UPT ;  /* 0x000000010400788c */ /* 0x000fe4000bf25070 */
[----:B------:R-:W-:-:S02]  /*9fc0*/  ULOP3.LUT UR40, UR40, 0x3, URZ, 0xc0, !UPT ;  /* 0x0000000328287892 */ /* 0x000fc4000f8ec03f */
[----:B------:R-:W-:Y:S02]  /*9fd0*/  UISETP.GT.U32.AND UP1, UPT, UR5, 0x3, !UP1 ;  /* 0x000000030500788c */ /* 0x000fe4000cf24070 */
[----:B------:R-:W-:Y:S02]  /*9fe0*/  USEL UR5, URZ, 0x1, !UP0 ;  /* 0x000000013f057887 */ /* 0x000fe4000c000000 */
[----:B------:R-:W-:-:S04]  /*9ff0*/  USEL UR4, URZ, 0x1, !UP1 ;  /* 0x000000013f047887 */ /* 0x000fc8000c800000 */
[----:B------:R-:W-:Y:S01]  /*a000*/  ULOP3.LUT UR41, UR4, UR41, UR5, 0x96, !UPT ;  /* 0x0000002904297292 */ /* 0x000fe2000f8e9605 */
[----:B------:R-:W-:Y:S11]  /*a010*/  @!P0 BRA `(.L_x_50) ;  /* 0x00000000000c8947 */ /* 0x000ff60003800000 */
[----:B------:R-:W-:-:S04]  /*a020*/  DEPBAR {5,4,3,2,1,0} ;  /* 0x0000003f0000791a */ /* 0x000fc80000000000 */
[----:B------:R3:W-:Y:S02]  /*a030*/  UTMACCTL.IV [UR36] ;  /* 0x00000000240079b9 */ /* 0x0007e40008000000 */
[----:B---3--:R-:W-:Y:S01]  /*a040*/  NOP ;  /* 0x0000000000007918 */ /* 0x008fe20000000000 */
.L_x_50:
[----:B------:R-:W-:Y:S01]  /*a050*/  UIADD3 UR4, UR47, 0x30000, URZ ;  /* 0x000300002f047890 */ /* 0x000fe2000fffe03f */
[----:B------:R-:W-:Y:S02]  /*a060*/  R2UR UR45, R16 ;  /* 0x00000000102d72ca */ /* 0x000fe400000e0000 */
[----:B------:R-:W-:Y:S01]  /*a070*/  R2UR UR46, R17 ;  /* 0x00000000112e72ca */ /* 0x000fe200000e0000 */
[----:B------:R-:W-:-:S06]  /*a080*/  ULOP3.LUT UP0, URZ, UR4, 0x3ff, URZ, 0xc0, !UPT ;  /* 0x000003ff043f7892 */ /* 0x000fcc000f80c03f */
[----:B------:R-:W-:-:S04]  /*a090*/  PLOP3.LUT P0, PT, PT, PT, UP0, 0x80, 0x0 ;  /* 0x000000000000781c */ /* 0x000fc80003f0f008 */
[----:B------:R-:W-:Y:S02]  /*a0a0*/  USHF.L.U32 UR45, UR45, 0x8, URZ ;  /* 0x000000082d2d7899 */ /* 0x000fe4000800063f */
[----:B------:R-:W-:-:S07]  /*a0b0*/  USHF.L.U32 UR46, UR46, 0x7, URZ ;  /* 0x000000072e2e7899 */ /* 0x000fce000800063f */
[----:B------:R-:W-:Y:S05]  /*a0c0*/  @!P0 BRA `(.L_x_51) ;  /* 0x00000000007c8947 */ /* 0x000fea0003800000 */
[----:B------:R-:W-:Y:S01]  /*a0d0*/  MOV R16, 0x0 ;  /* 0x0000000000107802 */ /* 0x000fe20000000f00 */
[----:B------:R-:W-:Y:S01]  /*a0e0*/  ULDC.64 UR4, c[0x4][0x68] ;  /* 0x01001a0000047ab9 */ /* 0x000fe20000000a00 */
[----:B------:R-:W-:Y:S01]  /*a0f0*/  ULDC.64 UR6, c[0x4][0x70] ;  /* 0x01001c0000067ab9 */ /* 0x000fe20000000a00 */
[----:B------:R-:W-:Y:S01]  /*a100*/  ULDC.64 UR8, c[0x4][0x8] ;  /* 0x0100020000087ab9 */ /* 0x000fe20000000a00 */
[----:B-1----:R1:W3:Y:S01]  /*a110*/  LDC.64 R2, c[0x4][R16] ;  /* 0x0100000010027b82 */ /* 0x0022e20000000a00 */
[----:B------:R-:W-:Y:S01]  /*a120*/  MOV R4, UR4 ;  /* 0x0000000400047c02 */ /* 0x000fe20008000f00 */
[----:B------:R-:W-:Y:S01]  /*a130*/  IMAD.U32 R5, RZ, RZ, UR5 ;  /* 0x00000005ff057e24 */ /* 0x000fe2000f8e00ff */
[----:B------:R-:W-:Y:S01]  /*a140*/  MOV R6, UR6 ;  /* 0x0000000600067c02 */ /* 0x000fe20008000f00 */
[----:B------:R-:W-:Y:S01]  /*a150*/  IMAD.U32 R7, RZ, RZ, UR7 ;  /* 0x00000007ff077e24 */ /* 0x000fe2000f8e00ff */
[----:B------:R-:W-:Y:S01]  /*a160*/  MOV R10, UR8 ;  /* 0x00000008000a7c02 */ /* 0x000fe20008000f00 */
[----:B------:R-:W-:Y:S01]  /*a170*/  IMAD.U32 R11, RZ, RZ, UR9 ;  /* 0x00000009ff0b7e24 */ /* 0x000fe2000f8e00ff */
[----:B------:R-:W-:Y:S01]  /*a180*/  MOV R8, 0x70 ;  /* 0x0000007000087802 */ /* 0x000fe20000000f00 */
[----:B------:R-:W-:Y:S01]  /*a190*/  IMAD.MOV.U32 R12, RZ, RZ, 0x1 ;  /* 0x00000001ff0c7424 */ /* 0x000fe200078e00ff */
[----:B-1----:R-:W-:-:S07]  /*a1a0*/  MOV R13, RZ ;  /* 0x000000ff000d7202 */ /* 0x002fce0000000f00 */
[----:B------:R-:W-:-:S07]  /*a1b0*/  LEPC R20, `(.L_x_52) ;  /* 0x000000001014794e */ /* 0x000fce0000000000 */
[----:B--23--:R-:W-:Y:S05]  /*a1c0*/  CALL.ABS.NOINC R2 ;  /* 0x0000000002007343 */ /* 0x00cfea0003c00000 */
.L_x_52:
[----:B------:R1:W2:Y:S01]  /*a1d0*/  LDC.64 R2, c[0x4][R16] ;  /* 0x0100000010027b82 */ /* 0x0002a20000000a00 */
[----:B------:R-:W-:Y:S01]  /*a1e0*/  ULDC.64 UR4, c[0x4][0x68] ;  /* 0x01001a0000047ab9 */ /* 0x000fe20000000a00 */
[----:B------:R-:W-:Y:S01]  /*a1f0*/  ULDC.64 UR6, c[0x4][0x70] ;  /* 0x01001c0000067ab9 */ /* 0x000fe20000000a00 */
[----:B------:R-:W-:Y:S01]  /*a200*/  ULDC.64 UR8, c[0x4][0x8] ;  /* 0x0100020000087ab9 */ /* 0x000fe20000000a00 */
[----:B------:R-:W-:Y:S01]  /*a210*/  IMAD.U32 R4, RZ, RZ, UR4 ;  /* 0x00000004ff047e24 */ /* 0x000fe2000f8e00ff */
[----:B------:R-:W-:Y:S01]  /*a220*/  MOV R5, UR5 ;  /* 0x0000000500057c02 */ /* 0x000fe20008000f00 */
[----:B------:R-:W-:Y:S01]  /*a230*/  IMAD.U32 R6, RZ, RZ, UR6 ;  /* 0x00000006ff067e24 */ /* 0x000fe2000f8e00ff */
[----:B------:R-:W-:Y:S01]  /*a240*/  MOV R7, UR7 ;  /* 0x0000000700077c02 */ /* 0x000fe20008000f00 */
[----:B------:R-:W-:Y:S01]  /*a250*/  IMAD.U32 R10, RZ, RZ, UR8 ;  /* 0x00000008ff0a7e24 */ /* 0x000fe2000f8e00ff */
[----:B------:R-:W-:Y:S01]  /*a260*/  MOV R11, UR9 ;  /* 0x00000009000b7c02 */ /* 0x000fe20008000f00 */
[----:B------:R-:W-:Y:S01]  /*a270*/  IMAD.MOV.U32 R8, RZ, RZ, 0x70 ;  /* 0x00000070ff087424 */ /* 0x000fe200078e00ff */
[----:B------:R-:W-:Y:S01]  /*a280*/  MOV R12, 0x1 ;  /* 0x00000001000c7802 */ /* 0x000fe20000000f00 */
[----:B-1----:R-:W-:-:S07]  /*a290*/  IMAD.MOV.U32 R13, RZ, RZ, RZ ;  /* 0x000000ffff0d7224 */ /* 0x002fce00078e00ff */
[----:B------:R-:W-:-:S07]  /*a2a0*/  LEPC R20, `(.L_x_51) ;  /* 0x000000001014794e */ /* 0x000fce0000000000 */
[----:B--2---:R-:W-:Y:S05]  /*a2b0*/  CALL.ABS.NOINC R2 ;  /* 0x0000000002007343 */ /* 0x004fea0003c00000 */
.L_x_51:
[----:B------:R-:W-:Y:S02]  /*a2c0*/  ULDC.64 UR4, c[0x0][0x590] ;  /* 0x0001640000047ab9 */ /* 0x000fe40000000a00 */
[----:B------:R-:W-:-:S04]  /*a2d0*/  ISETP.NE.U32.AND P0, PT, RZ, UR4, PT ;  /* 0x00000004ff007c0c */ /* 0x000fc8000bf05070 */
[----:B------:R-:W-:-:S13]  /*a2e0*/  ISETP.NE.AND.EX P0, PT, RZ, UR5, PT, P0 ;  /* 0x00000005ff007c0c */ /* 0x000fda000bf05300 */
[----:B------:R-:W-:Y:S05]  /*a2f0*/  @!P0 BRA `(.L_x_53) ;  /* 0x0000000000148947 */ /* 0x000fea0003800000 */
[----:B-1----:R-:W-:-:S04]  /*a300*/  LEA R2, P0, R18, UR4, 0x3 ;  /* 0x0000000412027c11 */ /* 0x002fc8000f8018ff */
[----:B------:R-:W-:-:S06]  /*a310*/  LEA.HI.X R3, R18, UR5, R19, 0x3, P0 ;  /* 0x0000000512037c11 */ /* 0x000fcc00080f1c13 */
[----:B------:R-:W3:Y:S04]  /*a320*/  LDG.E.64 R2, desc[UR38][R2.64] ;  /* 0x0000002602027981 */ /* 0x000ee8000c1e1b00 */
[----:B---3--:R3:W5:Y:S01]  /*a330*/  LD.E R0, desc[UR38][R2.64] ;  /* 0x0000002602007980 */ /* 0x008762000c101900 */
[----:B------:R-:W-:Y:S05]  /*a340*/  BRA `(.L_x_54) ;  /* 0x0000000000307947 */ /* 0x000fea0003800000 */
.L_x_53:
[----:B------:R-:W-:Y:S02]  /*a350*/  ULDC.64 UR4, c[0x0][0x588] ;  /* 0x0001620000047ab9 */ /* 0x000fe40000000a00 */
[----:B------:R-:W-:-:S04]  /*a360*/  ISETP.NE.U32.AND P0, PT, RZ, UR4, PT ;  /* 0x00000004ff007c0c */ /* 0x000fc8000bf05070 */
[----:B------:R-:W-:-:S13]  /*a370*/  ISETP.NE.AND.EX P0, PT, RZ, UR5, PT, P0 ;  /* 0x00000005ff007c0c */ /* 0x000fda000bf05300 */
[----:B------:R-:W-:Y:S05]  /*a380*/  @!P0 BRA `(.L_x_55) ;  /* 0x0000000000188947 */ /* 0x000fea0003800000 */
[----:B------:R-:W3:Y:S01]  /*a390*/  LDC.64 R4, c[0x0][0x588] ;  /* 0x00016200ff047b82 */ /* 0x000ee20000000a00 */
[----:B------:R-:W-:Y:S02]  /*a3a0*/  ULDC UR4, c[0x0][0x598] ;  /* 0x0001660000047ab9 */ /* 0x000fe40000000800 */
[----:B-1----:R-:W-:-:S04]  /*a3b0*/  IMAD R2, R18, UR4, RZ ;  /* 0x0000000412027c24 */ /* 0x002fc8000f8e02ff */
[----:B---3--:R-:W-:-:S05]  /*a3c0*/  IMAD.WIDE R2, R2, 0x4, R4 ;  /* 0x0000000402027825 */ /* 0x008fca00078e0204 */
[----:B------:R1:W5:Y:S01]  /*a3d0*/  LDG.E R0, desc[UR38][R2.64] ;  /* 0x0000002602007981 */ /* 0x000362000c1e1900 */
[----:B------:R-:W-:Y:S05]  /*a3e0*/  BRA `(.L_x_54) ;  /* 0x0000000000087947 */ /* 0x000fea0003800000 */
.L_x_55:
[----:B------:R-:W-:Y:S02]  /*a3f0*/  ULDC UR4, c[0x0][0x580] ;  /* 0x0001600000047ab9 */ /* 0x000fe40000000800 */
[----:B-1----:R-:W-:-:S07]  /*a400*/  MOV R0, UR4 ;  /* 0x0000000400007c02 */ /* 0x002fce0008000f00 */
.L_x_54:
[----:B------:R-:W-:Y:S02]  /*a410*/  ULDC.64 UR4, c[0x0][0x5b8] ;  /* 0x00016e0000047ab9 */ /* 0x000fe40000000a00 */
[----:B------:R-:W-:-:S04]  /*a420*/  ISETP.NE.U32.AND P0, PT, RZ, UR4, PT ;  /* 0x00000004ff007c0c */ /* 0x000fc8000bf05070 */
[----:B------:R-:W-:-:S13]  /*a430*/  ISETP.NE.AND.EX P0, PT, RZ, UR5, PT, P0 ;  /* 0x00000005ff007c0c */ /* 0x000fda000bf05300 */
[----:B------:R-:W-:Y:S05]  /*a440*/  @!P0 BRA `(.L_x_56) ;  /* 0x0000000000148947 */ /* 0x000fea0003800000 */
[----:B-1-3--:R-:W-:-:S04]  /*a450*/  LEA R2, P0, R18, UR4, 0x3 ;  /* 0x0000000412027c11 */ /* 0x00afc8000f8018ff */
[----:B------:R-:W-:-:S06]  /*a460*/  LEA.HI.X R3, R18, UR5, R19, 0x3, P0 ;  /* 0x0000000512037c11 */ /* 0x000fcc00080f1c13 */
[----:B------:R-:W3:Y:S04]  /*a470*/  LDG.E.64 R2, desc[UR38][R2.64] ;  /* 0x0000002602027981 */ /* 0x000ee8000c1e1b00 */
[----:B---3--:R1:W5:Y:S01]  /*a480*/  LD.E R2, desc[UR38][R2.64] ;  /* 0x0000002602027980 */ /* 0x008362000c101900 */
[----:B------:R-:W-:Y:S05]  /*a490*/  BRA `(.L_x_57) ;  /* 0x0000000000307947 */ /* 0x000fea0003800000 */
.L_x_56:
[----:B------:R-:W-:Y:S02]  /*a4a0*/  ULDC.64 UR4, c[0x0][0x5b0] ;  /* 0x00016c0000047ab9 */ /* 0x000fe40000000a00 */
[----:B------:R-:W-:-:S04]  /*a4b0*/  ISETP.NE.U32.AND P0, PT, RZ, UR4, PT ;  /* 0x00000004ff007c0c */ /* 0x000fc8000bf05070 */
[----:B------:R-:W-:-:S13]  /*a4c0*/  ISETP.NE.AND.EX P0, PT, RZ, UR5, PT, P0 ;  /* 0x00000005ff007c0c */ /* 0x000fda000bf05300 */
[----:B------:R-:W-:Y:S05]  /*a4d0*/  @!P0 BRA `(.L_x_58) ;  /* 0x0000000000188947 */ /* 0x000fea0003800000 */
[----:B------:R-:W4:Y:S01]  /*a4e0*/  LDC.64 R4, c[0x0][0x5b0] ;  /* 0x00016c00ff047b82 */ /* 0x000f220000000a00 */
[----:B------:R-:W-:Y:S02]  /*a4f0*/  ULDC UR4, c[0x0][0x5c0] ;  /* 0x0001700000047ab9 */ /* 0x000fe40000000800 */
[----:B-1-3--:R-:W-:-:S04]  /*a500*/  IMAD R2, R18, UR4, RZ ;  /* 0x0000000412027c24 */ /* 0x00afc8000f8e02ff */
[----:B----4-:R-:W-:-:S06]  /*a510*/  IMAD.WIDE R2, R2, 0x4, R4 ;  /* 0x0000000402027825 */ /* 0x010fcc00078e0204 */
[----:B------:R3:W5:Y:S01]  /*a520*/  LDG.E R2, desc[UR38][R2.64] ;  /* 0x0000002602027981 */ /* 0x000762000c1e1900 */
[----:B------:R-:W-:Y:S05]  /*a530*/  BRA `(.L_x_57) ;  /* 0x0000000000087947 */ /* 0x000fea0003800000 */
.L_x_58:
[----:B------:R-:W-:Y:S02]  /*a540*/  ULDC UR4, c[0x0][0x5a8] ;  /* 0x00016a0000047ab9 */ /* 0x000fe40000000800 */
[----:B-1-3--:R-:W-:-:S07]  /*a550*/  IMAD.U32 R2, RZ, RZ, UR4 ;  /* 0x00000004ff027e24 */ /* 0x00afce000f8e00ff */
.L_x_57:
[----:B------:R-:W-:Y:S01]  /*a560*/  ISETP.GT.U32.AND P0, PT, R221, 0x3e, PT ;  /* 0x0000003edd00780c */ /* 0x000fe20003f04070 */
[----:B------:R-:W-:Y:S01]  /*a570*/  BSSY B0, `(.L_x_59) ;  /* 0x0000007000007945 */ /* 0x000fe20003800000 */
[----:B------:R-:W-:-:S11]  /*a580*/  PRMT R16, RZ, 0x7610, R16 ;  /* 0x00007610ff107816 */ /* 0x000fd60000000010 */
[----:B------:R-:W-:Y:S05]  /*a590*/  @P0 BRA `(.L_x_60) ;  /* 0x0000000000100947 */ /* 0x000fea0003800000 */
[----:B------:R-:W-:-:S03]  /*a5a0*/  UMOV UR4, 0xffffffff ;  /* 0xffffffff00047882 */ /* 0x000fc60000000000 */
[----:B------:R-:W-:Y:S05]  /*a5b0*/  BRA.DIV UR4, `(.L_x_61) ;  /* 0x000000ce044c7947 */ /* 0x000fea000b800000 */
[----:B------:R-:W-:-:S13]  /*a5c0*/  ELECT P6, URZ, PT ;  /* 0x00000000003f782f */ /* 0x000fda00038c0000 */
.L_x_362:
[----:B------:R-:W-:-:S07]  /*a5d0*/  SEL R16, RZ, 0x1, !P6 ;  /* 0x00000001ff107807 */ /* 0x000fce0007000000 */
.L_x_60:
[----:B------:R-:W-:Y:S05]  /*a5e0*/  BSYNC B0 ;  /* 0x0000000000007941 */ /* 0x000fea0003800000 */
.L_x_59:
[----:B-1-3--:R-:W-:-:S04]  /*a5f0*/  MOV R3, UR54 ;  /* 0x0000003600037c02 */ /* 0x00afc80008000f00 */
[----:B------:R-:W-:-:S13]  /*a600*/  ISETP.NE.AND P0, PT, R3, 0x3, PT ;  /* 0x000000030300780c */ /* 0x000fda0003f05270 */
[----:B------:R-:W-:Y:S05]  /*a610*/  @!P0 BRA `(.L_x_62) ;  /* 0x0000000000048947 */ /* 0x000fea0003800000 */
[----:B------:R-:W-:Y:S01]  /*a620*/  BPT.TRAP 0x1 ;  /* 0x000000040000795c */ /* 0x000fe20000300000 */
.L_x_62:
[----:B------:R-:W-:Y:S02]  /*a630*/  SHF.L.U32 R222, RZ, 0x1f, RZ ;  /* 0x0000001fffde7819 */ /* 0x000fe400000006ff */
[----:B-----5:R-:W-:Y:S02]  /*a640*/  FSETP.NEU.AND P1, PT, R0, RZ, PT ;  /* 0x000000ff0000720b */ /* 0x020fe40003f2d000 */
[----:B------:R-:W1:Y:S02]  /*a650*/  SYNCS.PHASECHK.TRANS64.TRYWAIT P2, [UR47+0x344c0], R222 ;  /* 0x0344c0deff0075a7 */ /* 0x000e64000804016f */
[----:B-1----:R-:W-:Y:S09]  /*a660*/  @!P2 BRA `(.L_x_63) ;  /* 0x000000cc0038a947 */ /* 0x002ff20003800000 */
.L_x_363:
[----:B-1----:R-:W3:Y:S04]  /*a670*/  LDL.LU R3, [R1] ;  /* 0x0000000001037983 */ /* 0x002ee80000300800 */
[----:B------:R-:W4:Y:S04]  /*a680*/  LDL.LU R7, [R1+0x4] ;  /* 0x0000040001077983 */ /* 0x000f280000300800 */
[----:B------:R-:W5:Y:S01]  /*a690*/  LDL.LU R6, [R1+0x8] ;  /* 0x0000080001067983 */ /* 0x000f620000300800 */
[----:B------:R-:W-:Y:S01]  /*a6a0*/  IMAD.MOV.U32 R8, RZ, RZ, RZ ;  /* 0x000000ffff087224 */ /* 0x000fe200078e00ff */
[----:B------:R-:W-:Y:S01]  /*a6b0*/  @P1 LEA R4, R220, UR47, 0x1 ;  /* 0x0000002fdc041c11 */ /* 0x000fe2000f8e08ff */
[----:B------:R-:W-:Y:S05]  /*a6c0*/  @P1 WARPSYNC.ALL ;  /* 0x0000000000001948 */ /* 0x000fea0003800000 */
[----:B------:R-:W1:Y:S01]  /*a6d0*/  @P1 LDSM.16.MT88.4 R8, [R4+0x30000] ;  /* 0x030000000408183b */ /* 0x000e620000004200 */
[----:B------:R-:W-:Y:S01]  /*a6e0*/  BSSY B0, `(.L_x_64) ;  /* 0x000000f000007945 */ /* 0x000fe20003800000 */
[----:B-1----:R-:W-:-:S02]  /*a6f0*/  HADD2.F32 R5, -RZ, R8.H0_H0 ;  /* 0x20000008ff057230 */ /* 0x002fc40000004100 */
[----:B---3--:R-:W-:-:S04]  /*a700*/  FMUL R3, R3, R2 ;  /* 0x0000000203037220 */ /* 0x008fc80000400000 */
[----:B------:R-:W-:Y:S01]  /*a710*/  FFMA R5, R5, R0, R3 ;  /* 0x0000000005057223 */ /* 0x000fe20000000003 */
[----:B------:R-:W-:Y:S02]  /*a720*/  HADD2.F32 R3, -RZ, R8.H1_H1 ;  /* 0x30000008ff037230 */ /* 0x000fe40000004100 */
[-C--:B----4-:R-:W-:Y:S01]  /*a730*/  FMUL R12, R7, R2.reuse ;  /* 0x00000002070c7220 */ /* 0x090fe20000400000 */
[----:B-----5:R-:W-:-:S03]  /*a740*/  FMUL R13, R6, R2 ;  /* 0x00000002060d7220 */ /* 0x020fc60000400000 */
[----:B------:R-:W-:-:S05]  /*a750*/  FFMA R12, R3, R0, R12 ;  /* 0x00000000030c7223 */ /* 0x000fca000000000c */
[----:B------:R-:W-:Y:S02]  /*a760*/  F2FP.F16.F32.PACK_AB R12, R12, R5 ;  /* 0x000000050c0c723e */ /* 0x000fe400000000ff */
[----:B------:R-:W1:Y:S01]  /*a770*/  @P1 LDSM.16.MT88.4 R4, [R4+0x30800] ;  /* 0x030800000404183b */ /* 0x000e620000004200 */
[----:B------:R-:W-:Y:S05]  /*a780*/  @P1 BRA `(.L_x_65) ;  /* 0x0000000000101947 */ /* 0x000fea0003800000 */
[----:B------:R-:W-:Y:S02]  /*a790*/  MOV R9, RZ ;  /* 0x000000ff00097202 */ /* 0x000fe40000000f00 */
[----:B------:R-:W-:Y:S02]  /*a7a0*/  CS2R R10, SRZ ;  /* 0x00000000000a7805 */ /* 0x000fe4000001ff00 */
[----:B-1----:R-:W-:Y:S02]  /*a7b0*/  CS2R R4, SRZ ;  /* 0x0000000000047805 */ /* 0x002fe4000001ff00 */
[----:B------:R-:W-:-:S07]  /*a7c0*/  CS2R R6, SRZ ;  /* 0x0000000000067805 */ /* 0x000fce000001ff00 */
.L_x_65:
[----:B------:R-:W-:Y:S05]  /*a7d0*/  BSYNC B0 ;  /* 0x0000000000007941 */ /* 0x000fea0003800000 */
.L_x_64:
[----:B------:R-:W3:Y:S04]  /*a7e0*/  LDL.LU R227, [R1+0xc] ;  /* 0x00000c0001e37983 */ /* 0x000ee80000300800 */
[----:B------:R-:W4:Y:S04]  /*a7f0*/  LDL.LU R18, [R1+0x10] ;  /* 0x0000100001127983 */ /* 0x000f280000300800 */
[----:B------:R-:W5:Y:S04]  /*a800*/  LDL.LU R17, [R1+0x14] ;  /* 0x0000140001117983 */ /* 0x000f680000300800 */
        /* <DEDUP_REMOVED lines=10> */
[--C-:B------:R-:W-:Y:S01]  /*a8b0*/  HADD2.F32 R3, -RZ, R9.reuse.H0_H0 ;  /* 0x20000009ff037230 */ /* 0x100fe20000004100 */
[----:B------:R-:W-:Y:S05]  /*a8c0*/  WARPSYNC.ALL ;  /* 0x0000000000007948 */ /* 0x000fea0003800000 */
[----:B------:R-:W-:Y:S01]  /*a8d0*/  FFMA R14, R3, R0, R13 ;  /* 0x00000000030e7223 */ /* 0x000fe2000000000d */
[----:B------:R-:W-:Y:S01]  /*a8e0*/  HADD2.F32 R3, -RZ, R9.H1_H1 ;  /* 0x30000009ff037230 */ /* 0x000fe20000004100 */
[----:B------:R-:W-:Y:S01]  /*a8f0*/  PRMT R16, R16, 0x9910, RZ ;  /* 0x0000991010107816 */ /* 0x000fe200000000ff */
[----:B------:R-:W-:Y:S01]  /*a900*/  BSSY B0, `(.L_x_66) ;  /* 0x000003f000007945 */ /* 0x000fe20003800000 */
[----:B---3--:R-:W-:-:S04]  /*a910*/  FMUL R13, R227, R2 ;  /* 0x00000002e30d7220 */ /* 0x008fc80000400000 */
[----:B------:R-:W-:Y:S01]  /*a920*/  FFMA R13, R3, R0, R13 ;  /* 0x00000000030d7223 */ /* 0x000fe2000000000d */
[----:B----4-:R-:W-:-:S04]  /*a930*/  FMUL R3, R18, R2 ;  /* 0x0000000212037220 */ /* 0x010fc80000400000 */
[----:B------:R-:W-:Y:S01]  /*a940*/  F2FP.F16.F32.PACK_AB R13, R13, R14 ;  /* 0x0000000e0d0d723e */ /* 0x000fe200000000ff */
[----:B------:R-:W-:-:S05]  /*a950*/  HADD2.F32 R14, -RZ, R10.H0_H0 ;  /* 0x2000000aff0e7230 */ /* 0x000fca0000004100 */
[----:B------:R-:W-:Y:S01]  /*a960*/  FFMA R18, R14, R0, R3 ;  /* 0x000000000e127223 */ /* 0x000fe20000000003 */
[----:B------:R-:W-:Y:S02]  /*a970*/  HADD2.F32 R14, -RZ, R10.H1_H1 ;  /* 0x3000000aff0e7230 */ /* 0x000fe40000004100 */
[----:B-----5:R-:W-:-:S04]  /*a980*/  FMUL R3, R17, R2 ;  /* 0x0000000211037220 */ /* 0x020fc80000400000 */
[----:B------:R-:W-:Y:S01]  /*a990*/  FFMA R17, R14, R0, R3 ;  /* 0x000000000e117223 */ /* 0x000fe20000000003 */
[----:B------:R-:W-:Y:S02]  /*a9a0*/  HADD2.F32 R14, -RZ, R11.H0_H0 ;  /* 0x2000000bff0e7230 */ /* 0x000fe40000004100 */
[----:B--2---:R-:W-:-:S04]  /*a9b0*/  FMUL R3, R15, R2 ;  /* 0x000000020f037220 */ /* 0x004fc80000400000 */
[----:B------:R-:W-:Y:S01]  /*a9c0*/  FFMA R15, R14, R0, R3 ;  /* 0x000000000e0f7223 */ /* 0x000fe20000000003 */
[----:B------:R-:W-:Y:S02]  /*a9d0*/  HADD2.F32 R14, -RZ, R11.H1_H1 ;  /* 0x3000000bff0e7230 */ /* 0x000fe40000004100 */
[----:B------:R-:W-:-:S04]  /*a9e0*/  FMUL R3, R226, R2 ;  /* 0x00000002e2037220 */ /* 0x000fc80000400000 */
[----:B------:R-:W-:Y:S01]  /*a9f0*/  FFMA R3, R14, R0, R3 ;  /* 0x000000000e037223 */ /* 0x000fe20000000003 */
[----:B------:R-:W-:-:S04]  /*aa00*/  F2FP.F16.F32.PACK_AB R14, R17, R18 ;  /* 0x00000012110e723e */ /* 0x000fc800000000ff */
[----:B------:R-:W-:Y:S02]  /*aa10*/  F2FP.F16.F32.PACK_AB R15, R3, R15 ;  /* 0x0000000f030f723e */ /* 0x000fe400000000ff */
[----:B------:R-:W-:-:S05]  /*aa20*/  LEA R3, R220, UR47, 0x1 ;  /* 0x0000002fdc037c11 */ /* 0x000fca000f8e08ff */
[----:B------:R1:W-:Y:S02]  /*aa30*/  STSM.16.MT88.4 [R3+0x30000], R12 ;  /* 0x0300000c03007844 */ /* 0x0003e40000004200 */
[--C-:B-1----:R-:W-:Y:S02]  /*aa40*/  HADD2.F32 R13, -RZ, R4.reuse.H1_H1 ;  /* 0x30000004ff0d7230 */ /* 0x102fe40000004100 */
[-C--:B------:R-:W-:Y:S01]  /*aa50*/  FMUL R12, R21, R2.reuse ;  /* 0x00000002150c7220 */ /* 0x080fe20000400000 */
[----:B------:R-:W-:Y:S02]  /*aa60*/  HADD2.F32 R14, -RZ, R4.H0_H0 ;  /* 0x20000004ff0e7230 */ /* 0x000fe40000004100 */
[----:B------:R-:W-:Y:S01]  /*aa70*/  FMUL R15, R217, R2 ;  /* 0x00000002d90f7220 */ /* 0x000fe20000400000 */
[-C--:B------:R-:W-:Y:S01]  /*aa80*/  FFMA R21, R13, R0.reuse, R12 ;  /* 0x000000000d157223 */ /* 0x080fe2000000000c */
[--C-:B------:R-:W-:Y:S02]  /*aa90*/  HADD2.F32 R13, -RZ, R5.reuse.H1_H1 ;  /* 0x30000005ff0d7230 */ /* 0x100fe40000004100 */
[----:B------:R-:W-:Y:S01]  /*aaa0*/  FFMA R217, R14, R0, R15 ;  /* 0x000000000ed97223 */ /* 0x000fe2000000000f */
[----:B------:R-:W-:Y:S01]  /*aab0*/  FMUL R12, R19, R2 ;  /* 0x00000002130c7220 */ /* 0x000fe20000400000 */
[----:B------:R-:W-:-:S02]  /*aac0*/  HADD2.F32 R14, -RZ, R5.H0_H0 ;  /* 0x20000005ff0e7230 */ /* 0x000fc40000004100 */
[----:B------:R-:W-:Y:S01]  /*aad0*/  FMUL R15, R20, R2 ;  /* 0x00000002140f7220 */ /* 0x000fe20000400000 */
[-C--:B------:R-:W-:Y:S01]  /*aae0*/  FFMA R19, R13, R0.reuse, R12 ;  /* 0x000000000d137223 */ /* 0x080fe2000000000c */
[--C-:B------:R-:W-:Y:S02]  /*aaf0*/  HADD2.F32 R13, -RZ, R6.reuse.H1_H1 ;  /* 0x30000006ff0d7230 */ /* 0x100fe40000004100 */
[----:B------:R-:W-:Y:S01]  /*ab00*/  FFMA R20, R14, R0, R15 ;  /* 0x000000000e147223 */ /* 0x000fe2000000000f */
[-C--:B------:R-:W-:Y:S01]  /*ab10*/  FMUL R12, R224, R2.reuse ;  /* 0x00000002e00c7220 */ /* 0x080fe20000400000 */
[----:B------:R-:W-:Y:S02]  /*ab20*/  HADD2.F32 R14, -RZ, R6.H0_H0 ;  /* 0x20000006ff0e7230 */ /* 0x000fe40000004100 */
[----:B------:R-:W-:Y:S01]  /*ab30*/  FMUL R15, R225, R2 ;  /* 0x00000002e10f7220 */ /* 0x000fe20000400000 */
[----:B------:R-:W-:Y:S01]  /*ab40*/  FFMA R17, R13, R0, R12 ;  /* 0x000000000d117223 */ /* 0x000fe2000000000c */
[----:B------:R-:W-:-:S02]  /*ab50*/  HADD2.F32 R13, -RZ, R7.H0_H0 ;  /* 0x20000007ff0d7230 */ /* 0x000fc40000004100 */
[----:B------:R-:W-:Y:S01]  /*ab60*/  FFMA R18, R14, R0, R15 ;  /* 0x000000000e127223 */ /* 0x000fe2000000000f */
[----:B------:R-:W-:Y:S02]  /*ab70*/  HADD2.F32 R12, -RZ, R7.H1_H1 ;  /* 0x30000007ff0c7230 */ /* 0x000fe40000004100 */
[-C--:B------:R-:W-:Y:S01]  /*ab80*/  FMUL R14, R223, R2.reuse ;  /* 0x00000002df0e7220 */ /* 0x080fe20000400000 */
[----:B------:R-:W-:Y:S01]  /*ab90*/  FMUL R15, R219, R2 ;  /* 0x00000002db0f7220 */ /* 0x000fe20000400000 */
[----:B------:R-:W-:Y:S02]  /*aba0*/  IMAD.MOV.U32 R219, RZ, RZ, R16 ;  /* 0x000000ffffdb7224 */ /* 0x000fe400078e0010 */
[-C--:B------:R-:W-:Y:S01]  /*abb0*/  FFMA R16, R13, R0.reuse, R14 ;  /* 0x000000000d107223 */ /* 0x080fe2000000000e */
[----:B------:R-:W-:Y:S01]  /*abc0*/  FFMA R15, R12, R0, R15 ;  /* 0x000000000c0f7223 */ /* 0x000fe2000000000f */
[----:B------:R-:W-:Y:S02]  /*abd0*/  F2FP.F16.F32.PACK_AB R12, R21, R217 ;  /* 0x000000d9150c723e */ /* 0x000fe400000000ff */
[----:B------:R-:W-:-:S02]  /*abe0*/  F2FP.F16.F32.PACK_AB R13, R19, R20 ;  /* 0x00000014130d723e */ /* 0x000fc400000000ff */
[----:B------:R-:W-:Y:S02]  /*abf0*/  F2FP.F16.F32.PACK_AB R14, R17, R18 ;  /* 0x00000012110e723e */ /* 0x000fe400000000ff */
[----:B------:R-:W-:Y:S02]  /*ac00*/  F2FP.F16.F32.PACK_AB R15, R15, R16 ;  /* 0x000000100f0f723e */ /* 0x000fe400000000ff */
[----:B------:R-:W-:-:S03]  /*ac10*/  ISETP.NE.AND P2, PT, R219, RZ, PT ;  /* 0x000000ffdb00720c */ /* 0x000fc60003f45270 */
[----:B------:R1:W-:Y:S01]  /*ac20*/  STSM.16.MT88.4 [R3+0x30800], R12 ;  /* 0x0308000c03007844 */ /* 0x0003e20000004200 */
[----:B------:R-:W-:Y:S01]  /*ac30*/  @!PT LDS RZ, [RZ] ;  /* 0x00000000fffff984 */ /* 0x000fe20000000800 */
[----:B------:R-:W-:Y:S01]  /*ac40*/  @!PT LDS RZ, [RZ] ;  /* 0x00000000fffff984 */ /* 0x000fe20000000800 */
[----:B------:R-:W-:Y:S01]  /*ac50*/  @!PT LDS RZ, [RZ] ;  /* 0x00000000fffff984 */ /* 0x000fe20000000800 */
[----:B------:R-:W-:Y:S01]  /*ac60*/  @!PT LDS RZ, [RZ] ;  /* 0x00000000fffff984 */ /* 0x000fe20000000800 */
[----:B------:R2:W-:Y:S06]  /*ac70*/  MEMBAR.ALL.CTA ;  /* 0x0000000000007992 */ /* 0x0005ec0000008000 */
[----:B--2---:R-:W2:Y:S02]  /*ac80*/  FENCE.VIEW.ASYNC.S ;  /* 0x00000000000073c6 */ /* 0x004ea40000000000 */
[----:B--2---:R-:W-:Y:S06]  /*ac90*/  BAR.SYNC.DEFER_BLOCKING 0x1, 0x80 ;  /* 0x0042000000007b1d */ /* 0x004fec0000010000 */
[----:B------:R-:W-:Y:S05]  /*aca0*/  @!P2 BRA `(.L_x_67) ;  /* 0x000000000010a947 */ /* 0x000fea0003800000 */
[----:B------:R-:W-:-:S09]  /*acb0*/  UIADD3 UR44, UR47, 0x30000, URZ ;  /* 0x000300002f2c7890 */ /* 0x000fd2000fffe03f */
[----:B------:R2:W-:Y:S01]  /*acc0*/  UTMASTG.2D [UR44], [UR36] ;  /* 0x0000002c240073b5 */ /* 0x0005e20008008000 */
[----:B------:R0:W-:Y:S01]  /*acd0*/  UTMACMDFLUSH ;  /* 0x00000000000079b7 */ /* 0x0001e20000000000 */
[----:B--2---:R-:W-:-:S04]  /*ace0*/  DEPBAR.LE SB0, 0x1 ;  /* 0x000080400000791a */ /* 0x004fc80000000000 */
.L_x_67:
[----:B------:R-:W-:Y:S05]  /*acf0*/  BSYNC B0 ;  /* 0x0000000000007941 */ /* 0x000fea0003800000 */
.L_x_66:
[----:B------:R-:W-:Y:S06]  /*ad00*/  BAR.SYNC.DEFER_BLOCKING 0x1, 0x80 ;  /* 0x0042000000007b1d */ /* 0x000fec0000010000 */
[----:B------:R-:W-:Y:S05]  /*ad10*/  @!P0 BRA `(.L_x_68) ;  /* 0x0000000000048947 */ /* 0x000fea0003800000 */
[----:B------:R-:W-:Y:S01]  /*ad20*/  BPT.TRAP 0x1 ;  /* 0x000000040000795c */ /* 0x000fe20000300000 */
.L_x_68:
[----:B------:R-:W2:Y:S02]  /*ad30*/  SYNCS.PHASECHK.TRANS64.TRYWAIT P3, [UR47+0x344c8], R222 ;  /* 0x0344c8deff0075a7 */ /* 0x000ea4000806016f */
[----:B--2---:R-:W-:Y:S05]  /*ad40*/  @!P3 BRA `(.L_x_69) ;  /* 0x000000c40098b947 */ /* 0x004fea0003800000 */
.L_x_364:
[----:B------:R-:W-:Y:S05]  /*ad50*/  @P1 WARPSYNC.ALL ;  /* 0x0000000000001948 */ /* 0x000fea0003800000 */
[----:B------:R-:W2:Y:S01]  /*ad60*/  @P1 LDSM.16.MT88.4 R8, [R3+0x31000] ;  /* 0x031000000308183b */ /* 0x000ea20000004200 */
[-C--:B------:R-:W-:Y:S01]  /*ad70*/  FMUL R156, R156, R2.reuse ;  /* 0x000000029c9c7220 */ /* 0x080fe20000400000 */
[-C--:B------:R-:W-:Y:S01]  /*ad80*/  FMUL R157, R157, R2.reuse ;  /* 0x000000029d9d7220 */ /* 0x080fe20000400000 */
[-C--:B------:R-:W-:Y:S01]  /*ad90*/  FMUL R152, R152, R2.reuse ;  /* 0x0000000298987220 */ /* 0x080fe20000400000 */
[----:B------:R-:W3:Y:S01]  /*ada0*/  @P1 LDSM.16.MT88.4 R4, [R3+0x31800] ;  /* 0x031800000304183b */ /* 0x000ee20000004200 */
[-C--:B------:R-:W-:Y:S01]  /*adb0*/  FMUL R154, R154, R2.reuse ;  /* 0x000000029a9a7220 */ /* 0x080fe20000400000 */
[-C--:B------:R-:W-:Y:S01]  /*adc0*/  FMUL R158, R158, R2.reuse ;  /* 0x000000029e9e7220 */ /* 0x080fe20000400000 */
[-C--:B------:R-:W-:Y:S01]  /*add0*/  FMUL R153, R153, R2.reuse ;  /* 0x0000000299997220 */ /* 0x080fe20000400000 */
[-C--:B------:R-:W-:Y:S01]  /*ade0*/  FMUL R155, R155, R2.reuse ;  /* 0x000000029b9b7220 */ /* 0x080fe20000400000 */
[-C--:B-1----:R-:W-:Y:S01]  /*adf0*/  FMUL R15, R159, R2.reuse ;  /* 0x000000029f0f7220 */ /* 0x082fe20000400000 */
[----:B------:R-:W-:Y:S05]  /*ae00*/  WARPSYNC.ALL ;  /* 0x0000000000007948 */ /* 0x000fea0003800000 */
[-C--:B------:R-:W-:Y:S01]  /*ae10*/  FMUL R160, R160, R2.reuse ;  /* 0x00000002a0a07220 */ /* 0x080fe20000400000 */
[-C--:B------:R-:W-:Y:S01]  /*ae20*/  FMUL R161, R161, R2.reuse ;  /* 0x00000002a1a17220 */ /* 0x080fe20000400000 */
[-C--:B------:R-:W-:Y:S01]  /*ae30*/  FMUL R162, R162, R2.reuse ;  /* 0x00000002a2a27220 */ /* 0x080fe20000400000 */
[-C--:B------:R-:W-:Y:S01]  /*ae40*/  FMUL R163, R163, R2.reuse ;  /* 0x00000002a3a37220 */ /* 0x080fe20000400000 */
[-C--:B------:R-:W-:Y:S01]  /*ae50*/  FMUL R164, R164, R2.reuse ;  /* 0x00000002a4a47220 */ /* 0x080fe20000400000 */
[-C--:B------:R-:W-:Y:S01]  /*ae60*/  FMUL R165, R165, R2.reuse ;  /* 0x00000002a5a57220 */ /* 0x080fe20000400000 */
[-C--:B------:R-:W-:Y:S01]  /*ae70*/  FMUL R166, R166, R2.reuse ;  /* 0x00000002a6a67220 */ /* 0x080fe20000400000 */
[----:B------:R-:W-:Y:S01]  /*ae80*/  FMUL R167, R167, R2 ;  /* 0x00000002a7a77220 */ /* 0x000fe20000400000 */
[----:B------:R-:W-:Y:S01]  /*ae90*/  BSSY B0, `(.L_x_70) ;  /* 0x0000039000007945 */ /* 0x000fe20003800000 */
[----:B--2---:R-:W-:-:S02]  /*aea0*/  HADD2.F32 R14, -RZ, R10.H0_H0 ;  /* 0x2000000aff0e7230 */ /* 0x004fc40000004100 */
[----:B------:R-:W-:Y:S02]  /*aeb0*/  HADD2.F32 R12, -RZ, R8.H0_H0 ;  /* 0x20000008ff0c7230 */ /* 0x000fe40000004100 */
[--C-:B------:R-:W-:Y:S02]  /*aec0*/  HADD2.F32 R13, -RZ, R9.reuse.H0_H0 ;  /* 0x20000009ff0d7230 */ /* 0x100fe40000004100 */
[-C--:B------:R-:W-:Y:S01]  /*aed0*/  FFMA R156, R14, R0.reuse, R156 ;  /* 0x000000000e9c7223 */ /* 0x080fe2000000009c */
[----:B------:R-:W-:Y:S02]  /*aee0*/  HADD2.F32 R14, -RZ, R10.H1_H1 ;  /* 0x3000000aff0e7230 */ /* 0x000fe40000004100 */
[-C--:B------:R-:W-:Y:S01]  /*aef0*/  FFMA R152, R12, R0.reuse, R152 ;  /* 0x000000000c987223 */ /* 0x080fe20000000098 */
[----:B------:R-:W-:Y:S02]  /*af00*/  HADD2.F32 R12, -RZ, R8.H1_H1 ;  /* 0x30000008ff0c7230 */ /* 0x000fe40000004100 */
[----:B------:R-:W-:Y:S01]  /*af10*/  FFMA R154, R13, R0, R154 ;  /* 0x000000000d9a7223 */ /* 0x000fe2000000009a */
[----:B------:R-:W-:-:S02]  /*af20*/  HADD2.F32 R13, -RZ, R9.H1_H1 ;  /* 0x30000009ff0d7230 */ /* 0x000fc40000004100 */
[-C--:B------:R-:W-:Y:S01]  /*af30*/  FFMA R157, R14, R0.reuse, R157 ;  /* 0x000000000e9d7223 */ /* 0x080fe2000000009d */
[--C-:B------:R-:W-:Y:S02]  /*af40*/  HADD2.F32 R14, -RZ, R11.reuse.H0_H0 ;  /* 0x2000000bff0e7230 */ /* 0x100fe40000004100 */
[-C--:B------:R-:W-:Y:S01]  /*af50*/  FFMA R12, R12, R0.reuse, R153 ;  /* 0x000000000c0c7223 */ /* 0x080fe20000000099 */
[-C--:B------:R-:W-:Y:S02]  /*af60*/  FFMA R13, R13, R0.reuse, R155 ;  /* 0x000000000d0d7223 */ /* 0x080fe4000000009b */
[----:B------:R-:W-:Y:S01]  /*af70*/  FFMA R158, R14, R0, R158 ;  /* 0x000000000e9e7223 */ /* 0x000fe2000000009e */
[----:B------:R-:W-:Y:S01]  /*af80*/  HADD2.F32 R14, -RZ, R11.H1_H1 ;  /* 0x3000000bff0e7230 */ /* 0x000fe20000004100 */
[----:B------:R-:W-:Y:S02]  /*af90*/  F2FP.F16.F32.PACK_AB R12, R12, R152 ;  /* 0x000000980c0c723e */ /* 0x000fe400000000ff */
[----:B------:R-:W-:-:S02]  /*afa0*/  F2FP.F16.F32.PACK_AB R13, R13, R154 ;  /* 0x0000009a0d0d723e */ /* 0x000fc400000000ff */
[----:B------:R-:W-:Y:S01]  /*afb0*/  FFMA R15, R14, R0, R15 ;  /* 0x000000000e0f7223 */ /* 0x000fe2000000000f */
[----:B------:R-:W-:-:S04]  /*afc0*/  F2FP.F16.F32.PACK_AB R14, R157, R156 ;  /* 0x0000009c9d0e723e */ /* 0x000fc800000000ff */
[----:B------:R-:W-:-:S05]  /*afd0*/  F2FP.F16.F32.PACK_AB R15, R15, R158 ;  /* 0x0000009e0f0f723e */ /* 0x000fca00000000ff */
[----:B------:R3:W-:Y:S02]  /*afe0*/  STSM.16.MT88.4 [R3+0x31000], R12 ;  /* 0x0310000c03007844 */ /* 0x0007e40000004200 */
[--C-:B---3--:R-:W-:Y:S02]  /*aff0*/  HADD2.F32 R13, -RZ, R4.reuse.H0_H0 ;  /* 0x20000004ff0d7230 */ /* 0x108fe40000004100 */
[----:B------:R-:W-:-:S03]  /*b000*/  HADD2.F32 R12, -RZ, R4.H1_H1 ;  /* 0x30000004ff0c7230 */ /* 0x000fc60000004100 */
[-C--:B------:R-:W-:Y:S01]  /*b010*/  FFMA R160, R13, R0.reuse, R160 ;  /* 0x000000000da07223 */ /* 0x080fe200000000a0 */
[--C-:B------:R-:W-:Y:S02]  /*b020*/  HADD2.F32 R13, -RZ, R5.reuse.H0_H0 ;  /* 0x20000005ff0d7230 */ /* 0x100fe40000004100 */
[-C--:B------:R-:W-:Y:S01]  /*b030*/  FFMA R161, R12, R0.reuse, R161 ;  /* 0x000000000ca17223 */ /* 0x080fe200000000a1 */
[----:B------:R-:W-:Y:S02]  /*b040*/  HADD2.F32 R12, -RZ, R5.H1_H1 ;  /* 0x30000005ff0c7230 */ /* 0x000fe40000004100 */
[-C--:B------:R-:W-:Y:S01]  /*b050*/  FFMA R162, R13, R0.reuse, R162 ;  /* 0x000000000da27223 */ /* 0x080fe200000000a2 */
[--C-:B------:R-:W-:Y:S02]  /*b060*/  HADD2.F32 R13, -RZ, R6.reuse.H0_H0 ;  /* 0x20000006ff0d7230 */ /* 0x100fe40000004100 */
[----:B------:R-:W-:Y:S01]  /*b070*/  FFMA R163, R12, R0, R163 ;  /* 0x000000000ca37223 */ /* 0x000fe200000000a3 */
[----:B------:R-:W-:-:S02]  /*b080*/  HADD2.F32 R12, -RZ, R6.H1_H1 ;  /* 0x30000006ff0c7230 */ /* 0x000fc40000004100 */
[-C--:B------:R-:W-:Y:S01]  /*b090*/  FFMA R164, R13, R0.reuse, R164 ;  /* 0x000000000da47223 */ /* 0x080fe200000000a4 */
[--C-:B------:R-:W-:Y:S02]  /*b0a0*/  HADD2.F32 R13, -RZ, R7.reuse.H0_H0 ;  /* 0x20000007ff0d7230 */ /* 0x100fe40000004100 */
[-C--:B------:R-:W-:Y:S01]  /*b0b0*/  FFMA R14, R12, R0.reuse, R165 ;  /* 0x000000000c0e7223 */ /* 0x080fe200000000a5 */
[----:B------:R-:W-:Y:S02]  /*b0c0*/  HADD2.F32 R12, -RZ, R7.H1_H1 ;  /* 0x30000007ff0c7230 */ /* 0x000fe40000004100 */
[----:B------:R-:W-:Y:S01]  /*b0d0*/  FFMA R166, R13, R0, R166 ;  /* 0x000000000da67223 */ /* 0x000fe200000000a6 */
[----:B------:R-:W-:Y:S02]  /*b0e0*/  F2FP.F16.F32.PACK_AB R13, R163, R162 ;  /* 0x000000a2a30d723e */ /* 0x000fe400000000ff */
[----:B------:R-:W-:Y:S01]  /*b0f0*/  FFMA R15, R12, R0, R167 ;  /* 0x000000000c0f7223 */ /* 0x000fe200000000a7 */
[----:B------:R-:W-:-:S02]  /*b100*/  F2FP.F16.F32.PACK_AB R12, R161, R160 ;  /* 0x000000a0a10c723e */ /* 0x000fc400000000ff */
[----:B------:R-:W-:Y:S02]  /*b110*/  F2FP.F16.F32.PACK_AB R14, R14, R164 ;  /* 0x000000a40e0e723e */ /* 0x000fe400000000ff */
[----:B------:R-:W-:-:S05]  /*b120*/  F2FP.F16.F32.PACK_AB R15, R15, R166 ;  /* 0x000000a60f0f723e */ /* 0x000fca00000000ff */
        /* <DEDUP_REMOVED lines=9> */
[----:B------:R-:W-:Y:S02]  /*b1c0*/  UIADD3 UR5, UR45, 0x40, URZ ;  /* 0x000000402d057890 */ /* 0x000fe4000fffe03f */
[----:B------:R-:W-:Y:S01]  /*b1d0*/  UIADD3 UR4, UR47, 0x31000, URZ ;  /* 0x000310002f047890 */ /* 0x000fe2000fffe03f */
[----:B------:R-:W-:-:S08]  /*b1e0*/  UMOV UR6, UR46 ;  /* 0x0000002e00067c82 */ /* 0x000fd00008000000 */
[----:B------:R2:W-:Y:S01]  /*b1f0*/  UTMASTG.2D [UR4], [UR36] ;  /* 0x00000004240073b5 */ /* 0x0005e20008008000 */
[----:B------:R0:W-:Y:S01]  /*b200*/  UTMACMDFLUSH ;  /* 0x00000000000079b7 */ /* 0x0001e20000000000 */
[----:B--2---:R-:W-:-:S04]  /*b210*/  DEPBAR.LE SB0, 0x1 ;  /* 0x000080400000791a */ /* 0x004fc80000000000 */
.L_x_71:
[----:B------:R-:W-:Y:S05]  /*b220*/  BSYNC B0 ;  /* 0x0000000000007941 */ /* 0x000fea0003800000 */
.L_x_70:
[----:B------:R-:W-:Y:S06]  /*b230*/  BAR.SYNC.DEFER_BLOCKING 0x1, 0x80 ;  /* 0x0042000000007b1d */ /* 0x000fec0000010000 */
[----:B------:R-:W-:Y:S05]  /*b240*/  @!P0 BRA `(.L_x_72) ;  /* 0x0000000000048947 */ /* 0x000fea0003800000 */
[----:B------:R-:W-:Y:S01]  /*b250*/  BPT.TRAP 0x1 ;  /* 0x000000040000795c */ /* 0x000fe20000300000 */
.L_x_72:
[----:B------:R-:W-:-:S04]  /*b260*/  UIADD3 UR7, UR47, 0x344e0, URZ ;  /* 0x000344e02f077890 */ /* 0x000fc8000fffe03f */
[----:B------:R-:W-:-:S09]  /*b270*/  UPRMT UR7, UR57, 0x654, UR7 ;  /* 0x0000065439077896 */ /* 0x000fd20008000007 */
[----:B------:R-:W-:Y:S01]  /*b280*/  SYNCS.ARRIVE.TRANS64.RED.A1T0 RZ, [UR7], RZ ;  /* 0x000000ffffff79a7 */ /* 0x000fe20008100407 */
[----:B------:R-:W-:Y:S05]  /*b290*/  @!P0 BRA `(.L_x_73) ;  /* 0x0000000000048947 */ /* 0x000fea0003800000 */
[----:B------:R-:W-:Y:S01]  /*b2a0*/  BPT.TRAP 0x1 ;  /* 0x000000040000795c */ /* 0x000fe20000300000 */
.L_x_73:
[----:B------:R-:W2:Y:S02]  /*b2b0*/  SYNCS.PHASECHK.TRANS64.TRYWAIT P3, [UR47+0x344d0], R222 ;  /* 0x0344d0deff0075a7 */ /* 0x000ea4000806016f */
[----:B--2---:R-:W-:Y:S05]  /*b2c0*/  @!P3 BRA `(.L_x_74) ;  /* 0x000000c00050b947 */ /* 0x004fea0003800000 */
.L_x_365:
        /* <DEDUP_REMOVED lines=28> */
[----:B------:R-:W-:Y:S02]  /*b490*/  HADD2.F32 R14, -RZ, R11.H0_H0 ;  /* 0x2000000bff0e7230 */ /* 0x000fe40000004100 */
[-C--:B------:R-:W-:Y:S01]  /*b4a0*/  FFMA R12, R12, R0.reuse, R89 ;  /* 0x000000000c0c7223 */ /* 0x080fe20000000059 */
[----:B---3--:R-:W-:Y:S02]  /*b4b0*/  HADD2.F32 R16, -RZ, R6.H0_H0 ;  /* 0x20000006ff107230 */ /* 0x008fe40000004100 */
[-C--:B------:R-:W-:Y:S01]  /*b4c0*/  FFMA R13, R13, R0.reuse, R91 ;  /* 0x000000000d0d7223 */ /* 0x080fe2000000005b */
[----:B------:R-:W-:Y:S02]  /*b4d0*/  HADD2.F32 R18, -RZ, R7.H0_H0 ;  /* 0x20000007ff127230 */ /* 0x000fe40000004100 */
[----:B------:R-:W-:Y:S01]  /*b4e0*/  FFMA R94, R14, R0, R94 ;  /* 0x000000000e5e7223 */ /* 0x000fe2000000005e */
[----:B------:R-:W-:Y:S01]  /*b4f0*/  HADD2.F32 R14, -RZ, R11.H1_H1 ;  /* 0x3000000bff0e7230 */ /* 0x000fe20000004100 */
[----:B------:R-:W-:-:S02]  /*b500*/  F2FP.F16.F32.PACK_AB R12, R12, R88 ;  /* 0x000000580c0c723e */ /* 0x000fc400000000ff */
[----:B------:R-:W-:Y:S02]  /*b510*/  F2FP.F16.F32.PACK_AB R13, R13, R90 ;  /* 0x0000005a0d0d723e */ /* 0x000fe400000000ff */
[----:B------:R-:W-:Y:S01]  /*b520*/  FFMA R15, R14, R0, R15 ;  /* 0x000000000e0f7223 */ /* 0x000fe2000000000f */
[----:B------:R-:W-:-:S04]  /*b530*/  F2FP.F16.F32.PACK_AB R14, R93, R92 ;  /* 0x0000005c5d0e723e */ /* 0x000fc800000000ff */
[----:B------:R-:W-:-:S05]  /*b540*/  F2FP.F16.F32.PACK_AB R15, R15, R94 ;  /* 0x0000005e0f0f723e */ /* 0x000fca00000000ff */
[----:B------:R1:W-:Y:S02]  /*b550*/  STSM.16.MT88.4 [R3+0x32000], R12 ;  /* 0x0320000c03007844 */ /* 0x0003e40000004200 */
[--C-:B-1----:R-:W-:Y:S02]  /*b560*/  HADD2.F32 R12, -RZ, R4.reuse.H1_H1 ;  /* 0x30000004ff0c7230 */ /* 0x102fe40000004100 */
[-C--:B------:R-:W-:Y:S01]  /*b570*/  FMUL R14, R101, R2.reuse ;  /* 0x00000002650e7220 */ /* 0x080fe20000400000 */
[----:B------:R-:W-:Y:S02]  /*b580*/  HADD2.F32 R13, -RZ, R4.H0_H0 ;  /* 0x20000004ff0d7230 */ /* 0x000fe40000004100 */
[----:B------:R-:W-:Y:S01]  /*b590*/  FMUL R15, R100, R2 ;  /* 0x00000002640f7220 */ /* 0x000fe20000400000 */
[-C--:B------:R-:W-:Y:S01]  /*b5a0*/  FFMA R97, R12, R0.reuse, R97 ;  /* 0x000000000c617223 */ /* 0x080fe20000000061 */
[--C-:B------:R-:W-:Y:S02]  /*b5b0*/  HADD2.F32 R12, -RZ, R5.reuse.H0_H0 ;  /* 0x20000005ff0c7230 */ /* 0x100fe40000004100 */
[----:B------:R-:W-:Y:S01]  /*b5c0*/  FFMA R96, R13, R0, R96 ;  /* 0x000000000d607223 */ /* 0x000fe20000000060 */
[----:B------:R-:W-:-:S02]  /*b5d0*/  HADD2.F32 R13, -RZ, R5.H1_H1 ;  /* 0x30000005ff0d7230 */ /* 0x000fc40000004100 */
[----:B------:R-:W-:Y:S01]  /*b5e0*/  FFMA R15, R16, R0, R15 ;  /* 0x00000000100f7223 */ /* 0x000fe2000000000f */
[----:B------:R-:W-:Y:S01]  /*b5f0*/  FMUL R16, R102, R2 ;  /* 0x0000000266107220 */ /* 0x000fe20000400000 */
[-C--:B------:R-:W-:Y:S01]  /*b600*/  FFMA R98, R12, R0.reuse, R98 ;  /* 0x000000000c627223 */ /* 0x080fe20000000062 */
[----:B------:R-:W-:Y:S02]  /*b610*/  HADD2.F32 R12, -RZ, R6.H1_H1 ;  /* 0x30000006ff0c7230 */ /* 0x000fe40000004100 */
[-C--:B------:R-:W-:Y:S01]  /*b620*/  FFMA R13, R13, R0.reuse, R99 ;  /* 0x000000000d0d7223 */ /* 0x080fe20000000063 */
[-C--:B------:R-:W-:Y:S02]  /*b630*/  FFMA R16, R18, R0.reuse, R16 ;  /* 0x0000000012107223 */ /* 0x080fe40000000010 */
[----:B------:R-:W-:Y:S01]  /*b640*/  FFMA R14, R12, R0, R14 ;  /* 0x000000000c0e7223 */ /* 0x000fe2000000000e */
[----:B------:R-:W-:Y:S01]  /*b650*/  HADD2.F32 R12, -RZ, R7.H1_H1 ;  /* 0x30000007ff0c7230 */ /* 0x000fe20000004100 */
[----:B------:R-:W-:-:S03]  /*b660*/  F2FP.F16.F32.PACK_AB R13, R13, R98 ;  /* 0x000000620d0d723e */ /* 0x000fc600000000ff */
[----:B------:R-:W-:Y:S01]  /*b670*/  F2FP.F16.F32.PACK_AB R14, R14, R15 ;  /* 0x0000000f0e0e723e */ /* 0x000fe200000000ff */
[----:B------:R-:W-:Y:S01]  /*b680*/  FFMA R17, R12, R0, R17 ;  /* 0x000000000c117223 */ /* 0x000fe20000000011 */
[----:B------:R-:W-:-:S04]  /*b690*/  F2FP.F16.F32.PACK_AB R12, R97, R96 ;  /* 0x00000060610c723e */ /* 0x000fc800000000ff */
        /* <DEDUP_REMOVED lines=16> */
.L_x_76:
[----:B------:R-:W-:Y:S05]  /*b7a0*/  BSYNC B0 ;  /* 0x0000000000007941 */ /* 0x000fea0003800000 */
.L_x_75:
[----:B------:R-:W-:Y:S06]  /*b7b0*/  BAR.SYNC.DEFER_BLOCKING 0x1, 0x80 ;  /* 0x0042000000007b1d */ /* 0x000fec0000010000 */
[----:B------:R-:W-:Y:S05]  /*b7c0*/  @!P0 BRA `(.L_x_77) ;  /* 0x0000000000048947 */ /* 0x000fea0003800000 */
[----:B------:R-:W-:Y:S01]  /*b7d0*/  BPT.TRAP 0x1 ;  /* 0x000000040000795c */ /* 0x000fe20000300000 */
.L_x_77:
[----:B------:R-:W-:-:S04]  /*b7e0*/  UIADD3 UR8, UR47, 0x344e8, URZ ;  /* 0x000344e82f087890 */ /* 0x000fc8000fffe03f */
[----:B------:R-:W-:-:S09]  /*b7f0*/  UPRMT UR8, UR57, 0x654, UR8 ;  /* 0x0000065439087896 */ /* 0x000fd20008000008 */
[----:B------:R-:W-:Y:S01]  /*b800*/  SYNCS.ARRIVE.TRANS64.RED.A1T0 RZ, [UR8], RZ ;  /* 0x000000ffffff79a7 */ /* 0x000fe20008100408 */
[----:B------:R-:W-:Y:S05]  /*b810*/  @!P0 BRA `(.L_x_78) ;  /* 0x0000000000048947 */ /* 0x000fea0003800000 */
[----:B------:R-:W-:Y:S01]  /*b820*/  BPT.TRAP 0x1 ;  /* 0x000000040000795c */ /* 0x000fe20000300000 */
.L_x_78:
[----:B------:R-:W2:Y:S02]  /*b830*/  SYNCS.PHASECHK.TRANS64.TRYWAIT P3, [UR47+0x344d8], R222 ;  /* 0x0344d8deff0075a7 */ /* 0x000ea4000806016f */
[----:B--2---:R-:W-:Y:S05]  /*b840*/  @!P3 BRA `(.L_x_79) ;  /* 0x000000bc0008b947 */ /* 0x004fea0003800000 */
.L_x_366:
[----:B------:R-:W-:Y:S05]  /*b850*/  @P1 WARPSYNC.ALL ;  /* 0x0000000000001948 */ /* 0x000fea0003800000 */
[----:B------:R-:W2:Y:S01]  /*b860*/  @P1 LDSM.16.MT88.4 R8, [R3+0x33000] ;  /* 0x033000000308183b */ /* 0x000ea20000004200 */
[-C--:B-1----:R-:W-:Y:S01]  /*b870*/  FMUL R13, R24, R2.reuse ;  /* 0x00000002180d7220 */ /* 0x082fe20000400000 */
[-C--:B------:R-:W-:Y:S01]  /*b880*/  FMUL R15, R26, R2.reuse ;  /* 0x000000021a0f7220 */ /* 0x080fe20000400000 */
[-C--:B------:R-:W-:Y:S01]  /*b890*/  FMUL R17, R28, R2.reuse ;  /* 0x000000021c117220 */ /* 0x080fe20000400000 */
[----:B------:R-:W1:Y:S01]  /*b8a0*/  @P1 LDSM.16.MT88.4 R4, [R3+0x33800] ;  /* 0x033800000304183b */ /* 0x000e620000004200 */
[-C--:B------:R-:W-:Y:S01]  /*b8b0*/  FMUL R19, R30, R2.reuse ;  /* 0x000000021e137220 */ /* 0x080fe20000400000 */
[-C--:B------:R-:W-:Y:S01]  /*b8c0*/  FMUL R31, R31, R2.reuse ;  /* 0x000000021f1f7220 */ /* 0x080fe20000400000 */
[-C--:B------:R-:W-:Y:S01]  /*b8d0*/  FMUL R33, R33, R2.reuse ;  /* 0x0000000221217220 */ /* 0x080fe20000400000 */
[----:B------:R-:W-:Y:S05]  /*b8e0*/  WARPSYNC.ALL ;  /* 0x0000000000007948 */ /* 0x000fea0003800000 */
[-C--:B------:R-:W-:Y:S01]  /*b8f0*/  FMUL R35, R35, R2.reuse ;  /* 0x0000000223237220 */ /* 0x080fe20000400000 */
[-C--:B------:R-:W-:Y:S01]  /*b900*/  FMUL R37, R37, R2.reuse ;  /* 0x0000000225257220 */ /* 0x080fe20000400000 */
[----:B------:R-:W-:Y:S01]  /*b910*/  FMUL R39, R39, R2 ;  /* 0x0000000227277220 */ /* 0x000fe20000400000 */
[----:B------:R-:W-:Y:S01]  /*b920*/  BSSY B0, `(.L_x_80) ;  /* 0x0000040000007945 */ /* 0x000fe20003800000 */
[----:B--2---:R-:W-:-:S02]  /*b930*/  HADD2.F32 R12, -RZ, R8.H0_H0 ;  /* 0x20000008ff0c7230 */ /* 0x004fc40000004100 */
[----:B------:R-:W-:Y:S02]  /*b940*/  HADD2.F32 R14, -RZ, R8.H1_H1 ;  /* 0x30000008ff0e7230 */ /* 0x000fe40000004100 */
[----:B------:R-:W-:Y:S02]  /*b950*/  HADD2.F32 R16, -RZ, R9.H1_H1 ;  /* 0x30000009ff107230 */ /* 0x000fe40000004100 */
[----:B------:R-:W-:Y:S01]  /*b960*/  FFMA R12, R12, R0, R13 ;  /* 0x000000000c0c7223 */ /* 0x000fe2000000000d */
[----:B------:R-:W-:Y:S01]  /*b970*/  FMUL R13, R25, R2 ;  /* 0x00000002190d7220 */ /* 0x000fe20000400000 */
[----:B------:R-:W-:Y:S02]  /*b980*/  HADD2.F32 R18, -RZ, R10.H1_H1 ;  /* 0x3000000aff127230 */ /* 0x000fe40000004100 */
[----:B------:R-:W-:Y:S02]  /*b990*/  HADD2.F32 R20, -RZ, R11.H1_H1 ;  /* 0x3000000bff147230 */ /* 0x000fe40000004100 */
[----:B------:R-:W-:Y:S01]  /*b9a0*/  FFMA R13, R14, R0, R13 ;  /* 0x000000000e0d7223 */ /* 0x000fe2000000000d */
[----:B------:R-:W-:-:S02]  /*b9b0*/  HADD2.F32 R14, -RZ, R9.H0_H0 ;  /* 0x20000009ff0e7230 */ /* 0x000fc40000004100 */
[----:B------:R-:W-:Y:S02]  /*b9c0*/  FFMA R31, R20, R0, R31 ;  /* 0x00000000141f7223 */ /* 0x000fe4000000001f */
[----:B------:R-:W-:Y:S01]  /*b9d0*/  F2FP.F16.F32.PACK_AB R12, R13, R12 ;  /* 0x0000000c0d0c723e */ /* 0x000fe200000000ff */
[----:B------:R-:W-:Y:S01]  /*b9e0*/  FFMA R14, R14, R0, R15 ;  /* 0x000000000e0e7223 */ /* 0x000fe2000000000f */
[----:B------:R-:W-:Y:S01]  /*b9f0*/  FMUL R15, R27, R2 ;  /* 0x000000021b0f7220 */ /* 0x000fe20000400000 */
[----:B-1----:R-:W-:-:S03]  /*ba00*/  HADD2.F32 R20, -RZ, R5.H1_H1 ;  /* 0x30000005ff147230 */ /* 0x002fc60000004100 */
[----:B------:R-:W-:Y:S01]  /*ba10*/  FFMA R15, R16, R0, R15 ;  /* 0x00000000100f7223 */ /* 0x000fe2000000000f */
[----:B------:R-:W-:-:S04]  /*ba20*/  HADD2.F32 R16, -RZ, R10.H0_H0 ;  /* 0x2000000aff107230 */ /* 0x000fc80000004100 */
[----:B------:R-:W-:Y:S01]  /*ba30*/  F2FP.F16.F32.PACK_AB R13, R15, R14 ;  /* 0x0000000e0f0d723e */ /* 0x000fe200000000ff */
[----:B------:R-:W-:Y:S01]  /*ba40*/  FFMA R16, R16, R0, R17 ;  /* 0x0000000010107223 */ /* 0x000fe20000000011 */
[----:B------:R-:W-:-:S04]  /*ba50*/  FMUL R17, R29, R2 ;  /* 0x000000021d117220 */ /* 0x000fc80000400000 */
[----:B------:R-:W-:Y:S01]  /*ba60*/  FFMA R17, R18, R0, R17 ;  /* 0x0000000012117223 */ /* 0x000fe20000000011 */
[----:B------:R-:W-:-:S04]  /*ba70*/  HADD2.F32 R18, -RZ, R11.H0_H0 ;  /* 0x2000000bff127230 */ /* 0x000fc80000004100 */
[----:B------:R-:W-:Y:S01]  /*ba80*/  F2FP.F16.F32.PACK_AB R14, R17, R16 ;  /* 0x00000010110e723e */ /* 0x000fe200000000ff */
[----:B------:R-:W-:Y:S01]  /*ba90*/  FFMA R18, R18, R0, R19 ;  /* 0x0000000012127223 */ /* 0x000fe20000000013 */
[--C-:B------:R-:W-:Y:S02]  /*baa0*/  HADD2.F32 R16, -RZ, R4.reuse.H0_H0 ;  /* 0x20000004ff107230 */ /* 0x100fe40000004100 */
[-C--:B------:R-:W-:Y:S01]  /*bab0*/  FMUL R17, R32, R2.reuse ;  /* 0x0000000220117220 */ /* 0x080fe20000400000 */
[----:B------:R-:W-:Y:S01]  /*bac0*/  FMUL R19, R34, R2 ;  /* 0x0000000222137220 */ /* 0x000fe20000400000 */
[----:B------:R-:W-:Y:S01]  /*bad0*/  F2FP.F16.F32.PACK_AB R15, R31, R18 ;  /* 0x000000121f0f723e */ /* 0x000fe200000000ff */
[----:B------:R-:W-:Y:S02]  /*bae0*/  HADD2.F32 R18, -RZ, R4.H1_H1 ;  /* 0x30000004ff127230 */ /* 0x000fe40000004100 */
[-C--:B------:R-:W-:Y:S02]  /*baf0*/  FFMA R16, R16, R0.reuse, R17 ;  /* 0x0000000010107223 */ /* 0x080fe40000000011 */
[----:B------:R1:W-:Y:S01]  /*bb00*/  STSM.16.MT88.4 [R3+0x33000], R12 ;  /* 0x0330000c03007844 */ /* 0x0003e20000004200 */
[----:B------:R-:W-:Y:S01]  /*bb10*/  FFMA R17, R18, R0, R33 ;  /* 0x0000000012117223 */ /* 0x000fe20000000021 */
[----:B------:R-:W-:-:S02]  /*bb20*/  HADD2.F32 R18, -RZ, R5.H0_H0 ;  /* 0x20000005ff127230 */ /* 0x000fc40000004100 */
[--C-:B-1----:R-:W-:Y:S02]  /*bb30*/  HADD2.F32 R12, -RZ, R6.reuse.H0_H0 ;  /* 0x20000006ff0c7230 */ /* 0x102fe40000004100 */
[----:B------:R-:W-:Y:S01]  /*bb40*/  FMUL R15, R36, R2 ;  /* 0x00000002240f7220 */ /* 0x000fe20000400000 */
[-C--:B------:R-:W-:Y:S01]  /*bb50*/  FFMA R13, R18, R0.reuse, R19 ;  /* 0x00000000120d7223 */ /* 0x080fe20000000013 */
[-C--:B------:R-:W-:Y:S01]  /*bb60*/  FFMA R14, R20, R0.reuse, R35 ;  /* 0x00000000140e7223 */ /* 0x080fe20000000023 */
[----:B------:R-:W-:Y:S02]  /*bb70*/  HADD2.F32 R18, -RZ, R6.H1_H1 ;  /* 0x30000006ff127230 */ /* 0x000fe40000004100 */
[----:B------:R-:W-:Y:S01]  /*bb80*/  FFMA R15, R12, R0, R15 ;  /* 0x000000000c0f7223 */ /* 0x000fe2000000000f */
[--C-:B------:R-:W-:Y:S02]  /*bb90*/  HADD2.F32 R12, -RZ, R7.reuse.H0_H0 ;  /* 0x20000007ff0c7230 */ /* 0x100fe40000004100 */
[----:B------:R-:W-:Y:S01]  /*bba0*/  FMUL R19, R38, R2 ;  /* 0x0000000226137220 */ /* 0x000fe20000400000 */
[----:B------:R-:W-:-:S02]  /*bbb0*/  HADD2.F32 R20, -RZ, R7.H1_H1 ;  /* 0x30000007ff147230 */ /* 0x000fc40000004100 */
[-C--:B------:R-:W-:Y:S01]  /*bbc0*/  FFMA R18, R18, R0.reuse, R37 ;  /* 0x0000000012127223 */ /* 0x080fe20000000025 */
[----:B------:R-:W-:Y:S01]  /*bbd0*/  F2FP.F16.F32.PACK_AB R13, R14, R13 ;  /* 0x0000000d0e0d723e */ /* 0x000fe200000000ff */
[----:B------:R-:W-:Y:S01]  /*bbe0*/  FFMA R19, R12, R0, R19 ;  /* 0x000000000c137223 */ /* 0x000fe20000000013 */
        /* <DEDUP_REMOVED lines=19> */
.L_x_81:
[----:B------:R-:W-:Y:S05]  /*bd20*/  BSYNC B0 ;  /* 0x0000000000007941 */ /* 0x000fea0003800000 */
.L_x_80:
[----:B------:R-:W-:Y:S06]  /*bd30*/  BAR.SYNC.DEFER_BLOCKING 0x1, 0x80 ;  /* 0x0042000000007b1d */ /* 0x000fec0000010000 */
[----:B------:R-:W-:Y:S05]  /*bd40*/  @!P0 BRA `(.L_x_82) ;  /* 0x0000000000048947 */ /* 0x000fea0003800000 */
[----:B------:R-:W-:Y:S01]  /*bd50*/  BPT.TRAP 0x1 ;  /* 0x000000040000795c */ /* 0x000fe20000300000 */
.L_x_82:
[----:B------:R-:W-:-:S04]  /*bd60*/  UIADD3 UR9, UR47, 0x344f0, URZ ;  /* 0x000344f02f097890 */ /* 0x000fc8000fffe03f */
[----:B------:R-:W-:-:S09]  /*bd70*/  UPRMT UR9, UR57, 0x654, UR9 ;  /* 0x0000065439097896 */ /* 0x000fd20008000009 */
[----:B------:R-:W-:Y:S01]  /*bd80*/  SYNCS.ARRIVE.TRANS64.RED.A1T0 RZ, [UR9], RZ ;  /* 0x000000ffffff79a7 */ /* 0x000fe20008100409 */
[----:B------:R-:W-:Y:S05]  /*bd90*/  @!P0 BRA `(.L_x_83) ;  /* 0x0000000000048947 */ /* 0x000fea0003800000 */
[----:B------:R-:W-:Y:S01]  /*bda0*/  BPT.TRAP 0x1 ;  /* 0x000000040000795c */ /* 0x000fe20000300000 */
.L_x_83:
[----:B------:R-:W-:-:S04]  /*bdb0*/  MOV R20, 0x1 ;  /* 0x0000000100147802 */ /* 0x000fc80000000f00 */
[----:B------:R-:W-:-:S04]  /*bdc0*/  SHF.L.U32 R20, R20, 0x1f, RZ ;  /* 0x0000001f14147819 */ /* 0x000fc800000006ff */
[----:B------:R-:W2:Y:S02]  /*bdd0*/  SYNCS.PHASECHK.TRANS64.TRYWAIT P3, [UR47+0x344c0], R20 ;  /* 0x0344c014ff0075a7 */ /* 0x000ea4000806016f */
[----:B--2---:R-:W-:Y:S05]  /*bde0*/  @!P3 BRA `(.L_x_84) ;  /* 0x000000b400b8b947 */ /* 0x004fea0003800000 */
.L_x_367:
[----:B-1----:R-:W2:Y:S04]  /*bdf0*/  LDL.LU R13, [R1+0x40] ;  /* 0x00004000010d7983 */ /* 0x002ea80000300800 */
[----:B------:R-:W3:Y:S04]  /*be00*/  LDL.LU R12, [R1+0x44] ;  /* 0x00004400010c7983 */ /* 0x000ee80000300800 */
[----:B------:R-:W4:Y:S04]  /*be10*/  LDL.LU R17, [R1+0x48] ;  /* 0x0000480001117983 */ /* 0x000f280000300800 */
[----:B------:R-:W5:Y:S04]  /*be20*/  LDL.LU R16, [R1+0x4c] ;  /* 0x00004c0001107983 */ /* 0x000f680000300800 */
        /* <DEDUP_REMOVED lines=11> */
[----:B------:R-:W5:Y:S01]  /*bee0*/  LDL.LU R31, [R1+0x7c] ;  /* 0x00007c00011f7983 */ /* 0x000f620000300800 */
[----:B------:R-:W-:Y:S05]  /*bef0*/  @P1 WARPSYNC.ALL ;  /* 0x0000000000001948 */ /* 0x000fea0003800000 */
[----:B------:R-:W1:Y:S04]  /*bf00*/  @P1 LDSM.16.MT88.4 R8, [R3+0x30000] ;  /* 0x030000000308183b */ /* 0x000e680000004200 */
[----:B------:R-:W5:Y:S01]  /*bf10*/  @P1 LDSM.16.MT88.4 R4, [R3+0x30800] ;  /* 0x030800000304183b */ /* 0x000f620000004200 */
[----:B------:R-:W-:Y:S05]  /*bf20*/  WARPSYNC.ALL ;  /* 0x0000000000007948 */ /* 0x000fea0003800000 */
[----:B------:R-:W-:Y:S01]  /*bf30*/  BSSY B0, `(.L_x_85) ;  /* 0x0000049000007945 */ /* 0x000fe20003800000 */
[----:B-1----:R-:W-:-:S02]  /*bf40*/  HADD2.F32 R14, -RZ, R8.H1_H1 ;  /* 0x30000008ff0e7230 */ /* 0x002fc40000004100 */
[-C--:B--2---:R-:W-:Y:S01]  /*bf50*/  FMUL R13, R13, R2.reuse ;  /* 0x000000020d0d7220 */ /* 0x084fe20000400000 */
[----:B---3--:R-:W-:Y:S01]  /*bf60*/  FMUL R15, R12, R2 ;  /* 0x000000020c0f7220 */ /* 0x008fe20000400000 */
[----:B------:R-:W-:-:S05]  /*bf70*/  HADD2.F32 R12, -RZ, R8.H0_H0 ;  /* 0x20000008ff0c7230 */ /* 0x000fca0000004100 */
[-C--:B------:R-:W-:Y:S01]  /*bf80*/  FFMA R12, R12, R0.reuse, R13 ;  /* 0x000000000c0c7223 */ /* 0x080fe2000000000d */
[----:B------:R-:W-:Y:S01]  /*bf90*/  FFMA R13, R14, R0, R15 ;  /* 0x000000000e0d7223 */ /* 0x000fe2000000000f */
[-C--:B----4-:R-:W-:Y:S01]  /*bfa0*/  FMUL R15, R17, R2.reuse ;  /* 0x00000002110f7220 */ /* 0x090fe20000400000 */
[----:B-----5:R-:W-:Y:S01]  /*bfb0*/  FMUL R17, R16, R2 ;  /* 0x0000000210117220 */ /* 0x020fe20000400000 */
[--C-:B------:R-:W-:Y:S02]  /*bfc0*/  HADD2.F32 R14, -RZ, R9.reuse.H0_H0 ;  /* 0x20000009ff0e7230 */ /* 0x100fe40000004100 */
[----:B------:R-:W-:Y:S01]  /*bfd0*/  HADD2.F32 R16, -RZ, R9.H1_H1 ;  /* 0x30000009ff107230 */ /* 0x000fe20000004100 */
[----:B------:R-:W-:Y:S02]  /*bfe0*/  F2FP.F16.F32.PACK_AB R12, R13, R12 ;  /* 0x0000000c0d0c723e */ /* 0x000fe400000000ff */
[-C--:B------:R-:W-:Y:S02]  /*bff0*/  FFMA R14, R14, R0.reuse, R15 ;  /* 0x000000000e0e7223 */ /* 0x080fe4000000000f */
[----:B------:R-:W-:Y:S01]  /*c000*/  FFMA R15, R16, R0, R17 ;  /* 0x00000000100f7223 */ /* 0x000fe20000000011 */
[-C--:B------:R-:W-:Y:S01]  /*c010*/  FMUL R17, R19, R2.reuse ;  /* 0x0000000213117220 */ /* 0x080fe20000400000 */
[----:B------:R-:W-:Y:S01]  /*c020*/  FMUL R19, R18, R2 ;  /* 0x0000000212137220 */ /* 0x000fe20000400000 */
[----:B------:R-:W-:-:S02]  /*c030*/  HADD2.F32 R16, -RZ, R10.H0_H0 ;  /* 0x2000000aff107230 */ /* 0x000fc40000004100 */
[----:B------:R-:W-:Y:S01]  /*c040*/  HADD2.F32 R18, -RZ, R10.H1_H1 ;  /* 0x3000000aff127230 */ /* 0x000fe20000004100 */
[----:B------:R-:W-:Y:S01]  /*c050*/  F2FP.F16.F32.PACK_AB R13, R15, R14 ;  /* 0x0000000e0f0d723e */ /* 0x000fe200000000ff */
[----:B------:R-:W-:Y:S01]  /*c060*/  FMUL R21, R21, R2 ;  /* 0x0000000215157220 */ /* 0x000fe20000400000 */
[-C--:B------:R-:W-:Y:S02]  /*c070*/  FFMA R16, R16, R0.reuse, R17 ;  /* 0x0000000010107223 */ /* 0x080fe40000000011 */
[----:B------:R-:W-:Y:S01]  /*c080*/  FFMA R17, R18, R0, R19 ;  /* 0x0000000012117223 */ /* 0x000fe20000000013 */
[-C--:B------:R-:W-:Y:S01]  /*c090*/  FMUL R19, R24, R2.reuse ;  /* 0x0000000218137220 */ /* 0x080fe20000400000 */
[--C-:B------:R-:W-:Y:S02]  /*c0a0*/  HADD2.F32 R18, -RZ, R11.reuse.H0_H0 ;  /* 0x2000000bff127230 */ /* 0x100fe40000004100 */
[----:B------:R-:W-:Y:S02]  /*c0b0*/  HADD2.F32 R24, -RZ, R11.H1_H1 ;  /* 0x3000000bff187230 */ /* 0x000fe40000004100 */
[----:B------:R-:W-:Y:S01]  /*c0c0*/  FMUL R25, R25, R2 ;  /* 0x0000000219197220 */ /* 0x000fe20000400000 */
[----:B------:R-:W-:Y:S01]  /*c0d0*/  F2FP.F16.F32.PACK_AB R14, R17, R16 ;  /* 0x00000010110e723e */ /* 0x000fe200000000ff */
[-C--:B------:R-:W-:Y:S01]  /*c0e0*/  FFMA R18, R18, R0.reuse, R19 ;  /* 0x0000000012127223 */ /* 0x080fe20000000013 */
[----:B------:R-:W-:Y:S01]  /*c0f0*/  FFMA R19, R24, R0, R21 ;  /* 0x0000000018137223 */ /* 0x000fe20000000015 */
[----:B------:R-:W-:Y:S01]  /*c100*/  FMUL R21, R26, R2 ;  /* 0x000000021a157220 */ /* 0x000fe20000400000 */
[----:B------:R-:W-:-:S02]  /*c110*/  HADD2.F32 R24, -RZ, R4.H0_H0 ;  /* 0x20000004ff187230 */ /* 0x000fc40000004100 */
[----:B------:R-:W-:Y:S02]  /*c120*/  HADD2.F32 R26, -RZ, R4.H1_H1 ;  /* 0x30000004ff1a7230 */ /* 0x000fe40000004100 */
[----:B------:R-:W-:Y:S01]  /*c130*/  FMUL R27, R27, R2 ;  /* 0x000000021b1b7220 */ /* 0x000fe20000400000 */
[----:B------:R-:W-:Y:S01]  /*c140*/  F2FP.F16.F32.PACK_AB R15, R19, R18 ;  /* 0x00000012130f723e */ /* 0x000fe200000000ff */
[-C--:B------:R-:W-:Y:S01]  /*c150*/  FFMA R21, R24, R0.reuse, R21 ;  /* 0x0000000018157223 */ /* 0x080fe20000000015 */
[----:B------:R-:W-:Y:S01]  /*c160*/  FFMA R24, R26, R0, R25 ;  /* 0x000000001a187223 */ /* 0x000fe20000000019 */
[-C--:B------:R-:W-:Y:S01]  /*c170*/  FMUL R25, R28, R2.reuse ;  /* 0x000000021c197220 */ /* 0x080fe20000400000 */
[--C-:B------:R-:W-:Y:S02]  /*c180*/  HADD2.F32 R26, -RZ, R5.reuse.H0_H0 ;  /* 0x20000005ff1a7230 */ /* 0x100fe40000004100 */
[----:B------:R-:W-:Y:S01]  /*c190*/  FMUL R29, R29, R2 ;  /* 0x000000021d1d7220 */ /* 0x000fe20000400000 */
[----:B------:R-:W-:Y:S01]  /*c1a0*/  HADD2.F32 R28, -RZ, R5.H1_H1 ;  /* 0x30000005ff1c7230 */ /* 0x000fe20000004100 */
[----:B------:R-:W-:Y:S01]  /*c1b0*/  F2FP.F16.F32.PACK_AB R16, R24, R21 ;  /* 0x000000151810723e */ /* 0x000fe200000000ff */
[----:B------:R1:W-:Y:S01]  /*c1c0*/  STSM.16.MT88.4 [R3+0x30000], R12 ;  /* 0x0300000c03007844 */ /* 0x0003e20000004200 */
[----:B------:R-:W-:-:S02]  /*c1d0*/  FFMA R25, R26, R0, R25 ;  /* 0x000000001a197223 */ /* 0x000fc40000000019 */
[----:B------:R-:W-:Y:S01]  /*c1e0*/  FFMA R26, R28, R0, R27 ;  /* 0x000000001c1a7223 */ /* 0x000fe2000000001b */
[-C--:B------:R-:W-:Y:S01]  /*c1f0*/  FMUL R27, R30, R2.reuse ;  /* 0x000000021e1b7220 */ /* 0x080fe20000400000 */
[--C-:B------:R-:W-:Y:S02]  /*c200*/  HADD2.F32 R28, -RZ, R6.reuse.H0_H0 ;  /* 0x20000006ff1c7230 */ /* 0x100fe40000004100 */
[----:B------:R-:W-:Y:S01]  /*c210*/  FMUL R31, R31, R2 ;  /* 0x000000021f1f7220 */ /* 0x000fe20000400000 */
[----:B------:R-:W-:Y:S01]  /*c220*/  HADD2.F32 R30, -RZ, R6.H1_H1 ;  /* 0x30000006ff1e7230 */ /* 0x000fe20000004100 */
[----:B------:R-:W-:Y:S01]  /*c230*/  F2FP.F16.F32.PACK_AB R17, R26, R25 ;  /* 0x000000191a11723e */ /* 0x000fe200000000ff */
[----:B------:R-:W-:-:S03]  /*c240*/  FFMA R27, R28, R0, R27 ;  /* 0x000000001c1b7223 */ /* 0x000fc6000000001b */
[----:B------:R-:W-:Y:S01]  /*c250*/  FFMA R28, R30, R0, R29 ;  /* 0x000000001e1c7223 */ /* 0x000fe2000000001d */
[----:B------:R-:W-:Y:S01]  /*c260*/  FMUL R29, R32, R2 ;  /* 0x00000002201d7220 */ /* 0x000fe20000400000 */
[--C-:B------:R-:W-:Y:S02]  /*c270*/  HADD2.F32 R30, -RZ, R7.reuse.H0_H0 ;  /* 0x20000007ff1e7230 */ /* 0x100fe40000004100 */
[----:B------:R-:W-:Y:S01]  /*c280*/  HADD2.F32 R32, -RZ, R7.H1_H1 ;  /* 0x30000007ff207230 */ /* 0x000fe20000004100 */
[----:B------:R-:W-:Y:S02]  /*c290*/  F2FP.F16.F32.PACK_AB R18, R28, R27 ;  /* 0x0000001b1c12723e */ /* 0x000fe400000000ff */
[-C--:B------:R-:W-:Y:S02]  /*c2a0*/  FFMA R29, R30, R0.reuse, R29 ;  /* 0x000000001e1d7223 */ /* 0x080fe4000000001d */
[----:B------:R-:W-:-:S05]  /*c2b0*/  FFMA R30, R32, R0, R31 ;  /* 0x00000000201e7223 */ /* 0x000fca000000001f */
        /* <DEDUP_REMOVED lines=16> */
.L_x_86:
[----:B------:R-:W-:Y:S05]  /*c3c0*/  BSYNC B0 ;  /* 0x0000000000007941 */ /* 0x000fea0003800000 */
.L_x_85:
[----:B------:R-:W-:Y:S06]  /*c3d0*/  BAR.SYNC.DEFER_BLOCKING 0x1, 0x80 ;  /* 0x0042000000007b1d */ /* 0x000fec0000010000 */
[----:B------:R-:W-:Y:S05]  /*c3e0*/  @!P0 BRA `(.L_x_87) ;  /* 0x0000000000048947 */ /* 0x000fea0003800000 */
[----:B------:R-:W-:Y:S01]  /*c3f0*/  BPT.TRAP 0x1 ;  /* 0x000000040000795c */ /* 0x000fe20000300000 */
.L_x_87:
[----:B------:R-:W-:-:S04]  /*c400*/  UIADD3 UR10, UR47, 0x344f8, URZ ;  /* 0x000344f82f0a7890 */ /* 0x000fc8000fffe03f */
[----:B------:R-:W-:-:S09]  /*c410*/  UPRMT UR10, UR57, 0x654, UR10 ;  /* 0x00000654390a7896 */ /* 0x000fd2000800000a */
[----:B------:R-:W-:Y:S01]  /*c420*/  SYNCS.ARRIVE.TRANS64.RED.A1T0 RZ, [UR10], RZ ;  /* 0x000000ffffff79a7 */ /* 0x000fe2000810040a */
[----:B------:R-:W-:Y:S05]  /*c430*/  @!P0 BRA `(.L_x_88) ;  /* 0x0000000000048947 */ /* 0x000fea0003800000 */
[----:B------:R-:W-:Y:S01]  /*c440*/  BPT.TRAP 0x1 ;  /* 0x000000040000795c */ /* 0x000fe20000300000 */
.L_x_88:
[----:B------:R-:W2:Y:S02]  /*c450*/  SYNCS.PHASECHK.TRANS64.TRYWAIT P3, [UR47+0x344c8], R20 ;  /* 0x0344c814ff0075a7 */ /* 0x000ea4000806016f */
[----:B--2---:R-:W-:Y:S05]  /*c460*/  @!P3 BRA `(.L_x_89) ;  /* 0x000000b00030b947 */ /* 0x004fea0003800000 */
.L_x_368:
        /* <DEDUP_REMOVED lines=19> */
[----:B------:R-:W-:Y:S05]  /*c5a0*/  WARPSYNC.ALL ;  /* 0x0000000000007948 */ /* 0x000fea0003800000 */
[----:B------:R-:W-:Y:S01]  /*c5b0*/  BSSY B0, `(.L_x_90) ;  /* 0x0000039000007945 */ /* 0x000fe20003800000 */
[----:B--2---:R-:W-:-:S02]  /*c5c0*/  HADD2.F32 R12, -RZ, R8.H0_H0 ;  /* 0x20000008ff0c7230 */ /* 0x004fc40000004100 */
[----:B------:R-:W-:Y:S02]  /*c5d0*/  HADD2.F32 R14, -RZ, R8.H1_H1 ;  /* 0x30000008ff0e7230 */ /* 0x000fe40000004100 */
[--C-:B------:R-:W-:Y:S02]  /*c5e0*/  HADD2.F32 R16, -RZ, R9.reuse.H0_H0 ;  /* 0x20000009ff107230 */ /* 0x100fe40000004100 */
[-C--:B------:R-:W-:Y:S01]  /*c5f0*/  FFMA R12, R12, R0.reuse, R13 ;  /* 0x000000000c0c7223 */ /* 0x080fe2000000000d */
[----:B------:R-:W-:Y:S02]  /*c600*/  HADD2.F32 R18, -RZ, R9.H1_H1 ;  /* 0x30000009ff127230 */ /* 0x000fe40000004100 */
[-C--:B------:R-:W-:Y:S01]  /*c610*/  FFMA R13, R14, R0.reuse, R169 ;  /* 0x000000000e0d7223 */ /* 0x080fe200000000a9 */
[----:B------:R-:W-:Y:S02]  /*c620*/  HADD2.F32 R24, -RZ, R11.H0_H0 ;  /* 0x2000000bff187230 */ /* 0x000fe40000004100 */
[----:B------:R-:W-:Y:S01]  /*c630*/  FFMA R14, R16, R0, R15 ;  /* 0x00000000100e7223 */ /* 0x000fe2000000000f */
[----:B------:R-:W-:-:S02]  /*c640*/  HADD2.F32 R16, -RZ, R10.H0_H0 ;  /* 0x2000000aff107230 */ /* 0x000fc40000004100 */
[-C--:B------:R-:W-:Y:S01]  /*c650*/  FFMA R15, R18, R0.reuse, R171 ;  /* 0x00000000120f7223 */ /* 0x080fe200000000ab */
[----:B------:R-:W-:Y:S02]  /*c660*/  HADD2.F32 R18, -RZ, R10.H1_H1 ;  /* 0x3000000aff127230 */ /* 0x000fe40000004100 */
[-C--:B------:R-:W-:Y:S01]  /*c670*/  FFMA R19, R24, R0.reuse, R19 ;  /* 0x0000000018137223 */ /* 0x080fe20000000013 */
[----:B------:R-:W-:Y:S02]  /*c680*/  HADD2.F32 R26, -RZ, R11.H1_H1 ;  /* 0x3000000bff1a7230 */ /* 0x000fe40000004100 */
[-C--:B------:R-:W-:Y:S01]  /*c690*/  FFMA R17, R16, R0.reuse, R17 ;  /* 0x0000000010117223 */ /* 0x080fe20000000011 */
[----:B-1----:R-:W-:Y:S02]  /*c6a0*/  HADD2.F32 R24, -RZ, R4.H0_H0 ;  /* 0x20000004ff187230 */ /* 0x002fe40000004100 */
[----:B------:R-:W-:Y:S01]  /*c6b0*/  FFMA R16, R18, R0, R173 ;  /* 0x0000000012107223 */ /* 0x000fe200000000ad */
[----:B------:R-:W-:-:S02]  /*c6c0*/  HADD2.F32 R28, -RZ, R5.H0_H0 ;  /* 0x20000005ff1c7230 */ /* 0x000fc40000004100 */
[-C--:B------:R-:W-:Y:S01]  /*c6d0*/  FFMA R18, R26, R0.reuse, R175 ;  /* 0x000000001a127223 */ /* 0x080fe200000000af */
[----:B------:R-:W-:Y:S02]  /*c6e0*/  HADD2.F32 R26, -RZ, R4.H1_H1 ;  /* 0x30000004ff1a7230 */ /* 0x000fe40000004100 */
        /* <DEDUP_REMOVED lines=10> */
[----:B------:R-:W-:Y:S01]  /*c790*/  FFMA R29, R32, R0, R29 ;  /* 0x00000000201d7223 */ /* 0x000fe2000000001d */
[----:B------:R-:W-:Y:S01]  /*c7a0*/  F2FP.F16.F32.PACK_AB R12, R13, R12 ;  /* 0x0000000c0d0c723e */ /* 0x000fe200000000ff */
[----:B------:R-:W-:Y:S01]  /*c7b0*/  FFMA R28, R30, R0, R181 ;  /* 0x000000001e1c7223 */ /* 0x000fe200000000b5 */
[----:B------:R-:W-:Y:S01]  /*c7c0*/  F2FP.F16.F32.PACK_AB R13, R15, R14 ;  /* 0x0000000e0f0d723e */ /* 0x000fe200000000ff */
[----:B------:R-:W-:Y:S01]  /*c7d0*/  FFMA R30, R34, R0, R183 ;  /* 0x00000000221e7223 */ /* 0x000fe200000000b7 */
[----:B------:R-:W-:-:S02]  /*c7e0*/  F2FP.F16.F32.PACK_AB R14, R16, R17 ;  /* 0x00000011100e723e */ /* 0x000fc400000000ff */
[----:B------:R-:W-:Y:S02]  /*c7f0*/  F2FP.F16.F32.PACK_AB R15, R18, R19 ;  /* 0x00000013120f723e */ /* 0x000fe400000000ff */
[----:B------:R-:W-:Y:S02]  /*c800*/  F2FP.F16.F32.PACK_AB R16, R24, R21 ;  /* 0x000000151810723e */ /* 0x000fe400000000ff */
[----:B------:R-:W-:Y:S01]  /*c810*/  F2FP.F16.F32.PACK_AB R17, R26, R25 ;  /* 0x000000191a11723e */ /* 0x000fe200000000ff */
[----:B------:R1:W-:Y:S01]  /*c820*/  STSM.16.MT88.4 [R3+0x31000], R12 ;  /* 0x0310000c03007844 */ /* 0x0003e20000004200 */
        /* <DEDUP_REMOVED lines=12> */
[----:B------:R-:W-:Y:S02]  /*c8f0*/  UIADD3 UR5, UR45, 0x40, URZ ;  /* 0x000000402d057890 */ /* 0x000fe4000fffe03f */
[----:B------:R-:W-:-:S09]  /*c900*/  UIADD3 UR4, UR47, 0x31000, URZ ;  /* 0x000310002f047890 */ /* 0x000fd2000fffe03f */
[----:B------:R2:W-:Y:S01]  /*c910*/  UTMASTG.2D [UR4], [UR36] ;  /* 0x00000004240073b5 */ /* 0x0005e20008008000 */
[----:B------:R0:W-:Y:S01]  /*c920*/  UTMACMDFLUSH ;  /* 0x00000000000079b7 */ /* 0x0001e20000000000 */
[----:B--2---:R-:W-:-:S04]  /*c930*/  DEPBAR.LE SB0, 0x1 ;  /* 0x000080400000791a */ /* 0x004fc80000000000 */
.L_x_91:
[----:B------:R-:W-:Y:S05]  /*c940*/  BSYNC B0 ;  /* 0x0000000000007941 */ /* 0x000fea0003800000 */
.L_x_90:
[----:B------:R-:W-:Y:S06]  /*c950*/  BAR.SYNC.DEFER_BLOCKING 0x1, 0x80 ;  /* 0x0042000000007b1d */ /* 0x000fec0000010000 */
[----:B------:R-:W-:Y:S05]  /*c960*/  @!P0 BRA `(.L_x_92) ;  /* 0x0000000000048947 */ /* 0x000fea0003800000 */
[----:B------:R-:W-:Y:S01]  /*c970*/  BPT.TRAP 0x1 ;  /* 0x000000040000795c */ /* 0x000fe20000300000 */
.L_x_92:
[----:B------:R-:W-:Y:S01]  /*c980*/  SYNCS.ARRIVE.TRANS64.RED.A1T0 RZ, [UR7], RZ ;  /* 0x000000ffffff79a7 */ /* 0x000fe20008100407 */
[----:B------:R-:W-:Y:S05]  /*c990*/  @!P0 BRA `(.L_x_93) ;  /* 0x0000000000048947 */ /* 0x000fea0003800000 */
[----:B------:R-:W-:Y:S01]  /*c9a0*/  BPT.TRAP 0x1 ;  /* 0x000000040000795c */ /* 0x000fe20000300000 */
.L_x_93:
[----:B------:R-:W2:Y:S02]  /*c9b0*/  SYNCS.PHASECHK.TRANS64.TRYWAIT P3, [UR47+0x344d0], R20 ;  /* 0x0344d014ff0075a7 */ /* 0x000ea4000806016f */
[----:B--2---:R-:W-:Y:S05]  /*c9c0*/  @!P3 BRA `(.L_x_94) ;  /* 0x000000a800f0b947 */ /* 0x004fea0003800000 */
.L_x_369:
        /* <DEDUP_REMOVED lines=29> */
[----:B------:R-:W-:Y:S01]  /*cba0*/  FFMA R14, R18, R0, R107 ;  /* 0x00000000120e7223 */ /* 0x000fe2000000006b */
[----:B------:R-:W-:Y:S01]  /*cbb0*/  FMUL R15, R108, R2 ;  /* 0x000000026c0f7220 */ /* 0x000fe20000400000 */
        /* <DEDUP_REMOVED lines=20> */
[----:B------:R-:W-:Y:S01]  /*cd00*/  F2FP.F16.F32.PACK_AB R13, R14, R13 ;  /* 0x0000000d0e0d723e */ /* 0x000fe200000000ff */
[-C--:B------:R-:W-:Y:S01]  /*cd10*/  FFMA R28, R30, R0.reuse, R117 ;  /* 0x000000001e1c7223 */ /* 0x080fe20000000075 */
        /* <DEDUP_REMOVED lines=24> */
.L_x_96:
[----:B------:R-:W-:Y:S05]  /*cea0*/  BSYNC B0 ;  /* 0x0000000000007941 */ /* 0x000fea0003800000 */
.L_x_95:
[----:B------:R-:W-:Y:S06]  /*ceb0*/  BAR.SYNC.DEFER_BLOCKING 0x1, 0x80 ;  /* 0x0042000000007b1d */ /* 0x000fec0000010000 */
[----:B------:R-:W-:Y:S05]  /*cec0*/  @!P0 BRA `(.L_x_97) ;  /* 0x0000000000048947 */ /* 0x000fea0003800000 */
[----:B------:R-:W-:Y:S01]  /*ced0*/  BPT.TRAP 0x1 ;  /* 0x000000040000795c */ /* 0x000fe20000300000 */
.L_x_97:
[----:B------:R-:W-:Y:S01]  /*cee0*/  SYNCS.ARRIVE.TRANS64.RED.A1T0 RZ, [UR8], RZ ;  /* 0x000000ffffff79a7 */ /* 0x000fe20008100408 */
[----:B------:R-:W-:Y:S05]  /*cef0*/  @!P0 BRA `(.L_x_98) ;  /* 0x0000000000048947 */ /* 0x000fea0003800000 */
[----:B------:R-:W-:Y:S01]  /*cf00*/  BPT.TRAP 0x1 ;  /* 0x000000040000795c */ /* 0x000fe20000300000 */
.L_x_98:
[----:B------:R-:W2:Y:S02]  /*cf10*/  SYNCS.PHASECHK.TRANS64.TRYWAIT P3, [UR47+0x344d8], R20 ;  /* 0x0344d814ff0075a7 */ /* 0x000ea4000806016f */
[----:B--2---:R-:W-:Y:S05]  /*cf20*/  @!P3 BRA `(.L_x_99) ;  /* 0x000000a400b0b947 */ /* 0x004fea0003800000 */
.L_x_370:
        /* <DEDUP_REMOVED lines=77> */
.L_x_101:
[----:B------:R-:W-:Y:S05]  /*d400*/  BSYNC B0 ;  /* 0x0000000000007941 */ /* 0x000fea0003800000 */
.L_x_100:
[----:B------:R-:W-:Y:S06]  /*d410*/  BAR.SYNC.DEFER_BLOCKING 0x1, 0x80 ;  /* 0x0042000000007b1d */ /* 0x000fec0000010000 */
[----:B------:R-:W-:Y:S05]  /*d420*/  @!P0 BRA `(.L_x_102) ;  /* 0x0000000000048947 */ /* 0x000fea0003800000 */
[----:B------:R-:W-:Y:S01]  /*d430*/  BPT.TRAP 0x1 ;  /* 0x000000040000795c */ /* 0x000fe20000300000 */
.L_x_102:
[----:B------:R-:W-:Y:S01]  /*d440*/  SYNCS.ARRIVE.TRANS64.RED.A1T0 RZ, [UR9], RZ ;  /* 0x000000ffffff79a7 */ /* 0x000fe20008100409 */
[----:B------:R-:W-:Y:S05]  /*d450*/  @!P0 BRA `(.L_x_103) ;  /* 0x0000000000048947 */ /* 0x000fea0003800000 */
[----:B------:R-:W-:Y:S01]  /*d460*/  BPT.TRAP 0x1 ;  /* 0x000000040000795c */ /* 0x000fe20000300000 */
.L_x_103:
[----:B------:R-:W2:Y:S02]  /*d470*/  SYNCS.PHASECHK.TRANS64.TRYWAIT P3, [UR47+0x344c0], R222 ;  /* 0x0344c0deff0075a7 */ /* 0x000ea4000806016f */
[----:B--2---:R-:W-:Y:S05]  /*d480*/  @!P3 BRA `(.L_x_104) ;  /* 0x000000a00070b947 */ /* 0x004fea0003800000 */
.L_x_371:
        /* <DEDUP_REMOVED lines=21> */
[----:B-1----:R-:W-:-:S02]  /*d5e0*/  HADD2.F32 R16, -RZ, R9.H0_H0 ;  /* 0x20000009ff107230 */ /* 0x002fc40000004100 */
[----:B------:R-:W-:Y:S02]  /*d5f0*/  HADD2.F32 R18, -RZ, R9.H1_H1 ;  /* 0x30000009ff127230 */ /* 0x000fe40000004100 */
[-C--:B--2---:R-:W-:Y:S01]  /*d600*/  FMUL R13, R13, R2.reuse ;  /* 0x000000020d0d7220 */ /* 0x084fe20000400000 */
[-C--:B---3--:R-:W-:Y:S01]  /*d610*/  FMUL R15, R14, R2.reuse ;  /* 0x000000020e0f7220 */ /* 0x088fe20000400000 */
[--C-:B------:R-:W-:Y:S02]  /*d620*/  HADD2.F32 R14, -RZ, R8.reuse.H1_H1 ;  /* 0x30000008ff0e7230 */ /* 0x100fe40000004100 */
[----:B----4-:R-:W-:Y:S01]  /*d630*/  FMUL R17, R12, R2 ;  /* 0x000000020c117220 */ /* 0x010fe20000400000 */
[----:B------:R-:W-:Y:S02]  /*d640*/  HADD2.F32 R12, -RZ, R8.H0_H0 ;  /* 0x20000008ff0c7230 */ /* 0x000fe40000004100 */
[----:B------:R-:W-:Y:S01]  /*d650*/  FFMA R15, R14, R0, R15 ;  /* 0x000000000e0f7223 */ /* 0x000fe2000000000f */
[----:B-----5:R-:W-:-:S02]  /*d660*/  FMUL R19, R19, R2 ;  /* 0x0000000213137220 */ /* 0x020fc40000400000 */
[-C--:B------:R-:W-:Y:S01]  /*d670*/  FFMA R12, R12, R0.reuse, R13 ;  /* 0x000000000c0c7223 */ /* 0x080fe2000000000d */
[-C--:B------:R-:W-:Y:S01]  /*d680*/  FFMA R13, R16, R0.reuse, R17 ;  /* 0x00000000100d7223 */ /* 0x080fe20000000011 */
[----:B------:R-:W-:Y:S01]  /*d690*/  FFMA R14, R18, R0, R19 ;  /* 0x00000000120e7223 */ /* 0x000fe20000000013 */
[--C-:B------:R-:W-:Y:S02]  /*d6a0*/  HADD2.F32 R16, -RZ, R10.reuse.H0_H0 ;  /* 0x2000000aff107230 */ /* 0x100fe40000004100 */
[-C--:B------:R-:W-:Y:S01]  /*d6b0*/  FMUL R17, R26, R2.reuse ;  /* 0x000000021a117220 */ /* 0x080fe20000400000 */
[----:B------:R-:W-:Y:S02]  /*d6c0*/  HADD2.F32 R18, -RZ, R10.H1_H1 ;  /* 0x3000000aff127230 */ /* 0x000fe40000004100 */
[----:B------:R-:W-:Y:S01]  /*d6d0*/  FMUL R19, R24, R2 ;  /* 0x0000000218137220 */ /* 0x000fe20000400000 */
[--C-:B------:R-:W-:Y:S02]  /*d6e0*/  HADD2.F32 R24, -RZ, R11.reuse.H0_H0 ;  /* 0x2000000bff187230 */ /* 0x100fe40000004100 */
[----:B------:R-:W-:Y:S01]  /*d6f0*/  FFMA R17, R16, R0, R17 ;  /* 0x0000000010117223 */ /* 0x000fe20000000011 */
[----:B------:R-:W-:-:S02]  /*d700*/  HADD2.F32 R26, -RZ, R11.H1_H1 ;  /* 0x3000000bff1a7230 */ /* 0x000fc40000004100 */
[----:B------:R-:W-:Y:S01]  /*d710*/  FMUL R21, R21, R2 ;  /* 0x0000000215157220 */ /* 0x000fe20000400000 */
[----:B------:R-:W-:Y:S01]  /*d720*/  FFMA R16, R18, R0, R19 ;  /* 0x0000000012107223 */ /* 0x000fe20000000013 */
[----:B------:R-:W-:Y:S01]  /*d730*/  F2FP.F16.F32.PACK_AB R13, R14, R13 ;  /* 0x0000000d0e0d723e */ /* 0x000fe200000000ff */
[----:B------:R-:W-:Y:S01]  /*d740*/  FMUL R25, R25, R2 ;  /* 0x0000000219197220 */ /* 0x000fe20000400000 */
[----:B------:R-:W-:Y:S01]  /*d750*/  FFMA R21, R24, R0, R21 ;  /* 0x0000000018157223 */ /* 0x000fe20000000015 */
[--C-:B------:R-:W-:Y:S01]  /*d760*/  HADD2.F32 R24, -RZ, R4.reuse.H0_H0 ;  /* 0x20000004ff187230 */ /* 0x100fe20000004100 */
[----:B------:R-:W-:Y:S01]  /*d770*/  F2FP.F16.F32.PACK_AB R12, R15, R12 ;  /* 0x0000000c0f0c723e */ /* 0x000fe200000000ff */
[----:B------:R-:W-:Y:S01]  /*d780*/  FFMA R18, R26, R0, R25 ;  /* 0x000000001a127223 */ /* 0x000fe20000000019 */
[-C--:B------:R-:W-:Y:S01]  /*d790*/  FMUL R19, R30, R2.reuse ;  /* 0x000000021e137220 */ /* 0x080fe20000400000 */
[----:B------:R-:W-:Y:S01]  /*d7a0*/  HADD2.F32 R26, -RZ, R4.H1_H1 ;  /* 0x30000004ff1a7230 */ /* 0x000fe20000004100 */
[----:B------:R-:W-:Y:S01]  /*d7b0*/  F2FP.F16.F32.PACK_AB R14, R16, R17 ;  /* 0x00000011100e723e */ /* 0x000fe200000000ff */
[----:B------:R-:W-:Y:S01]  /*d7c0*/  FMUL R25, R28, R2 ;  /* 0x000000021c197220 */ /* 0x000fe20000400000 */
[----:B------:R-:W-:-:S02]  /*d7d0*/  HADD2.F32 R28, -RZ, R5.H0_H0 ;  /* 0x20000005ff1c7230 */ /* 0x000fc40000004100 */
[----:B------:R-:W-:Y:S01]  /*d7e0*/  FFMA R19, R24, R0, R19 ;  /* 0x0000000018137223 */ /* 0x000fe20000000013 */
[----:B------:R-:W-:Y:S02]  /*d7f0*/  HADD2.F32 R30, -RZ, R5.H1_H1 ;  /* 0x30000005ff1e7230 */ /* 0x000fe40000004100 */
[----:B------:R-:W-:Y:S01]  /*d800*/  FMUL R27, R27, R2 ;  /* 0x000000021b1b7220 */ /* 0x000fe20000400000 */
[----:B------:R-:W-:Y:S01]  /*d810*/  FFMA R24, R26, R0, R25 ;  /* 0x000000001a187223 */ /* 0x000fe20000000019 */
[----:B------:R-:W-:Y:S01]  /*d820*/  F2FP.F16.F32.PACK_AB R15, R18, R21 ;  /* 0x00000015120f723e */ /* 0x000fe200000000ff */
[----:B------:R-:W-:Y:S01]  /*d830*/  FMUL R29, R29, R2 ;  /* 0x000000021d1d7220 */ /* 0x000fe20000400000 */
[-C--:B------:R-:W-:Y:S01]  /*d840*/  FFMA R27, R28, R0.reuse, R27 ;  /* 0x000000001c1b7223 */ /* 0x080fe2000000001b */
[--C-:B------:R-:W-:Y:S01]  /*d850*/  HADD2.F32 R28, -RZ, R6.reuse.H0_H0 ;  /* 0x20000006ff1c7230 */ /* 0x100fe20000004100 */
[----:B------:R-:W-:Y:S01]  /*d860*/  F2FP.F16.F32.PACK_AB R16, R24, R19 ;  /* 0x000000131810723e */ /* 0x000fe200000000ff */
[----:B------:R-:W-:Y:S01]  /*d870*/  FFMA R26, R30, R0, R29 ;  /* 0x000000001e1a7223 */ /* 0x000fe2000000001d */
[-C--:B------:R-:W-:Y:S01]  /*d880*/  FMUL R25, R34, R2.reuse ;  /* 0x0000000222197220 */ /* 0x080fe20000400000 */
[----:B------:R-:W-:Y:S01]  /*d890*/  HADD2.F32 R30, -RZ, R6.H1_H1 ;  /* 0x30000006ff1e7230 */ /* 0x000fe20000004100 */
[----:B------:R1:W-:Y:S01]  /*d8a0*/  STSM.16.MT88.4 [R3+0x30000], R12 ;  /* 0x0300000c03007844 */ /* 0x0003e20000004200 */
        /* <DEDUP_REMOVED lines=8> */
[-C--:B------:R-:W-:Y:S02]  /*d930*/  FFMA R31, R32, R0.reuse, R31 ;  /* 0x00000000201f7223 */ /* 0x080fe4000000001f */
[----:B------:R-:W-:Y:S01]  /*d940*/  F2FP.F16.F32.PACK_AB R18, R28, R25 ;  /* 0x000000191c12723e */ /* 0x000fe200000000ff */
        /* <DEDUP_REMOVED lines=17> */
.L_x_106:
[----:B------:R-:W-:Y:S05]  /*da60*/  BSYNC B0 ;  /* 0x0000000000007941 */ /* 0x000fea0003800000 */
.L_x_105:
[----:B------:R-:W-:Y:S06]  /*da70*/  BAR.SYNC.DEFER_BLOCKING 0x1, 0x80 ;  /* 0x0042000000007b1d */ /* 0x000fec0000010000 */
[----:B------:R-:W-:Y:S05]  /*da80*/  @!P0 BRA `(.L_x_107) ;  /* 0x0000000000048947 */ /* 0x000fea0003800000 */
[----:B------:R-:W-:Y:S01]  /*da90*/  BPT.TRAP 0x1 ;  /* 0x000000040000795c */ /* 0x000fe20000300000 */
.L_x_107:
[----:B------:R-:W-:Y:S01]  /*daa0*/  SYNCS.ARRIVE.TRANS64.RED.A1T0 RZ, [UR10], RZ ;  /* 0x000000ffffff79a7 */ /* 0x000fe2000810040a */
[----:B------:R-:W-:Y:S05]  /*dab0*/  @!P0 BRA `(.L_x_108) ;  /* 0x0000000000048947 */ /* 0x000fea0003800000 */
[----:B------:R-:W-:Y:S01]  /*dac0*/  BPT.TRAP 0x1 ;  /* 0x000000040000795c */ /* 0x000fe20000300000 */
.L_x_108:
[----:B------:R-:W2:Y:S02]  /*dad0*/  SYNCS.PHASECHK.TRANS64.TRYWAIT P3, [UR47+0x344c8], R222 ;  /* 0x0344c8deff0075a7 */ /* 0x000ea4000806016f */
[----:B--2---:R-:W-:Y:S05]  /*dae0*/  @!P3 BRA `(.L_x_109) ;  /* 0x0000009800f0b947 */ /* 0x004fea0003800000 */
.L_x_372:
        /* <DEDUP_REMOVED lines=58> */
[----:B------:R-:W-:Y:S02]  /*de90*/  F2FP.F16.F32.PACK_AB R26, R28, R27 ;  /* 0x0000001b1c1a723e */ /* 0x000fe400000000ff */
[----:B------:R-:W-:Y:S01]  /*dea0*/  F2FP.F16.F32.PACK_AB R24, R24, R21 ;  /* 0x000000151818723e */ /* 0x000fe200000000ff */
[----:B------:R1:W-:Y:S01]  /*deb0*/  STSM.16.MT88.4 [R3+0x31000], R12 ;  /* 0x0310000c03007844 */ /* 0x0003e20000004200 */
        /* <DEDUP_REMOVED lines=16> */
.L_x_111:
[----:B------:R-:W-:Y:S05]  /*dfc0*/  BSYNC B0 ;  /* 0x0000000000007941 */ /* 0x000fea0003800000 */
.L_x_110:
[----:B------:R-:W-:Y:S06]  /*dfd0*/  BAR.SYNC.DEFER_BLOCKING 0x1, 0x80 ;  /* 0x0042000000007b1d */ /* 0x000fec0000010000 */
[----:B------:R-:W-:Y:S05]  /*dfe0*/  @!P0 BRA `(.L_x_112) ;  /* 0x0000000000048947 */ /* 0x000fea0003800000 */
[----:B------:R-:W-:Y:S01]  /*dff0*/  BPT.TRAP 0x1 ;  /* 0x000000040000795c */ /* 0x000fe20000300000 */
.L_x_112:
[----:B------:R-:W-:Y:S01]  /*e000*/  SYNCS.ARRIVE.TRANS64.RED.A1T0 RZ, [UR7], RZ ;  /* 0x000000ffffff79a7 */ /* 0x000fe20008100407 */
[----:B------:R-:W-:Y:S05]  /*e010*/  @!P0 BRA `(.L_x_113) ;  /* 0x0000000000048947 */ /* 0x000fea0003800000 */
[----:B------:R-:W-:Y:S01]  /*e020*/  BPT.TRAP 0x1 ;  /* 0x000000040000795c */ /* 0x000fe20000300000 */
.L_x_113:
[----:B------:R-:W2:Y:S02]  /*e030*/  SYNCS.PHASECHK.TRANS64.TRYWAIT P3, [UR47+0x344d0], R222 ;  /* 0x0344d0deff0075a7 */ /* 0x000ea4000806016f */
[----:B--2---:R-:W-:Y:S05]  /*e040*/  @!P3 BRA `(.L_x_114) ;  /* 0x0000009400b0b947 */ /* 0x004fea0003800000 */
.L_x_373:
        /* <DEDUP_REMOVED lines=77> */
.L_x_116:
[----:B------:R-:W-:Y:S05]  /*e520*/  BSYNC B0 ;  /* 0x0000000000007941 */ /* 0x000fea0003800000 */
.L_x_115:
[----:B------:R-:W-:Y:S06]  /*e530*/  BAR.SYNC.DEFER_BLOCKING 0x1, 0x80 ;  /* 0x0042000000007b1d */ /* 0x000fec0000010000 */
[----:B------:R-:W-:Y:S05]  /*e540*/  @!P0 BRA `(.L_x_117) ;  /* 0x0000000000048947 */ /* 0x000fea0003800000 */
[----:B------:R-:W-:Y:S01]  /*e550*/  BPT.TRAP 0x1 ;  /* 0x000000040000795c */ /* 0x000fe20000300000 */
.L_x_117:
[----:B------:R-:W-:Y:S01]  /*e560*/  SYNCS.ARRIVE.TRANS64.RED.A1T0 RZ, [UR8], RZ ;  /* 0x000000ffffff79a7 */ /* 0x000fe20008100408 */
[----:B------:R-:W-:Y:S05]  /*e570*/  @!P0 BRA `(.L_x_118) ;  /* 0x0000000000048947 */ /* 0x000fea0003800000 */
[----:B------:R-:W-:Y:S01]  /*e580*/  BPT.TRAP 0x1 ;  /* 0x000000040000795c */ /* 0x000fe20000300000 */
.L_x_118:
[----:B------:R-:W2:Y:S02]  /*e590*/  SYNCS.PHASECHK.TRANS64.TRYWAIT P3, [UR47+0x344d8], R222 ;  /* 0x0344d8deff0075a7 */ /* 0x000ea4000806016f */
[----:B--2---:R-:W-:Y:S05]  /*e5a0*/  @!P3 BRA `(.L_x_119) ;  /* 0x000000900070b947 */ /* 0x004fea0003800000 */
.L_x_374:
        /* <DEDUP_REMOVED lines=77> */
.L_x_121:
[----:B------:R-:W-:Y:S05]  /*ea80*/  BSYNC B0 ;  /* 0x0000000000007941 */ /* 0x000fea0003800000 */
.L_x_120:
[----:B------:R-:W-:Y:S06]  /*ea90*/  BAR.SYNC.DEFER_BLOCKING 0x1, 0x80 ;  /* 0x0042000000007b1d */ /* 0x000fec0000010000 */
[----:B------:R-:W-:Y:S05]  /*eaa0*/  @!P0 BRA `(.L_x_122) ;  /* 0x0000000000048947 */ /* 0x000fea0003800000 */
[----:B------:R-:W-:Y:S01]  /*eab0*/  BPT.TRAP 0x1 ;  /* 0x000000040000795c */ /* 0x000fe20000300000 */
.L_x_122:
[----:B------:R-:W-:Y:S01]  /*eac0*/  SYNCS.ARRIVE.TRANS64.RED.A1T0 RZ, [UR9], RZ ;  /* 0x000000ffffff79a7 */ /* 0x000fe20008100409 */
[----:B------:R-:W-:Y:S05]  /*ead0*/  @!P0 BRA `(.L_x_123) ;  /* 0x0000000000048947 */ /* 0x000fea0003800000 */
[----:B------:R-:W-:Y:S01]  /*eae0*/  BPT.TRAP 0x1 ;  /* 0x000000040000795c */ /* 0x000fe20000300000 */
.L_x_123:
[----:B------:R-:W2:Y:S02]  /*eaf0*/  SYNCS.PHASECHK.TRANS64.TRYWAIT P3, [UR47+0x344c0], R20 ;  /* 0x0344c014ff0075a7 */ /* 0x000ea4000806016f */
[----:B--2---:R-:W-:Y:S05]  /*eb00*/  @!P3 BRA `(.L_x_124) ;  /* 0x0000008c0030b947 */ /* 0x004fea0003800000 */
.L_x_375:
        /* <DEDUP_REMOVED lines=17> */
[----:B------:R-:W-:Y:S04]  /*ec20*/  @P1 LDSM.16.MT88.4 R8, [R3+0x30000] ;  /* 0x030000000308183b */ /* 0x000fe80000004200 */
[----:B------:R-:W1:Y:S01]  /*ec30*/  @P1 LDSM.16.MT88.4 R4, [R3+0x30800] ;  /* 0x030800000304183b */ /* 0x000e620000004200 */
[----:B------:R-:W-:Y:S05]  /*ec40*/  WARPSYNC.ALL ;  /* 0x0000000000007948 */ /* 0x000fea0003800000 */
[----:B------:R-:W-:Y:S01]  /*ec50*/  BSSY B0, `(.L_x_125) ;  /* 0x0000049000007945 */ /* 0x000fe20003800000 */
[----:B-1----:R-:W-:-:S02]  /*ec60*/  HADD2.F32 R32, -RZ, R7.H0_H0 ;  /* 0x20000007ff207230 */ /* 0x002fc40000004100 */
[----:B------:R-:W-:Y:S02]  /*ec70*/  HADD2.F32 R34, -RZ, R7.H1_H1 ;  /* 0x30000007ff227230 */ /* 0x000fe40000004100 */
[-C--:B--2---:R-:W-:Y:S01]  /*ec80*/  FMUL R13, R13, R2.reuse ;  /* 0x000000020d0d7220 */ /* 0x084fe20000400000 */
[-C--:B---3--:R-:W-:Y:S01]  /*ec90*/  FMUL R15, R15, R2.reuse ;  /* 0x000000020f0f7220 */ /* 0x088fe20000400000 */
[-C--:B----4-:R-:W-:Y:S01]  /*eca0*/  FMUL R17, R17, R2.reuse ;  /* 0x0000000211117220 */ /* 0x090fe20000400000 */
[-C--:B-----5:R-:W-:Y:S01]  /*ecb0*/  FMUL R19, R19, R2.reuse ;  /* 0x0000000213137220 */ /* 0x0a0fe20000400000 */
[-C--:B------:R-:W-:Y:S01]  /*ecc0*/  FMUL R21, R21, R2.reuse ;  /* 0x0000000215157220 */ /* 0x080fe20000400000 */
[-C--:B------:R-:W-:Y:S01]  /*ecd0*/  FMUL R25, R25, R2.reuse ;  /* 0x0000000219197220 */ /* 0x080fe20000400000 */
[-C--:B------:R-:W-:Y:S01]  /*ece0*/  FMUL R27, R27, R2.reuse ;  /* 0x000000021b1b7220 */ /* 0x080fe20000400000 */
[-C--:B------:R-:W-:Y:S01]  /*ecf0*/  FMUL R29, R29, R2.reuse ;  /* 0x000000021d1d7220 */ /* 0x080fe20000400000 */
[----:B------:R-:W-:Y:S01]  /*ed00*/  FMUL R31, R30, R2 ;  /* 0x000000021e1f7220 */ /* 0x000fe20000400000 */
[----:B------:R-:W-:-:S02]  /*ed10*/  HADD2.F32 R30, -RZ, R5.H0_H0 ;  /* 0x20000005ff1e7230 */ /* 0x000fc40000004100 */
[-C--:B------:R-:W-:Y:S01]  /*ed20*/  FMUL R33, R28, R2.reuse ;  /* 0x000000021c217220 */ /* 0x080fe20000400000 */
[--C-:B------:R-:W-:Y:S02]  /*ed30*/  HADD2.F32 R28, -RZ, R4.reuse.H1_H1 ;  /* 0x30000004ff1c7230 */ /* 0x100fe40000004100 */
[-C--:B------:R-:W-:Y:S01]  /*ed40*/  FMUL R35, R26, R2.reuse ;  /* 0x000000021a237220 */ /* 0x080fe20000400000 */
[----:B------:R-:W-:Y:S02]  /*ed50*/  HADD2.F32 R26, -RZ, R4.H0_H0 ;  /* 0x20000004ff1a7230 */ /* 0x000fe40000004100 */
[----:B------:R-:W-:Y:S01]  /*ed60*/  FMUL R37, R12, R2 ;  /* 0x000000020c257220 */ /* 0x000fe20000400000 */
[----:B------:R-:W-:Y:S02]  /*ed70*/  HADD2.F32 R12, -RZ, R8.H0_H0 ;  /* 0x20000008ff0c7230 */ /* 0x000fe40000004100 */
[-C--:B------:R-:W-:Y:S01]  /*ed80*/  FFMA R31, R26, R0.reuse, R31 ;  /* 0x000000001a1f7223 */ /* 0x080fe2000000001f */
[----:B------:R-:W-:Y:S01]  /*ed90*/  FFMA R35, R30, R0, R35 ;  /* 0x000000001e237223 */ /* 0x000fe20000000023 */
[----:B------:R-:W-:Y:S01]  /*eda0*/  FMUL R39, R24, R2 ;  /* 0x0000000218277220 */ /* 0x000fe20000400000 */
[----:B------:R-:W-:-:S02]  /*edb0*/  HADD2.F32 R24, -RZ, R10.H1_H1 ;  /* 0x3000000aff187230 */ /* 0x000fc40000004100 */
[----:B------:R-:W-:Y:S01]  /*edc0*/  FFMA R13, R12, R0, R13 ;  /* 0x000000000c0d7223 */ /* 0x000fe2000000000d */
[----:B------:R-:W-:Y:S02]  /*edd0*/  HADD2.F32 R12, -RZ, R8.H1_H1 ;  /* 0x30000008ff0c7230 */ /* 0x000fe40000004100 */
[-C--:B------:R-:W-:Y:S01]  /*ede0*/  FMUL R41, R18, R2.reuse ;  /* 0x0000000212297220 */ /* 0x080fe20000400000 */
[----:B------:R-:W-:Y:S02]  /*edf0*/  HADD2.F32 R18, -RZ, R10.H0_H0 ;  /* 0x2000000aff127230 */ /* 0x000fe40000004100 */
[----:B------:R-:W-:Y:S02]  /*ee00*/  HADD2.F32 R26, -RZ, R5.H1_H1 ;  /* 0x30000005ff1a7230 */ /* 0x000fe40000004100 */
[----:B------:R-:W-:Y:S01]  /*ee10*/  FMUL R43, R16, R2 ;  /* 0x00000002102b7220 */ /* 0x000fe20000400000 */
[----:B------:R-:W-:Y:S02]  /*ee20*/  HADD2.F32 R16, -RZ, R9.H1_H1 ;  /* 0x30000009ff107230 */ /* 0x000fe40000004100 */
[----:B------:R-:W-:Y:S01]  /*ee30*/  FFMA R21, R18, R0, R21 ;  /* 0x0000000012157223 */ /* 0x000fe20000000015 */
[----:B------:R-:W-:-:S02]  /*ee40*/  HADD2.F32 R18, -RZ, R11.H0_H0 ;  /* 0x2000000bff127230 */ /* 0x000fc40000004100 */
[----:B------:R-:W-:Y:S01]  /*ee50*/  FMUL R45, R14, R2 ;  /* 0x000000020e2d7220 */ /* 0x000fe20000400000 */
[----:B------:R-:W-:Y:S02]  /*ee60*/  HADD2.F32 R14, -RZ, R9.H0_H0 ;  /* 0x20000009ff0e7230 */ /* 0x000fe40000004100 */
[-C--:B------:R-:W-:Y:S01]  /*ee70*/  FFMA R12, R12, R0.reuse, R15 ;  /* 0x000000000c0c7223 */ /* 0x080fe2000000000f */
[----:B------:R-:W-:Y:S02]  /*ee80*/  HADD2.F32 R30, -RZ, R6.H1_H1 ;  /* 0x30000006ff1e7230 */ /* 0x000fe40000004100 */
[-C--:B------:R-:W-:Y:S01]  /*ee90*/  FFMA R27, R18, R0.reuse, R27 ;  /* 0x00000000121b7223 */ /* 0x080fe2000000001b */
[-C--:B------:R-:W-:Y:S01]  /*eea0*/  FFMA R26, R26, R0.reuse, R37 ;  /* 0x000000001a1a7223 */ /* 0x080fe20000000025 */
[-C--:B------:R-:W-:Y:S01]  /*eeb0*/  FFMA R17, R14, R0.reuse, R17 ;  /* 0x000000000e117223 */ /* 0x080fe20000000011 */
[-C--:B------:R-:W-:Y:S01]  /*eec0*/  FFMA R14, R16, R0.reuse, R19 ;  /* 0x00000000100e7223 */ /* 0x080fe20000000013 */
[----:B------:R-:W-:Y:S01]  /*eed0*/  FFMA R16, R24, R0, R25 ;  /* 0x0000000018107223 */ /* 0x000fe20000000019 */
[----:B------:R-:W-:-:S02]  /*eee0*/  HADD2.F32 R24, -RZ, R11.H1_H1 ;  /* 0x3000000bff187230 */ /* 0x000fc40000004100 */
[-C--:B------:R-:W-:Y:S01]  /*eef0*/  FFMA R43, R32, R0.reuse, R43 ;  /* 0x00000000202b7223 */ /* 0x080fe2000000002b */
[----:B------:R-:W-:Y:S02]  /*ef00*/  F2FP.F16.F32.PACK_AB R12, R12, R13 ;  /* 0x0000000d0c0c723e */ /* 0x000fe400000000ff */
[----:B------:R-:W-:Y:S01]  /*ef10*/  F2FP.F16.F32.PACK_AB R13, R14, R17 ;  /* 0x000000110e0d723e */ /* 0x000fe200000000ff */
[-C--:B------:R-:W-:Y:S01]  /*ef20*/  FFMA R18, R24, R0.reuse, R29 ;  /* 0x0000000018127223 */ /* 0x080fe2000000001d */
[-C--:B------:R-:W-:Y:S01]  /*ef30*/  FFMA R24, R28, R0.reuse, R33 ;  /* 0x000000001c187223 */ /* 0x080fe20000000021 */
[----:B------:R-:W-:Y:S01]  /*ef40*/  HADD2.F32 R28, -RZ, R6.H0_H0 ;  /* 0x20000006ff1c7230 */ /* 0x000fe20000004100 */
[----:B------:R-:W-:Y:S02]  /*ef50*/  F2FP.F16.F32.PACK_AB R14, R16, R21 ;  /* 0x00000015100e723e */ /* 0x000fe400000000ff */
[----:B------:R-:W-:Y:S02]  /*ef60*/  F2FP.F16.F32.PACK_AB R15, R18, R27 ;  /* 0x0000001b120f723e */ /* 0x000fe400000000ff */
[-C--:B------:R-:W-:Y:S01]  /*ef70*/  FFMA R39, R28, R0.reuse, R39 ;  /* 0x000000001c277223 */ /* 0x080fe20000000027 */
[-C--:B------:R-:W-:Y:S01]  /*ef80*/  FFMA R28, R30, R0.reuse, R41 ;  /* 0x000000001e1c7223 */ /* 0x080fe20000000029 */
[----:B------:R-:W-:Y:S01]  /*ef90*/  FFMA R30, R34, R0, R45 ;  /* 0x00000000221e7223 */ /* 0x000fe2000000002d */
[----:B------:R-:W-:Y:S01]  /*efa0*/  F2FP.F16.F32.PACK_AB R25, R26, R35 ;  /* 0x000000231a19723e */ /* 0x000fe200000000ff */
[----:B------:R1:W-:Y:S01]  /*efb0*/  STSM.16.MT88.4 [R3+0x30000], R12 ;  /* 0x0300000c03007844 */ /* 0x0003e20000004200 */
        /* <DEDUP_REMOVED lines=18> */
.L_x_126:
[----:B------:R-:W-:Y:S05]  /*f0e0*/  BSYNC B0 ;  /* 0x0000000000007941 */ /* 0x000fea0003800000 */
.L_x_125:
[----:B------:R-:W-:Y:S06]  /*f0f0*/  BAR.SYNC.DEFER_BLOCKING 0x1, 0x80 ;  /* 0x0042000000007b1d */ /* 0x000fec0000010000 */
[----:B------:R-:W-:Y:S05]  /*f100*/  @!P0 BRA `(.L_x_127) ;  /* 0x0000000000048947 */ /* 0x000fea0003800000 */
[----:B------:R-:W-:Y:S01]  /*f110*/  BPT.TRAP 0x1 ;  /* 0x000000040000795c */ /* 0x000fe20000300000 */
.L_x_127:
[----:B------:R-:W-:Y:S01]  /*f120*/  SYNCS.ARRIVE.TRANS64.RED.A1T0 RZ, [UR10], RZ ;  /* 0x000000ffffff79a7 */ /* 0x000fe2000810040a */
[----:B------:R-:W-:Y:S05]  /*f130*/  @!P0 BRA `(.L_x_128) ;  /* 0x0000000000048947 */ /* 0x000fea0003800000 */
[----:B------:R-:W-:Y:S01]  /*f140*/  BPT.TRAP 0x1 ;  /* 0x000000040000795c */ /* 0x000fe20000300000 */
.L_x_128:
[----:B------:R-:W2:Y:S02]  /*f150*/  SYNCS.PHASECHK.TRANS64.TRYWAIT P3, [UR47+0x344c8], R20 ;  /* 0x0344c814ff0075a7 */ /* 0x000ea4000806016f */
[----:B--2---:R-:W-:Y:S05]  /*f160*/  @!P3 BRA `(.L_x_129) ;  /* 0x0000008400b0b947 */ /* 0x004fea0003800000 */
.L_x_376:
        /* <DEDUP_REMOVED lines=33> */
[--C-:B-1----:R-:W-:Y:S02]  /*f380*/  HADD2.F32 R26, -RZ, R4.reuse.H0_H0 ;  /* 0x20000004ff1a7230 */ /* 0x102fe40000004100 */
[-C--:B------:R-:W-:Y:S01]  /*f390*/  FFMA R19, R18, R0.reuse, R19 ;  /* 0x0000000012137223 */ /* 0x080fe20000000013 */
[----:B------:R-:W-:Y:S02]  /*f3a0*/  HADD2.F32 R28, -RZ, R4.H1_H1 ;  /* 0x30000004ff1c7230 */ /* 0x000fe40000004100 */
[----:B------:R-:W-:Y:S01]  /*f3b0*/  FFMA R18, R24, R0, R207 ;  /* 0x0000000018127223 */ /* 0x000fe200000000cf */
[----:B------:R-:W-:-:S02]  /*f3c0*/  HADD2.F32 R30, -RZ, R5.H0_H0 ;  /* 0x20000005ff1e7230 */ /* 0x000fc40000004100 */
[-C--:B------:R-:W-:Y:S01]  /*f3d0*/  FFMA R21, R26, R0.reuse, R21 ;  /* 0x000000001a157223 */ /* 0x080fe20000000015 */
[----:B------:R-:W-:Y:S02]  /*f3e0*/  HADD2.F32 R12, -RZ, R8.H1_H1 ;  /* 0x30000008ff0c7230 */ /* 0x000fe40000004100 */
        /* <DEDUP_REMOVED lines=37> */
.L_x_131:
[----:B------:R-:W-:Y:S05]  /*f640*/  BSYNC B0 ;  /* 0x0000000000007941 */ /* 0x000fea0003800000 */
.L_x_130:
[----:B------:R-:W-:Y:S06]  /*f650*/  BAR.SYNC.DEFER_BLOCKING 0x1, 0x80 ;  /* 0x0042000000007b1d */ /* 0x000fec0000010000 */
[----:B------:R-:W-:Y:S05]  /*f660*/  @!P0 BRA `(.L_x_132) ;  /* 0x0000000000048947 */ /* 0x000fea0003800000 */
[----:B------:R-:W-:Y:S01]  /*f670*/  BPT.TRAP 0x1 ;  /* 0x000000040000795c */ /* 0x000fe20000300000 */
.L_x_132:
[----:B------:R-:W-:Y:S01]  /*f680*/  SYNCS.ARRIVE.TRANS64.RED.A1T0 RZ, [UR7], RZ ;  /* 0x000000ffffff79a7 */ /* 0x000fe20008100407 */
[----:B------:R-:W-:Y:S05]  /*f690*/  @!P0 BRA `(.L_x_133) ;  /* 0x0000000000048947 */ /* 0x000fea0003800000 */
[----:B------:R-:W-:Y:S01]  /*f6a0*/  BPT.TRAP 0x1 ;  /* 0x000000040000795c */ /* 0x000fe20000300000 */
.L_x_133:
[----:B------:R-:W2:Y:S02]  /*f6b0*/  SYNCS.PHASECHK.TRANS64.TRYWAIT P3, [UR47+0x344d0], R20 ;  /* 0x0344d014ff0075a7 */ /* 0x000ea4000806016f */
[----:B--2---:R-:W-:Y:S05]  /*f6c0*/  @!P3 BRA `(.L_x_134) ;  /* 0x000000800070b947 */ /* 0x004fea0003800000 */
.L_x_377:
        /* <DEDUP_REMOVED lines=77> */
.L_x_136:
[----:B------:R-:W-:Y:S05]  /*fba0*/  BSYNC B0 ;  /* 0x0000000000007941 */ /* 0x000fea0003800000 */
.L_x_135:
[----:B------:R-:W-:Y:S06]  /*fbb0*/  BAR.SYNC.DEFER_BLOCKING 0x1, 0x80 ;  /* 0x0042000000007b1d */ /* 0x000fec0000010000 */
[----:B------:R-:W-:Y:S05]  /*fbc0*/  @!P0 BRA `(.L_x_137) ;  /* 0x0000000000048947 */ /* 0x000fea0003800000 */
[----:B------:R-:W-:Y:S01]  /*fbd0*/  BPT.TRAP 0x1 ;  /* 0x000000040000795c */ /* 0x000fe20000300000 */
.L_x_137:
[----:B------:R-:W-:Y:S01]  /*fbe0*/  SYNCS.ARRIVE.TRANS64.RED.A1T0 RZ, [UR8], RZ ;  /* 0x000000ffffff79a7 */ /* 0x000fe20008100408 */
[----:B------:R-:W-:Y:S05]  /*fbf0*/  @!P0 BRA `(.L_x_138) ;  /* 0x0000000000048947 */ /* 0x000fea0003800000 */
[----:B------:R-:W-:Y:S01]  /*fc00*/  BPT.TRAP 0x1 ;  /* 0x000000040000795c */ /* 0x000fe20000300000 */
.L_x_138:
[----:B------:R-:W2:Y:S02]  /*fc10*/  SYNCS.PHASECHK.TRANS64.TRYWAIT P3, [UR47+0x344d8], R20 ;  /* 0x0344d814ff0075a7 */ /* 0x000ea4000806016f */
[----:B--2---:R-:W-:Y:S05]  /*fc20*/  @!P3 BRA `(.L_x_139) ;  /* 0x0000007c0030b947 */ /* 0x004fea0003800000 */
.L_x_378:
[----:B------:R-:W-:Y:S05]  /*fc30*/  @P1 WARPSYNC.ALL ;  /* 0x0000000000001948 */ /* 0x000fea0003800000 */
[----:B------:R-:W2:Y:S01]  /*fc40*/  @P1 LDSM.16.MT88.4 R8, [R3+0x33000] ;  /* 0x033000000308183b */ /* 0x000ea20000004200 */
[-C--:B------:R-:W-:Y:S01]  /*fc50*/  FMUL R72, R72, R2.reuse ;  /* 0x0000000248487220 */ /* 0x080fe20000400000 */
[-C--:B-1----:R-:W-:Y:S01]  /*fc60*/  FMUL R12, R73, R2.reuse ;  /* 0x00000002490c7220 */ /* 0x082fe20000400000 */
        /* <DEDUP_REMOVED lines=35> */
[--C-:B------:R-:W-:Y:S02]  /*fea0*/  HADD2.F32 R27, -RZ, R4.reuse.H0_H0 ;  /* 0x20000004ff1b7230 */ /* 0x100fe40000004100 */
[-C--:B------:R-:W-:Y:S01]  /*feb0*/  FFMA R31, R31, R0.reuse, R82 ;  /* 0x000000001f1f7223 */ /* 0x080fe20000000052 */
[----:B------:R-:W-:Y:S02]  /*fec0*/  HADD2.F32 R29, -RZ, R4.H1_H1 ;  /* 0x30000004ff1d7230 */ /* 0x000fe40000004100 */
        /* <DEDUP_REMOVED lines=35> */
.L_x_141:
[----:B------:R-:W-:Y:S05]  /*10100*/  BSYNC B0 ;  /* 0x0000000000007941 */ /* 0x000fea0003800000 */
.L_x_140:
[----:B------:R-:W-:Y:S06]  /*10110*/  BAR.SYNC.DEFER_BLOCKING 0x1, 0x80 ;  /* 0x0042000000007b1d */ /* 0x000fec0000010000 */
[----:B------:R-:W-:Y:S05]  /*10120*/  @!P0 BRA `(.L_x_142) ;  /* 0x0000000000048947 */ /* 0x000fea0003800000 */
[----:B------:R-:W-:Y:S01]  /*10130*/  BPT.TRAP 0x1 ;  /* 0x000000040000795c */ /* 0x000fe20000300000 */
.L_x_142:
[----:B------:R-:W-:Y:S01]  /*10140*/  UISETP.NE.AND UP0, UPT, UR52, 0x3, UPT ;  /* 0x000000033400788c */ /* 0x000fe2000bf05270 */
[----:B------:R-:W-:Y:S05]  /*10150*/  SYNCS.ARRIVE.TRANS64.RED.A1T0 RZ, [UR9], RZ ;  /* 0x000000ffffff79a7 */ /* 0x000fea0008100409 */
[----:B------:R-:W-:-:S13]  /*10160*/  PLOP3.LUT P1, PT, PT, PT, UP0, 0x80, 0x0 ;  /* 0x000000000000781c */ /* 0x000fda0003f2f008 */
[----:B------:R-:W-:Y:S05]  /*10170*/  @!P1 BRA `(.L_x_143) ;  /* 0x0000000000049947 */ /* 0x000fea0003800000 */
[----:B------:R-:W-:Y:S01]  /*10180*/  BPT.TRAP 0x1 ;  /* 0x000000040000795c */ /* 0x000fe20000300000 */
.L_x_143:
[C---:B------:R-:W-:Y:S02]  /*10190*/  R2UR UR4, R22.reuse ;  /* 0x00000000160472ca */ /* 0x040fe400000e0000 */
[----:B------:R-:W-:Y:S02]  /*101a0*/  SHF.L.U32 R0, R23, 0x1f, RZ ;  /* 0x0000001f17007819 */ /* 0x000fe400000006ff */
[----:B------:R-:W-:-:S09]  /*101b0*/  LEA R19, R22, UR47, 0x4 ;  /* 0x0000002f16137c11 */ /* 0x000fd2000f8e20ff */
[----:B------:R-:W-:-:S09]  /*101c0*/  ULEA UR4, UR4, UR47, 0x3 ;  /* 0x0000002f04047291 */ /* 0x000fd2000f8e183f */
[----:B------:R-:W2:Y:S02]  /*101d0*/  SYNCS.PHASECHK.TRANS64.TRYWAIT P2, [UR4+0x34400], R0 ;  /* 0x03440000ff0075a7 */ /* 0x000ea40008040144 */
[----:B--2---:R-:W-:Y:S05]  /*101e0*/  @!P2 BRA `(.L_x_144) ;  /* 0x0000007400d8a947 */ /* 0x004fea0003800000 */
.L_x_379:
[----:B------:R-:W2:Y:S01]  /*101f0*/  LDS.128 R16, [R19+0x34530] ;  /* 0x0345300013107984 */ /* 0x000ea20000000c00 */
        /* <DEDUP_REMOVED lines=8> */
.L_x_145:
[----:B------:R-:W-:Y:S01]  /*10280*/  UIADD3 UR4, UR4, 0x34440, URZ ;  /* 0x0003444004047890 */ /* 0x000fe2000fffe03f */
[----:B--2---:R-:W-:Y:S01]  /*10290*/  ISETP.NE.AND P3, PT, R19, RZ, PT ;  /* 0x000000ff1300720c */ /* 0x004fe20003f65270 */
[----:B------:R-:W-:Y:S01]  /*102a0*/  VIADD R22, R22, 0x1 ;  /* 0x0000000116167836 */ /* 0x000fe20000000000 */
[----:B------:R-:W-:Y:S01]  /*102b0*/  MOV R19, RZ ;  /* 0x000000ff00137202 */ /* 0x000fe20000000f00 */
[----:B------:R-:W-:-:S03]  /*102c0*/  UPRMT UR4, UR57, 0x654, UR4 ;  /* 0x0000065439047896 */ /* 0x000fc60008000004 */
[----:B------:R-:W-:-:S04]  /*102d0*/  ISETP.NE.AND P2, PT, R22, 0x8, PT ;  /* 0x000000081600780c */ /* 0x000fc80003f45270 */
[----:B-1----:R-:W-:Y:S02]  /*102e0*/  SEL R0, RZ, 0x1, P2 ;  /* 0x00000001ff007807 */ /* 0x002fe40001000000 */
[----:B---3--:R-:W-:Y:S01]  /*102f0*/  SYNCS.ARRIVE.TRANS64.RED.A1T0 RZ, [UR4], RZ ;  /* 0x000000ffffff79a7 */ /* 0x008fe20008100404 */
[----:B------:R-:W-:Y:S02]  /*10300*/  SEL R22, R22, RZ, P2 ;  /* 0x000000ff16167207 */ /* 0x000fe40001000000 */
[----:B------:R-:W-:Y:S01]  /*10310*/  LOP3.LUT R23, R23, R0, RZ, 0x3c, !PT ;  /* 0x0000000017177212 */ /* 0x000fe200078e3cff */
[----:B------:R-:W-:Y:S06]  /*10320*/  @!P3 BRA `(.L_x_146) ;  /* 0x0000000000b0b947 */ /* 0x000fec0003800000 */
[----:B------:R-:W1:Y:S02]  /*10330*/  LDC.64 R2, c[0x0][0x290] ;  /* 0x0000a400ff027b82 */ /* 0x000e640000000a00 */
[----:B-1----:R-:W-:-:S06]  /*10340*/  IMAD.WIDE R2, R18, 0xc, R2 ;  /* 0x0000000c12027825 */ /* 0x002fcc00078e0202 */
[----:B------:R-:W2:Y:S02]  /*10350*/  LDG.E R2, desc[UR38][R2.64+0x8] ;  /* 0x0000082602027981 */ /* 0x000ea4000c1e1900 */
[----:B--2---:R-:W-:-:S13]  /*10360*/  R2UR UR4, R2 ;  /* 0x00000000020472ca */ /* 0x004fda00000e0000 */
[----:B------:R-:W-:-:S04]  /*10370*/  UIADD3 UR4, UR4, 0x3f, URZ ;  /* 0x0000003f04047890 */ /* 0x000fc8000fffe03f */
[----:B------:R-:W-:-:S04]  /*10380*/  USHF.R.S32.HI UR5, URZ, 0x1f, UR4 ;  /* 0x0000001f3f057899 */ /* 0x000fc80008011404 */
[----:B------:R-:W-:-:S04]  /*10390*/  ULEA.HI UR5, UR5, UR4, URZ, 0x6 ;  /* 0x0000000405057291 */ /* 0x000fc8000f8f303f */
[----:B------:R-:W-:-:S04]  /*103a0*/  USHF.R.S32.HI UR5, URZ, 0x6, UR5 ;  /* 0x000000063f057899 */ /* 0x000fc80008011405 */
[----:B------:R-:W-:-:S04]  /*103b0*/  UIADD3 UR40, UR40, UR5, URZ ;  /* 0x0000000528287290 */ /* 0x000fc8000fffe03f */
[----:B------:R-:W-:Y:S02]  /*103c0*/  USHF.R.U32.HI UR4, URZ, 0x2, UR40 ;  /* 0x000000023f047899 */ /* 0x000fe40008011628 */
[----:B------:R-:W-:Y:S02]  /*103d0*/  UISETP.GT.U32.AND UP0, UPT, UR40, 0x3, UPT ;  /* 0x000000032800788c */ /* 0x000fe4000bf04070 */
[----:B------:R-:W-:Y:S02]  /*103e0*/  ULOP3.LUT UR4, UR4, 0x1, URZ, 0xc0, !UPT ;  /* 0x0000000104047892 */ /* 0x000fe4000f8ec03f */
[----:B------:R-:W-:Y:S02]  /*103f0*/  UISETP.LT.U32.AND UP0, UPT, UR5, 0x4, UP0 ;  /* 0x000000040500788c */ /* 0x000fe40008701070 */
[----:B------:R-:W-:-:S04]  /*10400*/  UISETP.NE.U32.AND UP1, UPT, UR4, 0x1, UPT ;  /* 0x000000010400788c */ /* 0x000fc8000bf25070 */
[----:B------:R-:W-:Y:S02]  /*10410*/  UISETP.GT.U32.AND UP1, UPT, UR5, 0x3, !UP1 ;  /* 0x000000030500788c */ /* 0x000fe4000cf24070 */
[----:B------:R-:W-:Y:S02]  /*10420*/  USEL UR5, URZ, 0x1, !UP0 ;  /* 0x000000013f057887 */ /* 0x000fe4000c000000 */
[----:B------:R-:W-:-:S04]  /*10430*/  USEL UR4, URZ, 0x1, !UP1 ;  /* 0x000000013f047887 */ /* 0x000fc8000c800000 */
[----:B------:R-:W-:Y:S01]  /*10440*/  ULOP3.LUT UR41, UR4, UR41, UR5, 0x96, !UPT ;  /* 0x0000002904297292 */ /* 0x000fe2000f8e9605 */
[----:B------:R-:W-:Y:S11]  /*10450*/  @!P1 BRA `(.L_x_147) ;  /* 0x0000000000049947 */ /* 0x000ff60003800000 */
[----:B------:R-:W-:Y:S01]  /*10460*/  BPT.TRAP 0x1 ;  /* 0x000000040000795c */ /* 0x000fe20000300000 */
.L_x_147:
[C---:B------:R-:W-:Y:S02]  /*10470*/  R2UR UR4, R22.reuse ;  /* 0x00000000160472ca */ /* 0x040fe400000e0000 */
[----:B------:R-:W-:Y:S02]  /*10480*/  SHF.L.U32 R2, R23, 0x1f, RZ ;  /* 0x0000001f17027819 */ /* 0x000fe400000006ff */
[----:B------:R-:W-:-:S09]  /*10490*/  LEA R0, R22, UR47, 0x4 ;  /* 0x0000002f16007c11 */ /* 0x000fd2000f8e20ff */
[----:B------:R-:W-:-:S09]  /*104a0*/  ULEA UR4, UR4, UR47, 0x3 ;  /* 0x0000002f04047291 */ /* 0x000fd2000f8e183f */
[----:B------:R-:W1:Y:S02]  /*104b0*/  SYNCS.PHASECHK.TRANS64.TRYWAIT P2, [UR4+0x34400], R2 ;  /* 0x03440002ff0075a7 */ /* 0x000e640008040144 */
[----:B-1----:R-:W-:Y:S05]  /*104c0*/  @!P2 BRA `(.L_x_148) ;  /* 0x000000740038a947 */ /* 0x002fea0003800000 */
.L_x_380:
[----:B------:R2:W3:Y:S01]  /*104d0*/  LDS.128 R16, [R0+0x34530] ;  /* 0x0345300000107984 */ /* 0x0004e20000000c00 */
[----:B------:R-:W-:Y:S01]  /*104e0*/  @!PT LDS RZ, [RZ] ;  /* 0x00000000fffff984 */ /* 0x000fe20000000800 */
[----:B------:R-:W-:Y:S01]  /*104f0*/  @!PT LDS RZ, [RZ] ;  /* 0x00000000fffff984 */ /* 0x000fe20000000800 */
[----:B------:R-:W-:Y:S01]  /*10500*/  @!PT LDS RZ, [RZ] ;  /* 0x00000000fffff984 */ /* 0x000fe20000000800 */
[----:B------:R-:W-:Y:S01]  /*10510*/  @!PT LDS RZ, [RZ] ;  /* 0x00000000fffff984 */ /* 0x000fe20000000800 */
[----:B------:R4:W-:Y:S06]  /*10520*/  MEMBAR.ALL.CTA ;  /* 0x0000000000007992 */ /* 0x0009ec0000008000 */
[----:B----4-:R-:W4:Y:S01]  /*10530*/  FENCE.VIEW.ASYNC.S ;  /* 0x00000000000073c6 */ /* 0x010f220000000000 */
[----:B--2---:R-:W-:Y:S05]  /*10540*/  @!P1 BRA `(.L_x_149) ;  /* 0x0000000000049947 */ /* 0x004fea0003800000 */
[----:B------:R-:W-:Y:S01]  /*10550*/  BPT.TRAP 0x1 ;  /* 0x000000040000795c */ /* 0x000fe20000300000 */
.L_x_149:
[----:B------:R-:W-:Y:S01]  /*10560*/  UIADD3 UR4, UR4, 0x34440, URZ ;  /* 0x0003444004047890 */ /* 0x000fe2000fffe03f */
[----:B------:R-:W-:Y:S01]  /*10570*/  VIADD R22, R22, 0x1 ;  /* 0x0000000116167836 */ /* 0x000fe20000000000 */
[----:B------:R-:W-:Y:S02]  /*10580*/  ULOP3.LUT UR40, UR40, 0x3, URZ, 0xc0, !UPT ;  /* 0x0000000328287892 */ /* 0x000fe4000f8ec03f */
[----:B------:R-:W-:Y:S02]  /*10590*/  UPRMT UR4, UR57, 0x654, UR4 ;  /* 0x0000065439047896 */ /* 0x000fe40008000004 */
[----:B------:R-:W-:-:S04]  /*105a0*/  ISETP.NE.AND P1, PT, R22, 0x8, PT ;  /* 0x000000081600780c */ /* 0x000fc80003f25270 */
[----:B------:R-:W-:Y:S02]  /*105b0*/  SEL R0, RZ, 0x1, P1 ;  /* 0x00000001ff007807 */ /* 0x000fe40000800000 */
[----:B------:R-:W-:Y:S01]  /*105c0*/  SEL R22, R22, RZ, P1 ;  /* 0x000000ff16167207 */ /* 0x000fe20000800000 */
[----:B----4-:R-:W-:Y:S01]  /*105d0*/  SYNCS.ARRIVE.TRANS64.RED.A1T0 RZ, [UR4], RZ ;  /* 0x000000ffffff79a7 */ /* 0x010fe20008100404 */
[----:B------:R-:W-:-:S07]  /*105e0*/  LOP3.LUT R23, R23, R0, RZ, 0x3c, !PT ;  /* 0x0000000017177212 */ /* 0x000fce00078e3cff */
.L_x_146:
[----:B---3--:R-:W-:Y:S02]  /*105f0*/  ISETP.NE.AND P1, PT, R19, RZ, PT ;  /* 0x000000ff1300720c */ /* 0x008fe40003f25270 */
[CC--:B------:R-:W-:Y:S02]  /*10600*/  ISETP.NE.AND P2, PT, R218.reuse, R18.reuse, PT ;  /* 0x00000012da00720c */ /* 0x0c0fe40003f45270 */
[----:B------:R-:W-:-:S13]  /*10610*/  ISETP.EQ.OR P3, PT, R218, R18, !P1 ;  /* 0x00000012da00720c */ /* 0x000fda0004f62670 */
[----:B------:R-:W-:Y:S05]  /*10620*/  @P3 BRA `(.L_x_150) ;  /* 0x0000000000fc3947 */ /* 0x000fea0003800000 */
[----:B------:R-:W-:-:S13]  /*10630*/  ISETP.NE.AND P3, PT, RZ, UR51, PT ;  /* 0x00000033ff007c0c */ /* 0x000fda000bf65270 */
[----:B------:R-:W-:Y:S05]  /*10640*/  @P3 BRA `(.L_x_150) ;  /* 0x0000000000f43947 */ /* 0x000fea0003800000 */
[----:B------:R-:W2:Y:S01]  /*10650*/  S2R R0, SR_LANEID ;  /* 0x0000000000007919 */ /* 0x000ea20000000000 */
[----:B------:R-:W-:Y:S01]  /*10660*/  ELECT P3, URZ, PT ;  /* 0x00000000003f782f */ /* 0x000fe20003860000 */
[----:B------:R-:W-:Y:S01]  /*10670*/  BSSY B0, `(.L_x_151) ;  /* 0x000002f000007945 */ /* 0x000fe20003800000 */
[----:B--2---:R-:W-:-:S11]  /*10680*/  SHF.L.U32 R15, R0, 0x2, RZ ;  /* 0x00000002000f7819 */ /* 0x004fd600000006ff */
[----:B------:R-:W-:Y:S05]  /*10690*/  @!P3 BRA `(.L_x_152) ;  /* 0x0000000000b0b947 */ /* 0x000fea0003800000 */
[----:B------:R-:W-:Y:S01]  /*106a0*/  IMAD.SHL.U32 R0, R18, 0x8, RZ ;  /* 0x0000000812007824 */ /* 0x000fe200078e00ff */
[----:B-1----:R-:W-:Y:S01]  /*106b0*/  SHF.R.S32.HI R3, RZ, 0x1f, R18 ;  /* 0x0000001fff037819 */ /* 0x002fe20000011412 */
[----:B------:R-:W-:-:S03]  /*106c0*/  ULDC.64 UR4, c[0x0][0x820] ;  /* 0x0002080000047ab9 */ /* 0x000fc60000000a00 */
[----:B------:R-:W-:Y:S02]  /*106d0*/  SHF.L.U64.HI R8, R18, 0x3, R3 ;  /* 0x0000000312087819 */ /* 0x000fe40000010203 */
[----:B------:R-:W-:Y:S01]  /*106e0*/  IADD3 R4, P3, R0, UR4, RZ ;  /* 0x0000000400047c10 */ /* 0x000fe2000ff7e0ff */
[----:B------:R-:W1:Y:S03]  /*106f0*/  LDC.64 R2, c[0x0][0x290] ;  /* 0x0000a400ff027b82 */ /* 0x000e660000000a00 */
[----:B------:R-:W-:Y:S01]  /*10700*/  IADD3.X R5, R8, UR5, RZ, P3, !PT ;  /* 0x0000000508057c10 */ /* 0x000fe20009ffe4ff */
[----:B------:R-:W-:-:S05]  /*10710*/  ULDC.64 UR4, c[0x0][0x818] ;  /* 0x0002060000047ab9 */ /* 0x000fca0000000a00 */
[----:B------:R-:W2:Y:S01]  /*10720*/  LDG.E.64 R4, desc[UR38][R4.64] ;  /* 0x0000002604047981 */ /* 0x000ea2000c1e1b00 */
[----:B-1----:R-:W-:Y:S01]  /*10730*/  IMAD.WIDE R6, R18, 0xc, R2 ;  /* 0x0000000c12067825 */ /* 0x002fe200078e0202 */
[----:B------:R-:W-:Y:S02]  /*10740*/  IADD3 R2, P3, R0, UR4, RZ ;  /* 0x0000000400027c10 */ /* 0x000fe4000ff7e0ff */
[----:B------:R-:W1:Y:S02]  /*10750*/  LDS R0, [UR48+0x1c] ;  /* 0x00001c30ff007984 */ /* 0x000e640008000800 */
[----:B------:R-:W-:Y:S02]  /*10760*/  IADD3.X R3, R8, UR5, RZ, P3, !PT ;  /* 0x0000000508037c10 */ /* 0x000fe40009ffe4ff */
[----:B------:R-:W3:Y:S04]  /*10770*/  LDG.E R12, desc[UR38][R6.64] ;  /* 0x00000026060c7981 */ /* 0x000ee8000c1e1900 */
[----:B------:R4:W5:Y:S04]  /*10780*/  LDG.E R13, desc[UR38][R6.64+0x4] ;  /* 0x00000426060d7981 */ /* 0x000968000c1e1900 */
[----:B------:R-:W5:Y:S01]  /*10790*/  LDG.E.64 R2, desc[UR38][R2.64] ;  /* 0x0000002602027981 */ /* 0x000f62000c1e1b00 */
[----:B------:R-:W-:-:S03]  /*107a0*/  MOV R8, UR48 ;  /* 0x0000003000087c02 */ /* 0x000fc60008000f00 */
[----:B------:R-:W-:Y:S01]  /*107b0*/  STS [UR48+0x30], RZ ;  /* 0x000030ffff007988 */ /* 0x000fe20008000830 */
[----:B------:R-:W-:Y:S02]  /*107c0*/  SHF.R.U64 R8, R8, 0x4, RZ ;  /* 0x0000000408087819 */ /* 0x000fe400000012ff */
[----:B----4-:R-:W-:-:S03]  /*107d0*/  CS2R R6, SRZ ;  /* 0x0000000000067805 */ /* 0x010fc6000001ff00 */
[----:B------:R-:W-:Y:S04]  /*107e0*/  STS [UR48+0x10], R8 ;  /* 0x00001008ff007988 */ /* 0x000fe80008000830 */
[----:B------:R-:W-:Y:S01]  /*107f0*/  STS [UR48+0x14], R8 ;  /* 0x00001408ff007988 */ /* 0x000fe20008000830 */
[C---:B--2---:R-:W-:Y:S01]  /*10800*/  SHF.L.U64.HI R11, R4.reuse, 0x1, R5 ;  /* 0x00000001040b7819 */ /* 0x044fe20000010205 */
[----:B------:R-:W-:-:S03]  /*10810*/  IMAD.SHL.U32 R10, R4, 0x2, RZ ;  /* 0x00000002040a7824 */ /* 0x000fc600078e00ff */
[----:B------:R-:W-:Y:S02]  /*10820*/  LOP3.LUT R11, R11, 0x1fffffff, RZ, 0xc0, !PT ;  /* 0x1fffffff0b0b7812 */ /* 0x000fe400078ec0ff */
[----:B------:R-:W-:Y:S02]  /*10830*/  LOP3.LUT R10, R10, 0xfffffffe, RZ, 0xc0, !PT ;  /* 0xfffffffe0a0a7812 */ /* 0x000fe400078ec0ff */
[--C-:B------:R-:W-:Y:S02]  /*10840*/  SHF.R.U32.HI R5, RZ, 0x4, R11.reuse ;  /* 0x00000004ff057819 */ /* 0x100fe4000001160b */
[----:B------:R-:W-:Y:S02]  /*10850*/  SHF.R.U64 R10, R10, 0x4, R11 ;  /* 0x000000040a0a7819 */ /* 0x000fe4000000120b */
[----:B-1----:R-:W-:-:S03]  /*10860*/  LOP3.LUT R0, R0, 0xf, R5, 0xb8, !PT ;  /* 0x0000000f00007812 */ /* 0x002fc600078eb805 */
[----:B------:R-:W-:Y:S04]  /*10870*/  STS [UR48+0xc], R10 ;  /* 0x00000c0aff007988 */ /* 0x000fe80008000830 */
[----:B------:R-:W-:Y:S01]  /*10880*/  STS [UR48+0x1c], R0 ;  /* 0x00001c00ff007988 */ /* 0x000fe20008000830 */
[----:B---3--:R-:W-:-:S03]  /*10890*/  IADD3 R4, R12, -0x1, RZ ;  /* 0xffffffff0c047810 */ /* 0x008fc60007ffe0ff */
[----:B------:R-:W1:Y:S04]  /*108a0*/  LDS R5, [UR48+0x1c] ;  /* 0x00001c30ff057984 */ /* 0x000e680008000800 */
[----:B-----5:R-:W-:Y:S01]  /*108b0*/  STS.64 [UR48], R2 ;  /* 0x00000002ff007988 */ /* 0x020fe20008000a30 */
[----:B-1----:R-:W-:-:S05]  /*108c0*/  LOP3.LUT R5, R5, 0xf0, RZ, 0xb8, !PT ;  /* 0x000000f005057812 */ /* 0x002fca00078eb8ff */
[----:B------:R1:W-:Y:S04]  /*108d0*/  STS [UR48+0x1c], R5 ;  /* 0x00001c05ff007988 */ /* 0x0003e80008000830 */
[----:B------:R-:W2:Y:S01]  /*108e0*/  LDS R9, [UR48+0x1c] ;  /* 0x00001c30ff097984 */ /* 0x000ea20008000800 */
[----:B-1----:R-:W-:-:S05]  /*108f0*/  VIADD R5, R13, 0xffffffff ;  /* 0xffffffff0d057836 */ /* 0x002fca0000000000 */
[----:B------:R-:W-:Y:S01]  /*10900*/  STS.128 [UR48+0x20], R4 ;  /* 0x00002004ff007988 */ /* 0x000fe20008000c30 */
[----:B--2---:R-:W-:-:S05]  /*10910*/  LOP3.LUT R9, R9, 0xf00, RZ, 0xb8, !PT ;  /* 0x00000f0009097812 */ /* 0x004fca00078eb8ff */
[----:B------:R-:W-:Y:S04]  /*10920*/  STS.64 [UR48+0x18], R8 ;  /* 0x00001808ff007988 */ /* 0x000fe80008000a30 */
[----:B------:R-:W1:Y:S02]  /*10930*/  LDS R14, [UR48+0x1c] ;  /* 0x00001c30ff0e7984 */ /* 0x000e640008000800 */
[----:B-1----:R-:W-:-:S05]  /*10940*/  LOP3.LUT R0, R14, 0xf000, RZ, 0xb8, !PT ;  /* 0x0000f0000e007812 */ /* 0x002fca00078eb8ff */
[----:B------:R2:W-:Y:S02]  /*10950*/  STS [UR48+0x1c], R0 ;  /* 0x00001c00ff007988 */ /* 0x0005e40008000830 */
.L_x_152:
[----:B------:R-:W-:Y:S05]  /*10960*/  BSYNC B0 ;  /* 0x0000000000007941 */ /* 0x000fea0003800000 */
.L_x_151:
[----:B------:R-:W-:Y:S01]  /*10970*/  NOP ;  /* 0x0000000000007918 */ /* 0x000fe20000000000 */
[----:B------:R3:W4:Y:S01]  /*10980*/  LDS R5, [R15+UR48] ;  /* 0x000000300f057984 */ /* 0x0007220008000800 */
[----:B------:R-:W-:Y:S02]  /*10990*/  ELECT P3, URZ, PT ;  /* 0x00000000003f782f */ /* 0x000fe40003860000 */
[----:B-1----:R-:W-:Y:S01]  /*109a0*/  IADD3 R2, P4, R15, UR36, RZ ;  /* 0x000000240f027c10 */ /* 0x002fe2000ff9e0ff */
[----:B------:R-:W-:Y:S03]  /*109b0*/  BSSY B0, `(.L_x_153) ;  /* 0x0000005000007945 */ /* 0x000fe60003800000 */
[----:B------:R-:W-:-:S07]  /*109c0*/  IADD3.X R3, RZ, UR37, RZ, P4, !PT ;  /* 0x00000025ff037c10 */ /* 0x000fce000a7fe4ff */
[----:B---3--:R-:W-:Y:S05]  /*109d0*/  @!P3 BRA `(.L_x_154) ;  /* 0x000000000008b947 */ /* 0x008fea0003800000 */
[----:B------:R0:W-:Y:S01]  /*109e0*/  UTMACMDFLUSH ;  /* 0x00000000000079b7 */ /* 0x0001e20000000000 */
[----:B------:R-:W-:-:S04]  /*109f0*/  DEPBAR.LE SB0, 0x0 ;  /* 0x000080000000791a */ /* 0x000fc80000000000 */
.L_x_154:
[----:B------:R-:W-:Y:S05]  /*10a00*/  BSYNC B0 ;  /* 0x0000000000007941 */ /* 0x000fea0003800000 */
.L_x_153:
[----:B----4-:R3:W5:Y:S02]  /*10a10*/  ATOMG.E.EXCH.STRONG.GPU PT, RZ, [R2], R5 ;  /* 0x0000000502ff73a8 */ /* 0x01076400041ee100 */
.L_x_150:
[----:B------:R-:W-:-:S04]  /*10a20*/  DEPBAR.LE SB0, 0x0 ;  /* 0x000080000000791a */ /* 0x000fc80000000000 */
[----:B------:R-:W-:Y:S05]  /*10a30*/  @!P0 BRA `(.L_x_155) ;  /* 0x0000000000048947 */ /* 0x000fea0003800000 */
[----:B------:R-:W-:Y:S01]  /*10a40*/  BPT.TRAP 0x1 ;  /* 0x000000040000795c */ /* 0x000fe20000300000 */
.L_x_155:
[----:B--2---:R-:W-:Y:S01]  /*10a50*/  IMAD.U32 R0, RZ, RZ, UR53 ;  /* 0x00000035ff007e24 */ /* 0x004fe2000f8e00ff */
[----:B-----5:R-:W-:Y:S01]  /*10a60*/  SYNCS.ARRIVE.TRANS64.RED.A1T0 RZ, [UR10], RZ ;  /* 0x000000ffffff79a7 */ /* 0x020fe2000810040a */
[----:B---3--:R-:W-:Y:S02]  /*10a70*/  SEL R5, RZ, 0x1, !P2 ;  /* 0x00000001ff057807 */ /* 0x008fe40005000000 */
[----:B------:R-:W-:Y:S01]  /*10a80*/  LOP3.LUT R216, R216, 0x1, RZ, 0x3c, !PT ;  /* 0x00000001d8d87812 */ /* 0x000fe200078e3cff */
[----:B------:R2:W-:Y:S01]  /*10a90*/  SYNCS.ARRIVE.TRANS64.A1T0 RZ, [R0+UR49], RZ ;  /* 0x000000ff00ff79a7 */ /* 0x0005e20008100031 */
[----:B------:R-:W-:Y:S05]  /*10aa0*/  @P1 BRA `(.L_x_156) ;  /* 0xffffff2c00e01947 */ /* 0x000fea000383ffff */
[----:B------:R-:W-:Y:S05]  /*10ab0*/  EXIT ;  /* 0x000000000000794d */ /* 0x000fea0003800000 */
.L_x_23:
[----:B------:R-:W-:-:S08]  /*10ac0*/  NOP ;  /* 0x0000000000007918 */ /* 0x000fd00000000000 */
[----:B----45:R-:W1:-:S00]  /*10ad0*/  USETMAXREG.DEALLOC.CTAPOOL 0x28 ;  /* 0x00000028000079c8 */ /* 0x030e4000080e0500 */
[----:B------:R-:W-:-:S06]  /*10ae0*/  UISETP.NE.AND UP1, UPT, UR51, 0x3, UPT ;  /* 0x000000033300788c */ /* 0x000fcc000bf25270 */
[----:B------:R-:W-:-:S13]  /*10af0*/  PLOP3.LUT P1, PT, PT, PT, UP1, 0x80, 0x0 ;  /* 0x000000000000781c */ /* 0x000fda0003f2f018 */
[----:B-1----:R-:W-:Y:S05]  /*10b00*/  @!P1 BRA `(.L_x_157) ;  /* 0x0000004000ac9947 */ /* 0x002fea0003800000 */
[----:B------:R-:W-:-:S13]  /*10b10*/  ISETP.NE.AND P0, PT, RZ, UR51, PT ;  /* 0x00000033ff007c0c */ /* 0x000fda000bf05270 */
[----:B------:R-:W-:Y:S05]  /*10b20*/  @!P0 BRA `(.L_x_158) ;  /* 0x0000002400b48947 */ /* 0x000fea0003800000 */
[----:B------:R-:W-:-:S06]  /*10b30*/  UISETP.NE.AND UP0, UPT, UR51, 0x2, UPT ;  /* 0x000000023300788c */ /* 0x000fcc000bf05270 */
[----:B------:R-:W-:-:S13]  /*10b40*/  PLOP3.LUT P0, PT, PT, PT, UP0, 0x80, 0x0 ;  /* 0x000000000000781c */ /* 0x000fda0003f0f008 */
[----:B--2---:R-:W-:Y:S05]  /*10b50*/  @P0 EXIT ;  /* 0x000000000000094d */ /* 0x004fea0003800000 */
[----:B------:R-:W1:Y:S01]  /*10b60*/  S2UR UR4, SR_CTAID.Y ;  /* 0x00000000000479c3 */ /* 0x000e620000002600 */
[----:B------:R-:W-:Y:S01]  /*10b70*/  ELECT P0, URZ, PT ;  /* 0x00000000003f782f */ /* 0x000fe20003800000 */
[----:B------:R-:W-:Y:S01]  /*10b80*/  BSSY B0, `(.L_x_159) ;  /* 0x0000023000007945 */ /* 0x000fe20003800000 */
[----:B-1----:R-:W-:-:S11]  /*10b90*/  UIMAD UR4, UR4, UR60, UR56 ;  /* 0x0000003c040472a4 */ /* 0x002fd6000f8e0238 */
[----:B------:R-:W-:Y:S05]  /*10ba0*/  @!P0 BRA `(.L_x_160) ;  /* 0x0000000000808947 */ /* 0x000fea0003800000 */
[----:B------:R-:W-:Y:S01]  /*10bb0*/  STL.64 [R1+0x110], R18 ;  /* 0x0001101201007387 */ /* 0x000fe20000100a00 */
[----:B------:R-:W1:Y:S01]  /*10bc0*/  LDC.64 R14, c[0x0][0x628] ;  /* 0x00018a00ff0e7b82 */ /* 0x000e620000000a00 */
[----:B------:R-:W-:Y:S02]  /*10bd0*/  UMOV UR5, 0x400 ;  /* 0x0000040000057882 */ /* 0x000fe40000000000 */
[----:B------:R2:W-:Y:S01]  /*10be0*/  STL.64 [R1+0x108], R16 ;  /* 0x0001081001007387 */ /* 0x0005e20000100a00 */
[----:B------:R-:W-:-:S03]  /*10bf0*/  ULEA UR5, UR58, UR5, 0x18 ;  /* 0x000000053a057291 */ /* 0x000fc6000f8ec03f */
[----:B------:R3:W-:Y:S01]  /*10c00*/  STL [R1+0x100], R13 ;  /* 0x0001000d01007387 */ /* 0x0007e20000100800 */
[----:B------:R-:W4:Y:S08]  /*10c10*/  LDC.64 R4, c[0x0][0x600] ;  /* 0x00018000ff047b82 */ /* 0x000f300000000a00 */
[----:B--2---:R-:W2:Y:S08]  /*10c20*/  LDC.64 R16, c[0x0][0x610] ;  /* 0x00018400ff107b82 */ /* 0x004eb00000000a00 */
[----:B------:R-:W2:Y:S08]  /*10c30*/  LDC.64 R18, c[0x0][0x618] ;  /* 0x00018600ff127b82 */ /* 0x000eb00000000a00 */
[----:B---3--:R-:W1:Y:S08]  /*10c40*/  LDC.64 R12, c[0x0][0x620] ;  /* 0x00018800ff0c7b82 */ /* 0x008e700000000a00 */
[----:B------:R-:W4:Y:S01]  /*10c50*/  LDC.64 R6, c[0x0][0x608] ;  /* 0x00018200ff067b82 */ /* 0x000f220000000a00 */
[----:B--2---:R2:W-:Y:S07]  /*10c60*/  STS.128 [UR5+0x34710], R16 ;  /* 0x03471010ff007988 */ /* 0x0045ee0008000c05 */
[----:B------:R-:W3:Y:S01]  /*10c70*/  LDC.64 R32, c[0x0][0x630] ;  /* 0x00018c00ff207b82 */ /* 0x000ee20000000a00 */
[----:B-1----:R1:W-:Y:S07]  /*10c80*/  STS.128 [UR5+0x34720], R12 ;  /* 0x0347200cff007988 */ /* 0x0023ee0008000c05 */
[----:B------:R-:W3:Y:S01]  /*10c90*/  LDC.64 R34, c[0x0][0x638] ;  /* 0x00018e00ff227b82 */ /* 0x000ee20000000a00 */
[----:B--2---:R2:W5:Y:S07]  /*10ca0*/  LDL.LU.64 R18, [R1+0x110] ;  /* 0x0001100001127983 */ /* 0x00456e0000300a00 */
[----:B------:R-:W2:Y:S01]  /*10cb0*/  LDC.64 R28, c[0x0][0x640] ;  /* 0x00019000ff1c7b82 */ /* 0x000ea20000000a00 */
[----:B------:R2:W5:Y:S04]  /*10cc0*/  LDL.LU.64 R16, [R1+0x108] ;  /* 0x0001080001107983 */ /* 0x0005680000300a00 */
[----:B-1----:R1:W5:Y:S03]  /*10cd0*/  LDL.LU R13, [R1+0x100] ;  /* 0x00010000010d7983 */ /* 0x0023660000300800 */
[----:B------:R-:W2:Y:S01]  /*10ce0*/  LDC.64 R30, c[0x0][0x648] ;  /* 0x00019200ff1e7b82 */ /* 0x000ea20000000a00 */
[----:B----4-:R4:W-:Y:S07]  /*10cf0*/  STS.128 [UR5+0x34700], R4 ;  /* 0x03470004ff007988 */ /* 0x0109ee0008000c05 */
[----:B------:R-:W1:Y:S08]  /*10d00*/  LDC.64 R24, c[0x0][0x650] ;  /* 0x00019400ff187b82 */ /* 0x000e700000000a00 */
[----:B------:R-:W1:Y:S08]  /*10d10*/  LDC.64 R26, c[0x0][0x658] ;  /* 0x00019600ff1a7b82 */ /* 0x000e700000000a00 */
[----:B------:R-:W1:Y:S08]  /*10d20*/  LDC.64 R8, c[0x0][0x660] ;  /* 0x00019800ff087b82 */ /* 0x000e700000000a00 */
[----:B------:R-:W1:Y:S08]  /*10d30*/  LDC.64 R10, c[0x0][0x668] ;  /* 0x00019a00ff0a7b82 */ /* 0x000e700000000a00 */
[----:B----4-:R-:W4:Y:S08]  /*10d40*/  LDC.64 R4, c[0x0][0x670] ;  /* 0x00019c00ff047b82 */ /* 0x010f300000000a00 */
[----:B------:R-:W4:Y:S01]  /*10d50*/  LDC.64 R6, c[0x0][0x678] ;  /* 0x00019e00ff067b82 */ /* 0x000f220000000a00 */
[----:B---3--:R3:W-:Y:S04]  /*10d60*/  STS.128 [UR5+0x34730], R32 ;  /* 0x03473020ff007988 */ /* 0x0087e80008000c05 */
[----:B--2---:R3:W-:Y:S04]  /*10d70*/  STS.128 [UR5+0x34740], R28 ;  /* 0x0347401cff007988 */ /* 0x0047e80008000c05 */
[----:B-1----:R3:W-:Y:S04]  /*10d80*/  STS.128 [UR5+0x34750], R24 ;  /* 0x03475018ff007988 */ /* 0x0027e80008000c05 */
[----:B------:R3:W-:Y:S04]  /*10d90*/  STS.128 [UR5+0x34760], R8 ;  /* 0x03476008ff007988 */ /* 0x0007e80008000c05 */
[----:B----4-:R3:W-:Y:S02]  /*10da0*/  STS.128 [UR5+0x34770], R4 ;  /* 0x03477004ff007988 */ /* 0x0107e40008000c05 */
.L_x_160:
[----:B------:R-:W-:Y:S05]  /*10db0*/  BSYNC B0 ;  /* 0x0000000000007941 */ /* 0x000fea0003800000 */
.L_x_159:
[----:B------:R-:W-:Y:S01]  /*10dc0*/  ELECT P0, URZ, PT ;  /* 0x00000000003f782f */ /* 0x000fe20003800000 */
[----:B------:R-:W-:Y:S01]  /*10dd0*/  NOP ;  /* 0x0000000000007918 */ /* 0x000fe20000000000 */
[----:B------:R-:W-:Y:S01]  /*10de0*/  ULDC UR5, c[0x0][0x884] ;  /* 0x0002210000057ab9 */ /* 0x000fe20000000800 */
[----:B------:R-:W-:Y:S01]  /*10df0*/  ULDC.64 UR12, c[0x0][0x800] ;  /* 0x00020000000c7ab9 */ /* 0x000fe20000000a00 */
[----:B------:R-:W-:Y:S01]  /*10e00*/  ULEA UR4, UR5, UR4, 0x1 ;  /* 0x0000000405047291 */ /* 0x000fe2000f8e083f */
[----:B------:R-:W-:Y:S03]  /*10e10*/  BSSY B0, `(.L_x_161) ;  /* 0x0000033000007945 */ /* 0x000fe60003800000 */
[----:B------:R-:W-:-:S05]  /*10e20*/  UIMAD.WIDE UR12, UR4, 0x80, UR12 ;  /* 0x00000080040c78a5 */ /* 0x000fca000f8e020c */
[----:B------:R-:W-:Y:S07]  /*10e30*/  @!P0 BRA `(.L_x_162) ;  /* 0x0000000000c08947 */ /* 0x000fee0003800000 */
[----:B------:R-:W-:Y:S01]  /*10e40*/  ULDC.64 UR4, c[0x0][0x808] ;  /* 0x0002020000047ab9 */ /* 0x000fe20000000a00 */
[----:B------:R-:W-:Y:S01]  /*10e50*/  ULDC.64 UR6, c[0x0][0x810] ;  /* 0x0002040000067ab9 */ /* 0x000fe20000000a00 */
[----:B------:R-:W-:Y:S02]  /*10e60*/  ISETP.NE.U32.AND P0, PT, RZ, UR4, PT ;  /* 0x00000004ff007c0c */ /* 0x000fe4000bf05070 */
[----:B------:R-:W-:Y:S02]  /*10e70*/  ISETP.NE.U32.AND P1, PT, RZ, UR6, PT ;  /* 0x00000006ff007c0c */ /* 0x000fe4000bf25070 */
[----:B------:R-:W-:Y:S02]  /*10e80*/  ISETP.NE.AND.EX P0, PT, RZ, UR5, PT, P0 ;  /* 0x00000005ff007c0c */ /* 0x000fe4000bf05300 */
[----:B------:R-:W-:-:S11]  /*10e90*/  ISETP.NE.AND.EX P1, PT, RZ, UR7, PT, P1 ;  /* 0x00000007ff007c0c */ /* 0x000fd6000bf25310 */
[----:B------:R-:W-:Y:S05]  /*10ea0*/  @!P0 BRA `(.L_x_163) ;  /* 0x0000000000188947 */ /* 0x000fea0003800000 */
[----:B------:R-:W1:Y:S02]  /*10eb0*/  LDC.64 R2, c[0x0][0x808] ;  /* 0x00020200ff027b82 */ /* 0x000e640000000a00 */
[----:B-1---5:R-:W-:-:S06]  /*10ec0*/  IMAD.WIDE R2, R18, 0x8, R2 ;  /* 0x0000000812027825 */ /* 0x022fcc00078e0202 */
[----:B------:R-:W2:Y:S01]  /*10ed0*/  LDG.E.64 R2, desc[UR38][R2.64] ;  /* 0x0000002602027981 */ /* 0x000ea2000c1e1b00 */
[----:B------:R-:W-:Y:S02]  /*10ee0*/  UMOV UR4, 0x400 ;  /* 0x0000040000047882 */ /* 0x000fe40000000000 */
[----:B------:R-:W-:-:S09]  /*10ef0*/  ULEA UR4, UR58, UR4, 0x18 ;  /* 0x000000043a047291 */ /* 0x000fd2000f8ec03f */
[----:B--2---:R1:W-:Y:S03]  /*10f00*/  STS.64 [UR4+0x34700], R2 ;  /* 0x03470002ff007988 */ /* 0x0043e60008000a04 */
.L_x_163:
[----:B------:R-:W-:Y:S05]  /*10f10*/  @!P1 BRA `(.L_x_162) ;  /* 0x0000000000889947 */ /* 0x000fea0003800000 */
[----:B-1----:R-:W1:Y:S02]  /*10f20*/  LDC.64 R2, c[0x0][0x810] ;  /* 0x00020400ff027b82 */ /* 0x002e640000000a00 */
[----:B-1---5:R-:W-:-:S06]  /*10f30*/  IMAD.WIDE R2, R18, 0x8, R2 ;  /* 0x0000000812027825 */ /* 0x022fcc00078e0202 */
[----:B------:R-:W2:Y:S01]  /*10f40*/  LDG.E.64 R2, desc[UR38][R2.64] ;  /* 0x0000002602027981 */ /* 0x000ea2000c1e1b00 */
[----:B------:R-:W-:Y:S01]  /*10f50*/  UMOV UR4, 0x400 ;  /* 0x0000040000047882 */ /* 0x000fe20000000000 */
[----:B---3--:R-:W-:Y:S01]  /*10f60*/  IADD3 R4, R13, -0x1, RZ ;  /* 0xffffffff0d047810 */ /* 0x008fe20007ffe0ff */
[----:B------:R-:W-:-:S04]  /*10f70*/  ULEA UR4, UR58, UR4, 0x18 ;  /* 0x000000043a047291 */ /* 0x000fc8000f8ec03f */
[----:B------:R-:W-:-:S05]  /*10f80*/  UIADD3 UR5, UR4, 0x34700, URZ ;  /* 0x0003470004057890 */ /* 0x000fca000fffe03f */
[----:B------:R-:W1:Y:S01]  /*10f90*/  LDS R0, [UR4+0x3471c] ;  /* 0x03471c04ff007984 */ /* 0x000e620008000800 */
[----:B------:R-:W-:-:S03]  /*10fa0*/  MOV R8, UR5 ;  /* 0x0000000500087c02 */ /* 0x000fc60008000f00 */
[----:B------:R-:W-:Y:S01]  /*10fb0*/  STS [UR4+0x34730], RZ ;  /* 0x034730ffff007988 */ /* 0x000fe20008000804 */
[----:B------:R-:W-:-:S05]  /*10fc0*/  SHF.R.U64 R8, R8, 0x4, RZ ;  /* 0x0000000408087819 */ /* 0x000fca00000012ff */
        /* <DEDUP_REMOVED lines=8> */
[----:B-1----:R-:W-:Y:S01]  /*11050*/  LOP3.LUT R0, R0, 0xf, R5, 0xb8, !PT ;  /* 0x0000000f00007812 */ /* 0x002fe200078eb805 */
[----:B------:R-:W-:Y:S02]  /*11060*/  VIADD R5, R19, 0xffffffff ;  /* 0xffffffff13057836 */ /* 0x000fe40000000000 */
[----:B------:R-:W-:Y:S04]  /*11070*/  STS [UR4+0x3470c], R2 ;  /* 0x03470c02ff007988 */ /* 0x000fe80008000804 */
[----:B------:R-:W-:Y:S04]  /*11080*/  STS [UR4+0x3471c], R0 ;  /* 0x03471c00ff007988 */ /* 0x000fe80008000804 */
[----:B------:R-:W1:Y:S02]  /*11090*/  LDS R6, [UR4+0x3471c] ;  /* 0x03471c04ff067984 */ /* 0x000e640008000800 */
[----:B-1----:R-:W-:-:S05]  /*110a0*/  LOP3.LUT R6, R6, 0xf0, RZ, 0xb8, !PT ;  /* 0x000000f006067812 */ /* 0x002fca00078eb8ff */
[----:B------:R1:W-:Y:S04]  /*110b0*/  STS [UR4+0x3471c], R6 ;  /* 0x03471c06ff007988 */ /* 0x0003e80008000804 */
[----:B------:R-:W2:Y:S01]  /*110c0*/  LDS R9, [UR4+0x3471c] ;  /* 0x03471c04ff097984 */ /* 0x000ea20008000800 */
[----:B-1----:R-:W-:-:S05]  /*110d0*/  CS2R R6, SRZ ;  /* 0x0000000000067805 */ /* 0x002fca000001ff00 */
[----:B------:R-:W-:Y:S01]  /*110e0*/  STS.128 [UR4+0x34720], R4 ;  /* 0x03472004ff007988 */ /* 0x000fe20008000c04 */
[----:B--2---:R-:W-:-:S05]  /*110f0*/  LOP3.LUT R9, R9, 0xf00, RZ, 0xb8, !PT ;  /* 0x00000f0009097812 */ /* 0x004fca00078eb8ff */
[----:B------:R-:W-:Y:S04]  /*11100*/  STS.64 [UR4+0x34718], R8 ;  /* 0x03471808ff007988 */ /* 0x000fe80008000a04 */
[----:B------:R-:W1:Y:S02]  /*11110*/  LDS R3, [UR4+0x3471c] ;  /* 0x03471c04ff037984 */ /* 0x000e640008000800 */
[----:B-1----:R-:W-:-:S05]  /*11120*/  LOP3.LUT R0, R3, 0xf000, RZ, 0xb8, !PT ;  /* 0x0000f00003007812 */ /* 0x002fca00078eb8ff */
[----:B------:R2:W-:Y:S02]  /*11130*/  STS [UR4+0x3471c], R0 ;  /* 0x03471c00ff007988 */ /* 0x0005e40008000804 */
.L_x_162:
[----:B------:R-:W-:Y:S05]  /*11140*/  BSYNC B0 ;  /* 0x0000000000007941 */ /* 0x000fea0003800000 */
.L_x_161:
[----:B--2---:R-:W2:Y:S01]  /*11150*/  S2R R0, SR_LANEID ;  /* 0x0000000000007919 */ /* 0x004ea20000000000 */
[----:B------:R-:W-:Y:S01]  /*11160*/  ELECT P0, URZ, PT ;  /* 0x00000000003f782f */ /* 0x000fe20003800000 */
[----:B------:R-:W-:Y:S01]  /*11170*/  NOP ;  /* 0x0000000000007918 */ /* 0x000fe20000000000 */
[----:B------:R-:W-:Y:S11]  /*11180*/  BSSY B0, `(.L_x_164) ;  /* 0x0000004000007945 */ /* 0x000ff60003800000 */
[----:B------:R-:W-:Y:S05]  /*11190*/  @!P0 BRA `(.L_x_165) ;  /* 0x0000000000088947 */ /* 0x000fea0003800000 */
[----:B------:R0:W-:Y:S01]  /*111a0*/  UTMACMDFLUSH ;  /* 0x00000000000079b7 */ /* 0x0001e20000000000 */
[----:B------:R-:W-:-:S04]  /*111b0*/  DEPBAR.LE SB0, 0x0 ;  /* 0x000080000000791a */ /* 0x000fc80000000000 */
.L_x_165:
[----:B------:R-:W-:Y:S05]  /*111c0*/  BSYNC B0 ;  /* 0x0000000000007941 */ /* 0x000fea0003800000 */
.L_x_164:
[----:B------:R-:W-:Y:S01]  /*111d0*/  UMOV UR6, 0x400 ;  /* 0x0000040000067882 */ /* 0x000fe20000000000 */
[----:B--23--:R-:W-:Y:S01]  /*111e0*/  SHF.L.U32 R4, R0, 0x2, RZ ;  /* 0x0000000200047819 */ /* 0x00cfe200000006ff */
[----:B------:R-:W-:-:S03]  /*111f0*/  ULEA UR6, UR58, UR6, 0x18 ;  /* 0x000000063a067291 */ /* 0x000fc6000f8ec03f */
[----:B-1----:R-:W-:Y:S01]  /*11200*/  IADD3 R2, P0, R4, UR12, RZ ;  /* 0x0000000c04027c10 */ /* 0x002fe2000ff1e0ff */
[----:B------:R-:W-:Y:S01]  /*11210*/  UIADD3 UR5, UR6, 0x34700, URZ ;  /* 0x0003470006057890 */ /* 0x000fe2000fffe03f */
[----:B------:R-:W-:-:S03]  /*11220*/  MOV R0, RZ ;  /* 0x000000ff00007202 */ /* 0x000fc60000000f00 */
[----:B------:R-:W-:-:S05]  /*11230*/  IMAD.X R3, RZ, RZ, UR13, P0 ;  /* 0x0000000dff037e24 */ /* 0x000fca00080e06ff */
[----:B------:R-:W1:Y:S01]  /*11240*/  LDS R5, [R4+UR5] ;  /* 0x0000000504057984 */ /* 0x000e620008000800 */
[----:B------:R-:W-:-:S03]  /*11250*/  SHF.L.U32 R0, R0, 0x1f, RZ ;  /* 0x0000001f00007819 */ /* 0x000fc600000006ff */
[----:B-1----:R1:W2:Y:S02]  /*11260*/  ATOMG.E.EXCH.STRONG.GPU PT, RZ, [R2], R5 ;  /* 0x0000000502ff73a8 */ /* 0x0022a400041ee100 */
[----:B--2---:R-:W2:Y:S01]  /*11270*/  SYNCS.PHASECHK.TRANS64.TRYWAIT P0, [UR6+0x34508], R0 ;  /* 0x03450800ff0075a7 */ /* 0x004ea20008000146 */
[----:B------:R-:W-:Y:S02]  /*11280*/  ULOP3.LUT UR4, UR59, 0x1, URZ, 0xfc, !UPT ;  /* 0x000000013b047892 */ /* 0x000fe4000f8efc3f */
[----:B------:R-:W-:Y:S01]  /*11290*/  ULOP3.LUT UR37, UR61, 0x2, URZ, 0xfc, !UPT ;  /* 0x000000023d257892 */ /* 0x000fe2000f8efc3f */
[----:B-12---:R-:W-:Y:S11]  /*112a0*/  @!P0 BRA `(.L_x_166) ;  /* 0x0000006400d88947 */ /* 0x006ff60003800000 */
.L_x_381:
[----:B------:R-:W-:Y:S01]  /*112b0*/  IMAD.MOV.U32 R2, RZ, RZ, 0x1 ;  /* 0x00000001ff027424 */ /* 0x000fe200078e00ff */
[----:B-1----:R-:W-:Y:S01]  /*112c0*/  MOV R0, RZ ;  /* 0x000000ff00007202 */ /* 0x002fe20000000f00 */
[----:B------:R-:W-:Y:S01]  /*112d0*/  ULDC UR40, c[0x0][0x598] ;  /* 0x0001660000287ab9 */ /* 0x000fe20000000800 */
[----:B------:R-:W-:Y:S01]  /*112e0*/  ULDC UR41, c[0x0][0x580] ;  /* 0x0001600000297ab9 */ /* 0x000fe20000000800 */
[----:B------:R-:W-:Y:S01]  /*112f0*/  ULDC.64 UR10, c[0x0][0x590] ;  /* 0x00016400000a7ab9 */ /* 0x000fe20000000a00 */
[----:B------:R-:W-:-:S05]  /*11300*/  ULDC.64 UR8, c[0x0][0x588] ;  /* 0x0001620000087ab9 */ /* 0x000fca0000000a00 */
.L_x_275:
[----:B------:R-:W-:-:S06]  /*11310*/  UISETP.NE.AND UP0, UPT, UR4, 0x3, UPT ;  /* 0x000000030400788c */ /* 0x000fcc000bf05270 */
[----:B------:R-:W-:-:S13]  /*11320*/  PLOP3.LUT P1, PT, PT, PT, UP0, 0x80, 0x0 ;  /* 0x000000000000781c */ /* 0x000fda0003f2f008 */
[----:B-----5:R-:W-:Y:S05]  /*11330*/  @!P1 BRA `(.L_x_167) ;  /* 0x0000000000049947 */ /* 0x020fea0003800000 */
[----:B------:R-:W-:Y:S01]  /*11340*/  BPT.TRAP 0x1 ;  /* 0x000000040000795c */ /* 0x000fe20000300000 */
.L_x_167:
[----:B------:R-:W-:Y:S02]  /*11350*/  R2UR UR7, R22 ;  /* 0x00000000160772ca */ /* 0x000fe400000e0000 */
[----:B------:R-:W-:Y:S02]  /*11360*/  SHF.L.U32 R3, R0, 0x1f, RZ ;  /* 0x0000001f00037819 */ /* 0x000fe400000006ff */
[----:B------:R-:W-:-:S09]  /*11370*/  LEA R4, R22, UR6, 0x4 ;  /* 0x0000000616047c11 */ /* 0x000fd2000f8e20ff */
[----:B------:R-:W-:-:S09]  /*11380*/  ULEA UR7, UR7, UR6, 0x3 ;  /* 0x0000000607077291 */ /* 0x000fd2000f8e183f */
[----:B------:R-:W1:Y:S02]  /*11390*/  SYNCS.PHASECHK.TRANS64.TRYWAIT P0, [UR7+0x34400], R3 ;  /* 0x03440003ff0075a7 */ /* 0x000e640008000147 */
[----:B-1----:R-:W-:Y:S05]  /*113a0*/  @!P0 BRA `(.L_x_168) ;  /* 0x0000006400b08947 */ /* 0x002fea0003800000 */
.L_x_382:
[----:B-1----:R-:W1:Y:S01]  /*113b0*/  LDS.128 R4, [R4+0x34530] ;  /* 0x0345300004047984 */ /* 0x002e620000000c00 */
[----:B------:R-:W-:Y:S01]  /*113c0*/  @!PT LDS RZ, [RZ] ;  /* 0x00000000fffff984 */ /* 0x000fe20000000800 */
[----:B------:R-:W-:Y:S01]  /*113d0*/  @!PT LDS RZ, [RZ] ;  /* 0x00000000fffff984 */ /* 0x000fe20000000800 */
[----:B------:R-:W-:Y:S01]  /*113e0*/  @!PT LDS RZ, [RZ] ;  /* 0x00000000fffff984 */ /* 0x000fe20000000800 */
[----:B------:R-:W-:Y:S01]  /*113f0*/  @!PT LDS RZ, [RZ] ;  /* 0x00000000fffff984 */ /* 0x000fe20000000800 */
[----:B------:R2:W-:Y:S06]  /*11400*/  MEMBAR.ALL.CTA ;  /* 0x0000000000007992 */ /* 0x0005ec0000008000 */
[----:B--2---:R-:W2:Y:S01]  /*11410*/  FENCE.VIEW.ASYNC.S ;  /* 0x00000000000073c6 */ /* 0x004ea20000000000 */
[----:B------:R-:W-:Y:S05]  /*11420*/  @!P1 BRA `(.L_x_169) ;  /* 0x0000000000049947 */ /* 0x000fea0003800000 */
[----:B------:R-:W-:Y:S01]  /*11430*/  BPT.TRAP 0x1 ;  /* 0x000000040000795c */ /* 0x000fe20000300000 */
.L_x_169:
[----:B------:R-:W-:Y:S01]  /*11440*/  UIADD3 UR7, UR7, 0x34440, URZ ;  /* 0x0003444007077890 */ /* 0x000fe2000fffe03f */
[----:B-----5:R-:W-:Y:S02]  /*11450*/  R2UR UR18, R16 ;  /* 0x00000000101272ca */ /* 0x020fe400000e0000 */
[----:B------:R-:W-:Y:S01]  /*11460*/  R2UR UR19, R17 ;  /* 0x00000000111372ca */ /* 0x000fe200000e0000 */
[----:B------:R-:W-:Y:S01]  /*11470*/  UPRMT UR7, UR58, 0x654, UR7 ;  /* 0x000006543a077896 */ /* 0x000fe20008000007 */
[----:B------:R-:W-:Y:S02]  /*11480*/  LOP3.LUT P1, RZ, R2, 0xff, RZ, 0xc0, !PT ;  /* 0x000000ff02ff7812 */ /* 0x000fe4000782c0ff */
[----:B------:R-:W-:-:S04]  /*11490*/  ISETP.NE.U32.AND P0, PT, RZ, UR10, PT ;  /* 0x0000000aff007c0c */ /* 0x000fc8000bf05070 */
[----:B------:R-:W-:Y:S02]  /*114a0*/  ISETP.NE.AND.EX P0, PT, RZ, UR11, PT, P0 ;  /* 0x0000000bff007c0c */ /* 0x000fe4000bf05300 */
[----:B--2---:R-:W-:Y:S01]  /*114b0*/  SYNCS.ARRIVE.TRANS64.RED.A1T0 RZ, [UR7], RZ ;  /* 0x000000ffffff79a7 */ /* 0x004fe20008100407 */
[----:B------:R-:W-:Y:S02]  /*114c0*/  USHF.L.U32 UR18, UR18, 0x8, URZ ;  /* 0x0000000812127899 */ /* 0x000fe4000800063f */
[----:B------:R-:W-:Y:S02]  /*114d0*/  USHF.L.U32 UR19, UR19, 0x7, URZ ;  /* 0x0000000713137899 */ /* 0x000fe4000800063f */
[----:B------:R-:W-:Y:S10]  /*114e0*/  @!P1 BRA `(.L_x_170) ;  /* 0x00000000000c9947 */ /* 0x000ff40003800000 */
[----:B------:R-:W-:-:S04]  /*114f0*/  DEPBAR {5,4,3,2,1,0} ;  /* 0x0000003f0000791a */ /* 0x000fc80000000000 */
[----:B------:R2:W-:Y:S02]  /*11500*/  UTMACCTL.IV [UR12] ;  /* 0x000000000c0079b9 */ /* 0x0005e40008000000 */
[----:B--2---:R-:W-:Y:S01]  /*11510*/  NOP ;  /* 0x0000000000007918 */ /* 0x004fe20000000000 */
.L_x_170:
[----:B------:R-:W-:Y:S05]  /*11520*/  @!P0 BRA `(.L_x_171) ;  /* 0x0000000000188947 */ /* 0x000fea0003800000 */
[----:B------:R-:W2:Y:S02]  /*11530*/  LDC.64 R2, c[0x0][0x590] ;  /* 0x00016400ff027b82 */ /* 0x000ea40000000a00 */
[----:B--2---:R-:W-:-:S06]  /*11540*/  IMAD.WIDE R2, R18, 0x8, R2 ;  /* 0x0000000812027825 */ /* 0x004fcc00078e0202 */
[----:B------:R-:W2:Y:S04]  /*11550*/  LDG.E.64 R2, desc[UR38][R2.64] ;  /* 0x0000002602027981 */ /* 0x000ea8000c1e1b00 */
[----:B--2---:R-:W2:Y:S02]  /*11560*/  LD.E R8, desc[UR38][R2.64] ;  /* 0x0000002602087980 */ /* 0x004ea4000c101900 */
[----:B--2---:R-:W-:Y:S01]  /*11570*/  FSETP.NEU.AND P0, PT, R8, RZ, PT ;  /* 0x000000ff0800720b */ /* 0x004fe20003f0d000 */
[----:B------:R-:W-:-:S12]  /*11580*/  BRA `(.L_x_172) ;  /* 0x0000000000247947 */ /* 0x000fd80003800000 */
.L_x_171:
[----:B------:R-:W-:Y:S02]  /*11590*/  ISETP.NE.U32.AND P1, PT, RZ, UR8, PT ;  /* 0x00000008ff007c0c */ /* 0x000fe4000bf25070 */
[----:B------:R-:W-:Y:S02]  /*115a0*/  FSETP.NEU.AND P0, PT, RZ, UR41, PT ;  /* 0x00000029ff007c0b */ /* 0x000fe4000bf0d000 */
[----:B------:R-:W-:-:S13]  /*115b0*/  ISETP.NE.AND.EX P1, PT, RZ, UR9, PT, P1 ;  /* 0x00000009ff007c0c */ /* 0x000fda000bf25310 */
[----:B------:R-:W-:Y:S05]  /*115c0*/  @!P1 BRA `(.L_x_172) ;  /* 0x0000000000149947 */ /* 0x000fea0003800000 */
[----:B------:R-:W2:Y:S01]  /*115d0*/  LDC.64 R2, c[0x0][0x588] ;  /* 0x00016200ff027b82 */ /* 0x000ea20000000a00 */
[----:B------:R-:W-:-:S04]  /*115e0*/  IMAD R9, R18, UR40, RZ ;  /* 0x0000002812097c24 */ /* 0x000fc8000f8e02ff */
[----:B--2---:R-:W-:-:S06]  /*115f0*/  IMAD.WIDE R2, R9, 0x4, R2 ;  /* 0x0000000409027825 */ /* 0x004fcc00078e0202 */
[----:B------:R-:W2:Y:S02]  /*11600*/  LDG.E R2, desc[UR38][R2.64] ;  /* 0x0000002602027981 */ /* 0x000ea4000c1e1900 */
[----:B--2---:R-:W-:-:S13]  /*11610*/  FSETP.NEU.AND P0, PT, R2, RZ, PT ;  /* 0x000000ff0200720b */ /* 0x004fda0003f0d000 */
.L_x_172:
[----:B------:R-:W-:Y:S01]  /*11620*/  UISETP.NE.AND UP0, UPT, UR37, 0x3, UPT ;  /* 0x000000032500788c */ /* 0x000fe2000bf05270 */
[----:B------:R-:W-:-:S05]  /*11630*/  ELECT P1, URZ, PT ;  /* 0x00000000003f782f */ /* 0x000fca0003820000 */
[----:B------:R-:W-:Y:S02]  /*11640*/  PLOP3.LUT P2, PT, PT, PT, UP0, 0x80, 0x0 ;  /* 0x000000000000781c */ /* 0x000fe40003f4f008 */
[----:B------:R-:W-:-:S11]  /*11650*/  PLOP3.LUT P0, PT, P0, P1, PT, 0x2a, 0x0 ;  /* 0x000000000000781c */ /* 0x000fd60000702572 */
[----:B------:R-:W-:Y:S05]  /*11660*/  @!P2 BRA `(.L_x_173) ;  /* 0x000000000004a947 */ /* 0x000fea0003800000 */
[----:B------:R-:W-:Y:S01]  /*11670*/  BPT.TRAP 0x1 ;  /* 0x000000040000795c */ /* 0x000fe20000300000 */
.L_x_173:
[----:B------:R-:W-:-:S05]  /*11680*/  IMAD.MOV.U32 R8, RZ, RZ, 0x1 ;  /* 0x00000001ff087424 */ /* 0x000fca00078e00ff */
[----:B------:R-:W-:-:S04]  /*11690*/  SHF.L.U32 R8, R8, 0x1f, RZ ;  /* 0x0000001f08087819 */ /* 0x000fc800000006ff */
[----:B------:R-:W2:Y:S02]  /*116a0*/  SYNCS.PHASECHK.TRANS64.TRYWAIT P1, [UR6+0x344e0], R8 ;  /* 0x0344e008ff0075a7 */ /* 0x000ea40008020146 */
[----:B--2---:R-:W-:Y:S05]  /*116b0*/  @!P1 BRA `(.L_x_174) ;  /* 0x0000006400049947 */ /* 0x004fea0003800000 */
.L_x_383:
[----:B------:R-:W-:Y:S04]  /*116c0*/  BSSY B0, `(.L_x_175) ;  /* 0x000000b000007945 */ /* 0x000fe80003800000 */
[----:B------:R-:W-:Y:S05]  /*116d0*/  @P0 BRA `(.L_x_176) ;  /* 0x0000000000240947 */ /* 0x000fea0003800000 */
[----:B------:R-:W-:Y:S02]  /*116e0*/  UIADD3 UR16, UR6, 0x30000, URZ ;  /* 0x0003000006107890 */ /* 0x000fe4000fffe03f */
[----:B------:R-:W-:Y:S01]  /*116f0*/  UIADD3 UR17, UR6, 0x344c0, URZ ;  /* 0x000344c006117890 */ /* 0x000fe2000fffe03f */
[----:B------:R-:W-:Y:S01]  /*11700*/  UMOV UR14, 0x0 ;  /* 0x00000000000e7882 */ /* 0x000fe20000000000 */
[----:B------:R-:W-:-:S07]  /*11710*/  UMOV UR15, 0x10000000 ;  /* 0x10000000000f7882 */ /* 0x000fce0000000000 */
[----:B------:R3:W-:Y:S02]  /*11720*/  UTMALDG.2D [UR16], [UR12], desc[UR14] ;  /* 0x00000e100c0075b4 */ /* 0x0007e40008009000 */
[----:B---3--:R-:W-:Y:S05]  /*11730*/  @!P2 BRA `(.L_x_177) ;  /* 0x000000000004a947 */ /* 0x008fea0003800000 */
[----:B------:R-:W-:Y:S01]  /*11740*/  BPT.TRAP 0x1 ;  /* 0x000000040000795c */ /* 0x000fe20000300000 */
.L_x_177:
[----:B------:R-:W3:Y:S02]  /*11750*/  LDC R2, c[0x0][0x828] ;  /* 0x00020a00ff027b82 */ /* 0x000ee40000000800 */
[----:B---3--:R3:W-:Y:S02]  /*11760*/  SYNCS.ARRIVE.TRANS64.RED.A0TR RZ, [UR6+0x344c0], R2 ;  /* 0x0344c002ffff79a7 */ /* 0x0087e40008300406 */
.L_x_176:
[----:B------:R-:W-:Y:S05]  /*11770*/  BSYNC B0 ;  /* 0x0000000000007941 */ /* 0x000fea0003800000 */
.L_x_175:
[----:B------:R-:W-:Y:S05]  /*11780*/  @!P2 BRA `(.L_x_178) ;  /* 0x000000000004a947 */ /* 0x000fea0003800000 */
[----:B------:R-:W-:Y:S01]  /*11790*/  BPT.TRAP 0x1 ;  /* 0x000000040000795c */ /* 0x000fe20000300000 */
.L_x_178:
[----:B------:R-:W-:-:S04]  /*117a0*/  UIADD3 UR21, UR6, 0x344c0, URZ ;  /* 0x000344c006157890 */ /* 0x000fc8000fffe03f */
[----:B------:R-:W-:-:S09]  /*117b0*/  UPRMT UR15, UR58, 0x654, UR21 ;  /* 0x000006543a0f7896 */ /* 0x000fd20008000015 */
[----:B------:R-:W-:Y:S01]  /*117c0*/  SYNCS.ARRIVE.TRANS64.RED.A1T0 RZ, [UR15], RZ ;  /* 0x000000ffffff79a7 */ /* 0x000fe2000810040f */
[----:B------:R-:W-:Y:S05]  /*117d0*/  @!P2 BRA `(.L_x_179) ;  /* 0x000000000004a947 */ /* 0x000fea0003800000 */
[----:B------:R-:W-:Y:S01]  /*117e0*/  BPT.TRAP 0x1 ;  /* 0x000000040000795c */ /* 0x000fe20000300000 */
.L_x_179:
[----:B------:R-:W4:Y:S02]  /*117f0*/  SYNCS.PHASECHK.TRANS64.TRYWAIT P1, [UR6+0x344e8], R8 ;  /* 0x0344e808ff0075a7 */ /* 0x000f240008020146 */
[----:B----4-:R-:W-:Y:S05]  /*11800*/  @!P1 BRA `(.L_x_180) ;  /* 0x0000006000c89947 */ /* 0x010fea0003800000 */
.L_x_384:
[----:B------:R-:W-:Y:S04]  /*11810*/  BSSY B0, `(.L_x_181) ;  /* 0x000000d000007945 */ /* 0x000fe80003800000 */
[----:B------:R-:W-:Y:S05]  /*11820*/  @P0 BRA `(.L_x_182) ;  /* 0x00000000002c0947 */ /* 0x000fea0003800000 */
[----:B------:R-:W-:Y:S02]  /*11830*/  UIADD3 UR26, UR18, 0x40, URZ ;  /* 0x00000040121a7890 */ /* 0x000fe4000fffe03f */
[----:B------:R-:W-:Y:S02]  /*11840*/  UIADD3 UR24, UR6, 0x31000, URZ ;  /* 0x0003100006187890 */ /* 0x000fe4000fffe03f */
[----:B------:R-:W-:Y:S01]  /*11850*/  UIADD3 UR25, UR6, 0x344c8, URZ ;  /* 0x000344c806197890 */ /* 0x000fe2000fffe03f */
[----:B------:R-:W-:Y:S01]  /*11860*/  UMOV UR16, 0x0 ;  /* 0x0000000000107882 */ /* 0x000fe20000000000 */
[----:B------:R-:W-:Y:S01]  /*11870*/  UMOV UR17, 0x10000000 ;  /* 0x1000000000117882 */ /* 0x000fe20000000000 */
[----:B------:R-:W-:-:S06]  /*11880*/  UMOV UR27, UR19 ;  /* 0x00000013001b7c82 */ /* 0x000fcc0008000000 */
[----:B------:R4:W-:Y:S02]  /*11890*/  UTMALDG.2D [UR24], [UR12], desc[UR16] ;  /* 0x000010180c0075b4 */ /* 0x0009e40008009000 */
[----:B----4-:R-:W-:Y:S05]  /*118a0*/  @!P2 BRA `(.L_x_183) ;  /* 0x000000000004a947 */ /* 0x010fea0003800000 */
[----:B------:R-:W-:Y:S01]  /*118b0*/  BPT.TRAP 0x1 ;  /* 0x000000040000795c */ /* 0x000fe20000300000 */
.L_x_183:
[----:B---3--:R-:W3:Y:S02]  /*118c0*/  LDC R2, c[0x0][0x828] ;  /* 0x00020a00ff027b82 */ /* 0x008ee40000000800 */
[----:B---3--:R4:W-:Y:S02]  /*118d0*/  SYNCS.ARRIVE.TRANS64.RED.A0TR RZ, [UR6+0x344c8], R2 ;  /* 0x0344c802ffff79a7 */ /* 0x0089e40008300406 */
.L_x_182:
[----:B------:R-:W-:Y:S05]  /*118e0*/  BSYNC B0 ;  /* 0x0000000000007941 */ /* 0x000fea0003800000 */
.L_x_181:
[----:B------:R-:W-:Y:S05]  /*118f0*/  @!P2 BRA `(.L_x_184) ;  /* 0x000000000004a947 */ /* 0x000fea0003800000 */
[----:B------:R-:W-:Y:S01]  /*11900*/  BPT.TRAP 0x1 ;  /* 0x000000040000795c */ /* 0x000fe20000300000 */
.L_x_184:
[----:B------:R-:W-:-:S04]  /*11910*/  UIADD3 UR25, UR6, 0x344c8, URZ ;  /* 0x000344c806197890 */ /* 0x000fc8000fffe03f */
[----:B------:R-:W-:-:S09]  /*11920*/  UPRMT UR7, UR58, 0x654, UR25 ;  /* 0x000006543a077896 */ /* 0x000fd20008000019 */
[----:B------:R-:W-:Y:S01]  /*11930*/  SYNCS.ARRIVE.TRANS64.RED.A1T0 RZ, [UR7], RZ ;  /* 0x000000ffffff79a7 */ /* 0x000fe20008100407 */
[----:B------:R-:W-:Y:S05]  /*11940*/  @!P2 BRA `(.L_x_185) ;  /* 0x000000000004a947 */ /* 0x000fea0003800000 */
[----:B------:R-:W-:Y:S01]  /*11950*/  BPT.TRAP 0x1 ;  /* 0x000000040000795c */ /* 0x000fe20000300000 */
.L_x_185:
[----:B------:R-:W5:Y:S02]  /*11960*/  SYNCS.PHASECHK.TRANS64.TRYWAIT P1, [UR6+0x344f0], R8 ;  /* 0x0344f008ff0075a7 */ /* 0x000f640008020146 */
[----:B-----5:R-:W-:Y:S05]  /*11970*/  @!P1 BRA `(.L_x_186) ;  /* 0x0000006000849947 */ /* 0x020fea0003800000 */
.L_x_385:
        /* <DEDUP_REMOVED lines=9> */
[----:B-1----:R-:W-:Y:S05]  /*11a10*/  @!P2 BRA `(.L_x_189) ;  /* 0x000000000004a947 */ /* 0x002fea0003800000 */
[----:B------:R-:W-:Y:S01]  /*11a20*/  BPT.TRAP 0x1 ;  /* 0x000000040000795c */ /* 0x000fe20000300000 */
.L_x_189:
[----:B---34-:R-:W1:Y:S02]  /*11a30*/  LDC R2, c[0x0][0x828] ;  /* 0x00020a00ff027b82 */ /* 0x018e640000000800 */
[----:B-1----:R1:W-:Y:S02]  /*11a40*/  SYNCS.ARRIVE.TRANS64.RED.A0TR RZ, [UR6+0x344d0], R2 ;  /* 0x0344d002ffff79a7 */ /* 0x0023e40008300406 */
.L_x_188:
[----:B------:R-:W-:Y:S05]  /*11a50*/  BSYNC B0 ;  /* 0x0000000000007941 */ /* 0x000fea0003800000 */
.L_x_187:
[----:B------:R-:W-:Y:S05]  /*11a60*/  @!P2 BRA `(.L_x_190) ;  /* 0x000000000004a947 */ /* 0x000fea0003800000 */
[----:B------:R-:W-:Y:S01]  /*11a70*/  BPT.TRAP 0x1 ;  /* 0x000000040000795c */ /* 0x000fe20000300000 */
.L_x_190:
[----:B------:R-:W-:-:S04]  /*11a80*/  UIADD3 UR29, UR6, 0x344d0, URZ ;  /* 0x000344d0061d7890 */ /* 0x000fc8000fffe03f */
[----:B------:R-:W-:-:S09]  /*11a90*/  UPRMT UR14, UR58, 0x654, UR29 ;  /* 0x000006543a0e7896 */ /* 0x000fd2000800001d */
[----:B------:R-:W-:Y:S01]  /*11aa0*/  SYNCS.ARRIVE.TRANS64.RED.A1T0 RZ, [UR14], RZ ;  /* 0x000000ffffff79a7 */ /* 0x000fe2000810040e */
[----:B------:R-:W-:Y:S05]  /*11ab0*/  @!P2 BRA `(.L_x_191) ;  /* 0x000000000004a947 */ /* 0x000fea0003800000 */
[----:B------:R-:W-:Y:S01]  /*11ac0*/  BPT.TRAP 0x1 ;  /* 0x000000040000795c */ /* 0x000fe20000300000 */
.L_x_191:
[----:B------:R-:W5:Y:S02]  /*11ad0*/  SYNCS.PHASECHK.TRANS64.TRYWAIT P1, [UR6+0x344f8], R8 ;  /* 0x0344f808ff0075a7 */ /* 0x000f640008020146 */
[----:B-----5:R-:W-:Y:S05]  /*11ae0*/  @!P1 BRA `(.L_x_192) ;  /* 0x0000006000409947 */ /* 0x020fea0003800000 */
.L_x_386:
        /* <DEDUP_REMOVED lines=11> */
.L_x_195:
[----:B---34-:R-:W1:Y:S02]  /*11ba0*/  LDC R2, c[0x0][0x828] ;  /* 0x00020a00ff027b82 */ /* 0x018e640000000800 */
[----:B-1----:R1:W-:Y:S02]  /*11bb0*/  SYNCS.ARRIVE.TRANS64.RED.A0TR RZ, [UR6+0x344d8], R2 ;  /* 0x0344d802ffff79a7 */ /* 0x0023e40008300406 */
.L_x_194:
[----:B------:R-:W-:Y:S05]  /*11bc0*/  BSYNC B0 ;  /* 0x0000000000007941 */ /* 0x000fea0003800000 */
.L_x_193:
[----:B------:R-:W-:Y:S05]  /*11bd0*/  @!P2 BRA `(.L_x_196) ;  /* 0x000000000004a947 */ /* 0x000fea0003800000 */
[----:B------:R-:W-:Y:S01]  /*11be0*/  BPT.TRAP 0x1 ;  /* 0x000000040000795c */ /* 0x000fe20000300000 */
.L_x_196:
[----:B------:R-:W-:Y:S02]  /*11bf0*/  UIADD3 UR33, UR6, 0x344d8, URZ ;  /* 0x000344d806217890 */ /* 0x000fe4000fffe03f */
[----:B------:R-:W-:Y:S02]  /*11c00*/  UIADD3 UR23, UR19, 0x20, URZ ;  /* 0x0000002013177890 */ /* 0x000fe4000fffe03f */
[----:B------:R-:W-:-:S09]  /*11c10*/  UPRMT UR36, UR58, 0x654, UR33 ;  /* 0x000006543a247896 */ /* 0x000fd20008000021 */
[----:B------:R-:W-:Y:S01]  /*11c20*/  SYNCS.ARRIVE.TRANS64.RED.A1T0 RZ, [UR36], RZ ;  /* 0x000000ffffff79a7 */ /* 0x000fe20008100424 */
[----:B------:R-:W-:Y:S05]  /*11c30*/  @!P2 BRA `(.L_x_197) ;  /* 0x000000000004a947 */ /* 0x000fea0003800000 */
[----:B------:R-:W-:Y:S01]  /*11c40*/  BPT.TRAP 0x1 ;  /* 0x000000040000795c */ /* 0x000fe20000300000 */
.L_x_197:
[----:B-1-34-:R-:W-:-:S04]  /*11c50*/  SHF.L.U32 R2, RZ, 0x1f, RZ ;  /* 0x0000001fff027819 */ /* 0x01afc800000006ff */
[----:B------:R-:W1:Y:S02]  /*11c60*/  SYNCS.PHASECHK.TRANS64.TRYWAIT P1, [UR6+0x344e0], R2 ;  /* 0x0344e002ff0075a7 */ /* 0x000e640008020146 */
[----:B-1----:R-:W-:Y:S05]  /*11c70*/  @!P1 BRA `(.L_x_198) ;  /* 0x0000005c00f49947 */ /* 0x002fea0003800000 */
.L_x_387:
[----:B------:R-:W-:Y:S04]  /*11c80*/  BSSY B0, `(.L_x_199) ;  /* 0x000000b000007945 */ /* 0x000fe80003800000 */
[----:B------:R-:W-:Y:S05]  /*11c90*/  @P0 BRA `(.L_x_200) ;  /* 0x0000000000240947 */ /* 0x000fea0003800000 */
[----:B------:R-:W-:Y:S01]  /*11ca0*/  UIADD3 UR20, UR6, 0x30000, URZ ;  /* 0x0003000006147890 */ /* 0x000fe2000fffe03f */
[----:B------:R-:W-:Y:S01]  /*11cb0*/  UMOV UR16, 0x0 ;  /* 0x0000000000107882 */ /* 0x000fe20000000000 */
[----:B------:R-:W-:Y:S01]  /*11cc0*/  UMOV UR17, 0x10000000 ;  /* 0x1000000000117882 */ /* 0x000fe20000000000 */
[----:B------:R-:W-:-:S06]  /*11cd0*/  UMOV UR22, UR18 ;  /* 0x0000001200167c82 */ /* 0x000fcc0008000000 */
[----:B------:R3:W-:Y:S02]  /*11ce0*/  UTMALDG.2D [UR20], [UR12], desc[UR16] ;  /* 0x000010140c0075b4 */ /* 0x0007e40008009000 */
[----:B---3--:R-:W-:Y:S05]  /*11cf0*/  @!P2 BRA `(.L_x_201) ;  /* 0x000000000004a947 */ /* 0x008fea0003800000 */
[----:B------:R-:W-:Y:S01]  /*11d00*/  BPT.TRAP 0x1 ;  /* 0x000000040000795c */ /* 0x000fe20000300000 */
.L_x_201:
[----:B-12---:R-:W1:Y:S02]  /*11d10*/  LDC R3, c[0x0][0x828] ;  /* 0x00020a00ff037b82 */ /* 0x006e640000000800 */
[----:B-1----:R3:W-:Y:S02]  /*11d20*/  SYNCS.ARRIVE.TRANS64.RED.A0TR RZ, [UR6+0x344c0], R3 ;  /* 0x0344c003ffff79a7 */ /* 0x0027e40008300406 */
.L_x_200:
[----:B------:R-:W-:Y:S05]  /*11d30*/  BSYNC B0 ;  /* 0x0000000000007941 */ /* 0x000fea0003800000 */
.L_x_199:
[----:B------:R-:W-:Y:S05]  /*11d40*/  @!P2 BRA `(.L_x_202) ;  /* 0x000000000004a947 */ /* 0x000fea0003800000 */
[----:B------:R-:W-:Y:S01]  /*11d50*/  BPT.TRAP 0x1 ;  /* 0x000000040000795c */ /* 0x000fe20000300000 */
.L_x_202:
[----:B------:R-:W-:Y:S01]  /*11d60*/  SYNCS.ARRIVE.TRANS64.RED.A1T0 RZ, [UR15], RZ ;  /* 0x000000ffffff79a7 */ /* 0x000fe2000810040f */
[----:B------:R-:W-:Y:S05]  /*11d70*/  @!P2 BRA `(.L_x_203) ;  /* 0x000000000004a947 */ /* 0x000fea0003800000 */
[----:B------:R-:W-:Y:S01]  /*11d80*/  BPT.TRAP 0x1 ;  /* 0x000000040000795c */ /* 0x000fe20000300000 */
.L_x_203:
[----:B------:R-:W4:Y:S02]  /*11d90*/  SYNCS.PHASECHK.TRANS64.TRYWAIT P1, [UR6+0x344e8], R2 ;  /* 0x0344e802ff0075a7 */ /* 0x000f240008020146 */
[----:B----4-:R-:W-:Y:S05]  /*11da0*/  @!P1 BRA `(.L_x_204) ;  /* 0x0000005c00c09947 */ /* 0x010fea0003800000 */
.L_x_388:
[----:B------:R-:W-:Y:S04]  /*11db0*/  BSSY B0, `(.L_x_205) ;  /* 0x000000c000007945 */ /* 0x000fe80003800000 */
[----:B------:R-:W-:Y:S05]  /*11dc0*/  @P0 BRA `(.L_x_206) ;  /* 0x0000000000280947 */ /* 0x000fea0003800000 */
        /* <DEDUP_REMOVED lines=8> */
.L_x_207:
[----:B-123--:R-:W1:Y:S02]  /*11e50*/  LDC R3, c[0x0][0x828] ;  /* 0x00020a00ff037b82 */ /* 0x00ee640000000800 */
[----:B-1----:R4:W-:Y:S02]  /*11e60*/  SYNCS.ARRIVE.TRANS64.RED.A0TR RZ, [UR6+0x344c8], R3 ;  /* 0x0344c803ffff79a7 */ /* 0x0029e40008300406 */
.L_x_206:
[----:B------:R-:W-:Y:S05]  /*11e70*/  BSYNC B0 ;  /* 0x0000000000007941 */ /* 0x000fea0003800000 */
.L_x_205:
[----:B------:R-:W-:Y:S05]  /*11e80*/  @!P2 BRA `(.L_x_208) ;  /* 0x000000000004a947 */ /* 0x000fea0003800000 */
[----:B------:R-:W-:Y:S01]  /*11e90*/  BPT.TRAP 0x1 ;  /* 0x000000040000795c */ /* 0x000fe20000300000 */
.L_x_208:
[----:B------:R-:W-:Y:S01]  /*11ea0*/  SYNCS.ARRIVE.TRANS64.RED.A1T0 RZ, [UR7], RZ ;  /* 0x000000ffffff79a7 */ /* 0x000fe20008100407 */
[----:B------:R-:W-:Y:S05]  /*11eb0*/  @!P2 BRA `(.L_x_209) ;  /* 0x000000000004a947 */ /* 0x000fea0003800000 */
[----:B------:R-:W-:Y:S01]  /*11ec0*/  BPT.TRAP 0x1 ;  /* 0x000000040000795c */ /* 0x000fe20000300000 */
.L_x_209:
[----:B------:R-:W5:Y:S02]  /*11ed0*/  SYNCS.PHASECHK.TRANS64.TRYWAIT P1, [UR6+0x344f0], R2 ;  /* 0x0344f002ff0075a7 */ /* 0x000f640008020146 */
[----:B-----5:R-:W-:Y:S05]  /*11ee0*/  @!P1 BRA `(.L_x_210) ;  /* 0x0000005c00889947 */ /* 0x020fea0003800000 */
.L_x_389:
        /* <DEDUP_REMOVED lines=10> */
.L_x_213:
[----:B--234-:R-:W1:Y:S02]  /*11f90*/  LDC R3, c[0x0][0x828] ;  /* 0x00020a00ff037b82 */ /* 0x01ce640000000800 */
[----:B-1----:R1:W-:Y:S02]  /*11fa0*/  SYNCS.ARRIVE.TRANS64.RED.A0TR RZ, [UR6+0x344d0], R3 ;  /* 0x0344d003ffff79a7 */ /* 0x0023e40008300406 */
.L_x_212:
[----:B------:R-:W-:Y:S05]  /*11fb0*/  BSYNC B0 ;  /* 0x0000000000007941 */ /* 0x000fea0003800000 */
.L_x_211:
[----:B------:R-:W-:Y:S05]  /*11fc0*/  @!P2 BRA `(.L_x_214) ;  /* 0x000000000004a947 */ /* 0x000fea0003800000 */
[----:B------:R-:W-:Y:S01]  /*11fd0*/  BPT.TRAP 0x1 ;  /* 0x000000040000795c */ /* 0x000fe20000300000 */
.L_x_214:
[----:B------:R-:W-:Y:S01]  /*11fe0*/  SYNCS.ARRIVE.TRANS64.RED.A1T0 RZ, [UR14], RZ ;  /* 0x000000ffffff79a7 */ /* 0x000fe2000810040e */
[----:B------:R-:W-:Y:S05]  /*11ff0*/  @!P2 BRA `(.L_x_215) ;  /* 0x000000000004a947 */ /* 0x000fea0003800000 */
[----:B------:R-:W-:Y:S01]  /*12000*/  BPT.TRAP 0x1 ;  /* 0x000000040000795c */ /* 0x000fe20000300000 */
.L_x_215:
[----:B------:R-:W5:Y:S02]  /*12010*/  SYNCS.PHASECHK.TRANS64.TRYWAIT P1, [UR6+0x344f8], R2 ;  /* 0x0344f802ff0075a7 */ /* 0x000f640008020146 */
[----:B-----5:R-:W-:Y:S05]  /*12020*/  @!P1 BRA `(.L_x_216) ;  /* 0x0000005c00509947 */ /* 0x020fea0003800000 */
.L_x_390:
        /* <DEDUP_REMOVED lines=10> */
.L_x_219:
[----:B--234-:R-:W1:Y:S02]  /*120d0*/  LDC R3, c[0x0][0x828] ;  /* 0x00020a00ff037b82 */ /* 0x01ce640000000800 */
[----:B-1----:R1:W-:Y:S02]  /*120e0*/  SYNCS.ARRIVE.TRANS64.RED.A0TR RZ, [UR6+0x344d8], R3 ;  /* 0x0344d803ffff79a7 */ /* 0x0023e40008300406 */
.L_x_218:
[----:B------:R-:W-:Y:S05]  /*120f0*/  BSYNC B0 ;  /* 0x0000000000007941 */ /* 0x000fea0003800000 */
.L_x_217:
[----:B------:R-:W-:Y:S05]  /*12100*/  @!P2 BRA `(.L_x_220) ;  /* 0x000000000004a947 */ /* 0x000fea0003800000 */
[----:B------:R-:W-:Y:S01]  /*12110*/  BPT.TRAP 0x1 ;  /* 0x000000040000795c */ /* 0x000fe20000300000 */
.L_x_220:
[----:B------:R-:W-:Y:S01]  /*12120*/  SYNCS.ARRIVE.TRANS64.RED.A1T0 RZ, [UR36], RZ ;  /* 0x000000ffffff79a7 */ /* 0x000fe20008100424 */
[----:B------:R-:W-:Y:S01]  /*12130*/  UIADD3 UR23, UR19, 0x40, URZ ;  /* 0x0000004013177890 */ /* 0x000fe2000fffe03f */
[----:B------:R-:W-:Y:S11]  /*12140*/  @!P2 BRA `(.L_x_221) ;  /* 0x000000000004a947 */ /* 0x000ff60003800000 */
[----:B------:R-:W-:Y:S01]  /*12150*/  BPT.TRAP 0x1 ;  /* 0x000000040000795c */ /* 0x000fe20000300000 */
.L_x_221:
[----:B------:R-:W5:Y:S02]  /*12160*/  SYNCS.PHASECHK.TRANS64.TRYWAIT P1, [UR6+0x344e0], R8 ;  /* 0x0344e008ff0075a7 */ /* 0x000f640008020146 */
[----:B-----5:R-:W-:Y:S05]  /*12170*/  @!P1 BRA `(.L_x_222) ;  /* 0x0000005c00149947 */ /* 0x020fea0003800000 */
.L_x_391:
[----:B------:R-:W-:Y:S04]  /*12180*/  BSSY B0, `(.L_x_223) ;  /* 0x000000b000007945 */ /* 0x000fe80003800000 */
[----:B------:R-:W-:Y:S05]  /*12190*/  @P0 BRA `(.L_x_224) ;  /* 0x0000000000240947 */ /* 0x000fea0003800000 */
[----:B------:R-:W-:Y:S01]  /*121a0*/  UIADD3 UR20, UR6, 0x30000, URZ ;  /* 0x0003000006147890 */ /* 0x000fe2000fffe03f */
[----:B------:R-:W-:Y:S01]  /*121b0*/  UMOV UR16, 0x0 ;  /* 0x0000000000107882 */ /* 0x000fe20000000000 */
[----:B------:R-:W-:Y:S01]  /*121c0*/  UMOV UR17, 0x10000000 ;  /* 0x1000000000117882 */ /* 0x000fe20000000000 */
[----:B------:R-:W-:-:S06]  /*121d0*/  UMOV UR22, UR18 ;  /* 0x0000001200167c82 */ /* 0x000fcc0008000000 */
[----:B------:R1:W-:Y:S02]  /*121e0*/  UTMALDG.2D [UR20], [UR12], desc[UR16] ;  /* 0x000010140c0075b4 */ /* 0x0003e40008009000 */
[----:B-1----:R-:W-:Y:S05]  /*121f0*/  @!P2 BRA `(.L_x_225) ;  /* 0x000000000004a947 */ /* 0x002fea0003800000 */
[----:B------:R-:W-:Y:S01]  /*12200*/  BPT.TRAP 0x1 ;  /* 0x000000040000795c */ /* 0x000fe20000300000 */
.L_x_225:
[----:B--234-:R-:W1:Y:S02]  /*12210*/  LDC R3, c[0x0][0x828] ;  /* 0x00020a00ff037b82 */ /* 0x01ce640000000800 */
[----:B-1----:R1:W-:Y:S02]  /*12220*/  SYNCS.ARRIVE.TRANS64.RED.A0TR RZ, [UR6+0x344c0], R3 ;  /* 0x0344c003ffff79a7 */ /* 0x0023e40008300406 */
.L_x_224:
[----:B------:R-:W-:Y:S05]  /*12230*/  BSYNC B0 ;  /* 0x0000000000007941 */ /* 0x000fea0003800000 */
.L_x_223:
[----:B------:R-:W-:Y:S05]  /*12240*/  @!P2 BRA `(.L_x_226) ;  /* 0x000000000004a947 */ /* 0x000fea0003800000 */
[----:B------:R-:W-:Y:S01]  /*12250*/  BPT.TRAP 0x1 ;  /* 0x000000040000795c */ /* 0x000fe20000300000 */
.L_x_226:
[----:B------:R-:W-:Y:S01]  /*12260*/  SYNCS.ARRIVE.TRANS64.RED.A1T0 RZ, [UR15], RZ ;  /* 0x000000ffffff79a7 */ /* 0x000fe2000810040f */
[----:B------:R-:W-:Y:S05]  /*12270*/  @!P2 BRA `(.L_x_227) ;  /* 0x000000000004a947 */ /* 0x000fea0003800000 */
[----:B------:R-:W-:Y:S01]  /*12280*/  BPT.TRAP 0x1 ;  /* 0x000000040000795c */ /* 0x000fe20000300000 */
.L_x_227:
[----:B------:R-:W5:Y:S02]  /*12290*/  SYNCS.PHASECHK.TRANS64.TRYWAIT P1, [UR6+0x344e8], R8 ;  /* 0x0344e808ff0075a7 */ /* 0x000f640008020146 */
[----:B-----5:R-:W-:Y:S05]  /*122a0*/  @!P1 BRA `(.L_x_228) ;  /* 0x0000005800e09947 */ /* 0x020fea0003800000 */
.L_x_392:
        /* <DEDUP_REMOVED lines=10> */
.L_x_231:
[----:B--234-:R-:W1:Y:S02]  /*12350*/  LDC R3, c[0x0][0x828] ;  /* 0x00020a00ff037b82 */ /* 0x01ce640000000800 */
[----:B-1----:R1:W-:Y:S02]  /*12360*/  SYNCS.ARRIVE.TRANS64.RED.A0TR RZ, [UR6+0x344c8], R3 ;  /* 0x0344c803ffff79a7 */ /* 0x0023e40008300406 */
.L_x_230:
[----:B------:R-:W-:Y:S05]  /*12370*/  BSYNC B0 ;  /* 0x0000000000007941 */ /* 0x000fea0003800000 */
.L_x_229:
[----:B------:R-:W-:Y:S05]  /*12380*/  @!P2 BRA `(.L_x_232) ;  /* 0x000000000004a947 */ /* 0x000fea0003800000 */
[----:B------:R-:W-:Y:S01]  /*12390*/  BPT.TRAP 0x1 ;  /* 0x000000040000795c */ /* 0x000fe20000300000 */
.L_x_232:
[----:B------:R-:W-:Y:S01]  /*123a0*/  SYNCS.ARRIVE.TRANS64.RED.A1T0 RZ, [UR7], RZ ;  /* 0x000000ffffff79a7 */ /* 0x000fe20008100407 */
[----:B------:R-:W-:Y:S05]  /*123b0*/  @!P2 BRA `(.L_x_233) ;  /* 0x000000000004a947 */ /* 0x000fea0003800000 */
[----:B------:R-:W-:Y:S01]  /*123c0*/  BPT.TRAP 0x1 ;  /* 0x000000040000795c */ /* 0x000fe20000300000 */
.L_x_233:
[----:B------:R-:W5:Y:S02]  /*123d0*/  SYNCS.PHASECHK.TRANS64.TRYWAIT P1, [UR6+0x344f0], R8 ;  /* 0x0344f008ff0075a7 */ /* 0x000f640008020146 */
[----:B-----5:R-:W-:Y:S05]  /*123e0*/  @!P1 BRA `(.L_x_234) ;  /* 0x0000005800a89947 */ /* 0x020fea0003800000 */
.L_x_393:
        /* <DEDUP_REMOVED lines=10> */
.L_x_237:
[----:B--234-:R-:W1:Y:S02]  /*12490*/  LDC R3, c[0x0][0x828] ;  /* 0x00020a00ff037b82 */ /* 0x01ce640000000800 */
[----:B-1----:R1:W-:Y:S02]  /*124a0*/  SYNCS.ARRIVE.TRANS64.RED.A0TR RZ, [UR6+0x344d0], R3 ;  /* 0x0344d003ffff79a7 */ /* 0x0023e40008300406 */
.L_x_236:
[----:B------:R-:W-:Y:S05]  /*124b0*/  BSYNC B0 ;  /* 0x0000000000007941 */ /* 0x000fea0003800000 */
.L_x_235:
[----:B------:R-:W-:Y:S05]  /*124c0*/  @!P2 BRA `(.L_x_238) ;  /* 0x000000000004a947 */ /* 0x000fea0003800000 */
[----:B------:R-:W-:Y:S01]  /*124d0*/  BPT.TRAP 0x1 ;  /* 0x000000040000795c */ /* 0x000fe20000300000 */
.L_x_238:
[----:B------:R-:W-:Y:S01]  /*124e0*/  SYNCS.ARRIVE.TRANS64.RED.A1T0 RZ, [UR14], RZ ;  /* 0x000000ffffff79a7 */ /* 0x000fe2000810040e */
[----:B------:R-:W-:Y:S05]  /*124f0*/  @!P2 BRA `(.L_x_239) ;  /* 0x000000000004a947 */ /* 0x000fea0003800000 */
[----:B------:R-:W-:Y:S01]  /*12500*/  BPT.TRAP 0x1 ;  /* 0x000000040000795c */ /* 0x000fe20000300000 */
.L_x_239:
[----:B------:R-:W5:Y:S02]  /*12510*/  SYNCS.PHASECHK.TRANS64.TRYWAIT P1, [UR6+0x344f8], R8 ;  /* 0x0344f808ff0075a7 */ /* 0x000f640008020146 */
[----:B-----5:R-:W-:Y:S05]  /*12520*/  @!P1 BRA `(.L_x_240) ;  /* 0x0000005800709947 */ /* 0x020fea0003800000 */
.L_x_394:
        /* <DEDUP_REMOVED lines=10> */
.L_x_243:
[----:B--234-:R-:W1:Y:S02]  /*125d0*/  LDC R3, c[0x0][0x828] ;  /* 0x00020a00ff037b82 */ /* 0x01ce640000000800 */
[----:B-1----:R1:W-:Y:S02]  /*125e0*/  SYNCS.ARRIVE.TRANS64.RED.A0TR RZ, [UR6+0x344d8], R3 ;  /* 0x0344d803ffff79a7 */ /* 0x0023e40008300406 */
.L_x_242:
[----:B------:R-:W-:Y:S05]  /*125f0*/  BSYNC B0 ;  /* 0x0000000000007941 */ /* 0x000fea0003800000 */
.L_x_241:
[----:B------:R-:W-:Y:S05]  /*12600*/  @!P2 BRA `(.L_x_244) ;  /* 0x000000000004a947 */ /* 0x000fea0003800000 */
[----:B------:R-:W-:Y:S01]  /*12610*/  BPT.TRAP 0x1 ;  /* 0x000000040000795c */ /* 0x000fe20000300000 */
.L_x_244:
[----:B------:R-:W-:Y:S01]  /*12620*/  SYNCS.ARRIVE.TRANS64.RED.A1T0 RZ, [UR36], RZ ;  /* 0x000000ffffff79a7 */ /* 0x000fe20008100424 */
[----:B------:R-:W-:Y:S01]  /*12630*/  UIADD3 UR19, UR19, 0x60, URZ ;  /* 0x0000006013137890 */ /* 0x000fe2000fffe03f */
[----:B------:R-:W-:Y:S11]  /*12640*/  @!P2 BRA `(.L_x_245) ;  /* 0x000000000004a947 */ /* 0x000ff60003800000 */
[----:B------:R-:W-:Y:S01]  /*12650*/  BPT.TRAP 0x1 ;  /* 0x000000040000795c */ /* 0x000fe20000300000 */
.L_x_245:
[----:B------:R-:W5:Y:S02]  /*12660*/  SYNCS.PHASECHK.TRANS64.TRYWAIT P1, [UR6+0x344e0], R2 ;  /* 0x0344e002ff0075a7 */ /* 0x000f640008020146 */
[----:B-----5:R-:W-:Y:S05]  /*12670*/  @!P1 BRA `(.L_x_246) ;  /* 0x0000005800349947 */ /* 0x020fea0003800000 */
.L_x_395:
        /* <DEDUP_REMOVED lines=9> */
.L_x_249:
[----:B--234-:R-:W1:Y:S02]  /*12710*/  LDC R3, c[0x0][0x828] ;  /* 0x00020a00ff037b82 */ /* 0x01ce640000000800 */
[----:B-1----:R1:W-:Y:S02]  /*12720*/  SYNCS.ARRIVE.TRANS64.RED.A0TR RZ, [UR6+0x344c0], R3 ;  /* 0x0344c003ffff79a7 */ /* 0x0023e40008300406 */
.L_x_248:
[----:B------:R-:W-:Y:S05]  /*12730*/  BSYNC B0 ;  /* 0x0000000000007941 */ /* 0x000fea0003800000 */
.L_x_247:
[----:B------:R-:W-:Y:S05]  /*12740*/  @!P2 BRA `(.L_x_250) ;  /* 0x000000000004a947 */ /* 0x000fea0003800000 */
[----:B------:R-:W-:Y:S01]  /*12750*/  BPT.TRAP 0x1 ;  /* 0x000000040000795c */ /* 0x000fe20000300000 */
.L_x_250:
[----:B------:R-:W-:Y:S01]  /*12760*/  SYNCS.ARRIVE.TRANS64.RED.A1T0 RZ, [UR15], RZ ;  /* 0x000000ffffff79a7 */ /* 0x000fe2000810040f */
[----:B------:R-:W-:Y:S05]  /*12770*/  @!P2 BRA `(.L_x_251) ;  /* 0x000000000004a947 */ /* 0x000fea0003800000 */
[----:B------:R-:W-:Y:S01]  /*12780*/  BPT.TRAP 0x1 ;  /* 0x000000040000795c */ /* 0x000fe20000300000 */
.L_x_251:
[----:B------:R-:W5:Y:S02]  /*12790*/  SYNCS.PHASECHK.TRANS64.TRYWAIT P1, [UR6+0x344e8], R2 ;  /* 0x0344e802ff0075a7 */ /* 0x000f640008020146 */
[----:B-----5:R-:W-:Y:S05]  /*127a0*/  @!P1 BRA `(.L_x_252) ;  /* 0x0000005800009947 */ /* 0x020fea0003800000 */
.L_x_396:
[----:B------:R-:W-:Y:S04]  /*127b0*/  BSSY B0, `(.L_x_253) ;  /* 0x000000d000007945 */ /* 0x000fe80003800000 */
[----:B------:R-:W-:Y:S05]  /*127c0*/  @P0 BRA `(.L_x_254) ;  /* 0x00000000002c0947 */ /* 0x000fea0003800000 */
[----:B------:R-:W-:Y:S02]  /*127d0*/  UIADD3 UR22, UR18, 0x40, URZ ;  /* 0x0000004012167890 */ /* 0x000fe4000fffe03f */
[----:B------:R-:W-:Y:S01]  /*127e0*/  UIADD3 UR20, UR6, 0x31000, URZ ;  /* 0x0003100006147890 */ /* 0x000fe2000fffe03f */
[----:B------:R-:W-:Y:S01]  /*127f0*/  UMOV UR16, 0x0 ;  /* 0x0000000000107882 */ /* 0x000fe20000000000 */
[----:B------:R-:W-:Y:S01]  /*12800*/  UMOV UR17, 0x10000000 ;  /* 0x1000000000117882 */ /* 0x000fe20000000000 */
[----:B------:R-:W-:Y:S01]  /*12810*/  UMOV UR21, UR25 ;  /* 0x0000001900157c82 */ /* 0x000fe20008000000 */
[----:B------:R-:W-:-:S05]  /*12820*/  UMOV UR23, UR19 ;  /* 0x0000001300177c82 */ /* 0x000fca0008000000 */
[----:B------:R1:W-:Y:S02]  /*12830*/  UTMALDG.2D [UR20], [UR12], desc[UR16] ;  /* 0x000010140c0075b4 */ /* 0x0003e40008009000 */
[----:B-1----:R-:W-:Y:S05]  /*12840*/  @!P2 BRA `(.L_x_255) ;  /* 0x000000000004a947 */ /* 0x002fea0003800000 */
[----:B------:R-:W-:Y:S01]  /*12850*/  BPT.TRAP 0x1 ;  /* 0x000000040000795c */ /* 0x000fe20000300000 */
.L_x_255:
[----:B--234-:R-:W1:Y:S02]  /*12860*/  LDC R3, c[0x0][0x828] ;  /* 0x00020a00ff037b82 */ /* 0x01ce640000000800 */
[----:B-1----:R1:W-:Y:S02]  /*12870*/  SYNCS.ARRIVE.TRANS64.RED.A0TR RZ, [UR6+0x344c8], R3 ;  /* 0x0344c803ffff79a7 */ /* 0x0023e40008300406 */
.L_x_254:
[----:B------:R-:W-:Y:S05]  /*12880*/  BSYNC B0 ;  /* 0x0000000000007941 */ /* 0x000fea0003800000 */
.L_x_253:
[----:B------:R-:W-:Y:S05]  /*12890*/  @!P2 BRA `(.L_x_256) ;  /* 0x000000000004a947 */ /* 0x000fea0003800000 */
[----:B------:R-:W-:Y:S01]  /*128a0*/  BPT.TRAP 0x1 ;  /* 0x000000040000795c */ /* 0x000fe20000300000 */
.L_x_256:
[----:B------:R-:W-:Y:S01]  /*128b0*/  SYNCS.ARRIVE.TRANS64.RED.A1T0 RZ, [UR7], RZ ;  /* 0x000000ffffff79a7 */ /* 0x000fe20008100407 */
[----:B------:R-:W-:Y:S05]  /*128c0*/  @!P2 BRA `(.L_x_257) ;  /* 0x000000000004a947 */ /* 0x000fea0003800000 */
[----:B------:R-:W-:Y:S01]  /*128d0*/  BPT.TRAP 0x1 ;  /* 0x000000040000795c */ /* 0x000fe20000300000 */
.L_x_257:
[----:B------:R-:W5:Y:S02]  /*128e0*/  SYNCS.PHASECHK.TRANS64.TRYWAIT P1, [UR6+0x344f0], R2 ;  /* 0x0344f002ff0075a7 */ /* 0x000f640008020146 */
[----:B-----5:R-:W-:Y:S05]  /*128f0*/  @!P1 BRA `(.L_x_258) ;  /* 0x0000005400c49947 */ /* 0x020fea0003800000 */
.L_x_397:
        /* <DEDUP_REMOVED lines=11> */
.L_x_261:
[----:B--234-:R-:W1:Y:S02]  /*129b0*/  LDC R3, c[0x0][0x828] ;  /* 0x00020a00ff037b82 */ /* 0x01ce640000000800 */
[----:B-1----:R1:W-:Y:S02]  /*129c0*/  SYNCS.ARRIVE.TRANS64.RED.A0TR RZ, [UR6+0x344d0], R3 ;  /* 0x0344d003ffff79a7 */ /* 0x0023e40008300406 */
.L_x_260:
[----:B------:R-:W-:Y:S05]  /*129d0*/  BSYNC B0 ;  /* 0x0000000000007941 */ /* 0x000fea0003800000 */
.L_x_259:
[----:B------:R-:W-:Y:S05]  /*129e0*/  @!P2 BRA `(.L_x_262) ;  /* 0x000000000004a947 */ /* 0x000fea0003800000 */
[----:B------:R-:W-:Y:S01]  /*129f0*/  BPT.TRAP 0x1 ;  /* 0x000000040000795c */ /* 0x000fe20000300000 */
.L_x_262:
[----:B------:R-:W-:Y:S01]  /*12a00*/  SYNCS.ARRIVE.TRANS64.RED.A1T0 RZ, [UR14], RZ ;  /* 0x000000ffffff79a7 */ /* 0x000fe2000810040e */
[----:B------:R-:W-:Y:S05]  /*12a10*/  @!P2 BRA `(.L_x_263) ;  /* 0x000000000004a947 */ /* 0x000fea0003800000 */
[----:B------:R-:W-:Y:S01]  /*12a20*/  BPT.TRAP 0x1 ;  /* 0x000000040000795c */ /* 0x000fe20000300000 */
.L_x_263:
[----:B------:R-:W5:Y:S02]  /*12a30*/  SYNCS.PHASECHK.TRANS64.TRYWAIT P1, [UR6+0x344f8], R2 ;  /* 0x0344f802ff0075a7 */ /* 0x000f640008020146 */
[----:B-----5:R-:W-:Y:S05]  /*12a40*/  @!P1 BRA `(.L_x_264) ;  /* 0x0000005400889947 */ /* 0x020fea0003800000 */
.L_x_398:
        /* <DEDUP_REMOVED lines=11> */
.L_x_267:
[----:B------:R-:W1:Y:S02]  /*12b00*/  LDC R2, c[0x0][0x828] ;  /* 0x00020a00ff027b82 */ /* 0x000e640000000800 */
[----:B-1----:R1:W-:Y:S02]  /*12b10*/  SYNCS.ARRIVE.TRANS64.RED.A0TR RZ, [UR6+0x344d8], R2 ;  /* 0x0344d802ffff79a7 */ /* 0x0023e40008300406 */
.L_x_266:
[----:B------:R-:W-:Y:S05]  /*12b20*/  BSYNC B0 ;  /* 0x0000000000007941 */ /* 0x000fea0003800000 */
.L_x_265:
[----:B------:R-:W-:Y:S05]  /*12b30*/  @!P2 BRA `(.L_x_268) ;  /* 0x000000000004a947 */ /* 0x000fea0003800000 */
[----:B------:R-:W-:Y:S01]  /*12b40*/  BPT.TRAP 0x1 ;  /* 0x000000040000795c */ /* 0x000fe20000300000 */
.L_x_268:
[----:B------:R-:W-:Y:S01]  /*12b50*/  ISETP.NE.AND P0, PT, R7, RZ, PT ;  /* 0x000000ff0700720c */ /* 0x000fe20003f05270 */
[----:B------:R-:W-:Y:S01]  /*12b60*/  SYNCS.ARRIVE.TRANS64.RED.A1T0 RZ, [UR36], RZ ;  /* 0x000000ffffff79a7 */ /* 0x000fe20008100424 */
[CC--:B------:R-:W-:Y:S02]  /*12b70*/  ISETP.NE.AND P3, PT, R18.reuse, R6.reuse, PT ;  /* 0x000000061200720c */ /* 0x0c0fe40003f65270 */
[----:B------:R-:W-:-:S13]  /*12b80*/  ISETP.EQ.OR P0, PT, R18, R6, !P0 ;  /* 0x000000061200720c */ /* 0x000fda0004702670 */
[----:B------:R-:W-:Y:S05]  /*12b90*/  @P0 BRA `(.L_x_269) ;  /* 0x0000000400040947 */ /* 0x000fea0003800000 */
[----:B------:R-:W-:Y:S01]  /*12ba0*/  ELECT P0, URZ, PT ;  /* 0x00000000003f782f */ /* 0x000fe20003800000 */
[----:B------:R-:W-:-:S12]  /*12bb0*/  BSSY B0, `(.L_x_270) ;  /* 0x0000032000007945 */ /* 0x000fd80003800000 */
[----:B------:R-:W-:Y:S05]  /*12bc0*/  @!P0 BRA `(.L_x_271) ;  /* 0x0000000000c08947 */ /* 0x000fea0003800000 */
[----:B-1234-:R-:W1:Y:S08]  /*12bd0*/  LDC.64 R2, c[0x0][0x290] ;  /* 0x0000a400ff027b82 */ /* 0x01ee700000000a00 */
[----:B------:R-:W2:Y:S08]  /*12be0*/  LDC.64 R10, c[0x0][0x808] ;  /* 0x00020200ff0a7b82 */ /* 0x000eb00000000a00 */
[----:B------:R-:W3:Y:S01]  /*12bf0*/  LDC.64 R14, c[0x0][0x810] ;  /* 0x00020400ff0e7b82 */ /* 0x000ee20000000a00 */
[----:B-1----:R-:W-:-:S05]  /*12c00*/  IMAD.WIDE R2, R6, 0xc, R2 ;  /* 0x0000000c06027825 */ /* 0x002fca00078e0202 */
[----:B------:R1:W5:Y:S04]  /*12c10*/  LDG.E R12, desc[UR38][R2.64] ;  /* 0x00000026020c7981 */ /* 0x000368000c1e1900 */
[----:B------:R1:W5:Y:S01]  /*12c20*/  LDG.E R13, desc[UR38][R2.64+0x4] ;  /* 0x00000426020d7981 */ /* 0x000362000c1e1900 */
[----:B--2---:R-:W-:Y:S02]  /*12c30*/  ISETP.NE.U32.AND P0, PT, R10, RZ, PT ;  /* 0x000000ff0a00720c */ /* 0x004fe40003f05070 */
[----:B------:R-:W-:Y:S02]  /*12c40*/  SHF.R.S32.HI R9, RZ, 0x1f, R6 ;  /* 0x0000001fff097819 */ /* 0x000fe40000011406 */
[----:B------:R-:W-:Y:S02]  /*12c50*/  ISETP.NE.AND.EX P0, PT, R11, RZ, PT, P0 ;  /* 0x000000ff0b00720c */ /* 0x000fe40003f05300 */
[----:B---3--:R-:W-:-:S04]  /*12c60*/  ISETP.NE.U32.AND P1, PT, R14, RZ, PT ;  /* 0x000000ff0e00720c */ /* 0x008fc80003f25070 */
[----:B------:R-:W-:-:S07]  /*12c70*/  ISETP.NE.AND.EX P1, PT, R15, RZ, PT, P1 ;  /* 0x000000ff0f00720c */ /* 0x000fce0003f25310 */
[----:B-1----:R-:W-:Y:S06]  /*12c80*/  @!P0 BRA `(.L_x_272) ;  /* 0x0000000000108947 */ /* 0x002fec0003800000 */
[----:B------:R-:W-:-:S04]  /*12c90*/  LEA R2, P0, R6, R10, 0x3 ;  /* 0x0000000a06027211 */ /* 0x000fc800078018ff */
[----:B------:R-:W-:-:S06]  /*12ca0*/  LEA.HI.X R3, R6, R11, R9, 0x3, P0 ;  /* 0x0000000b06037211 */ /* 0x000fcc00000f1c09 */
[----:B------:R-:W2:Y:S04]  /*12cb0*/  LDG.E.64 R2, desc[UR38][R2.64] ;  /* 0x0000002602027981 */ /* 0x000ea8000c1e1b00 */
[----:B--2---:R1:W-:Y:S02]  /*12cc0*/  STS.64 [UR5], R2 ;  /* 0x00000002ff007988 */ /* 0x0043e40008000a05 */
.L_x_272:
[----:B------:R-:W-:Y:S05]  /*12cd0*/  @!P1 BRA `(.L_x_271) ;  /* 0x00000000007c9947 */ /* 0x000fea0003800000 */
[----:B-1----:R-:W-:-:S04]  /*12ce0*/  LEA R2, P0, R6, R14, 0x3 ;  /* 0x0000000e06027211 */ /* 0x002fc800078018ff */
[----:B------:R-:W-:Y:S02]  /*12cf0*/  LEA.HI.X R3, R6, R15, R9, 0x3, P0 ;  /* 0x0000000f06037211 */ /* 0x000fe400000f1c09 */
[----:B------:R-:W1:Y:S04]  /*12d00*/  LDS R9, [UR5+0x1c] ;  /* 0x00001c05ff097984 */ /* 0x000e680008000800 */
[----:B------:R-:W2:Y:S01]  /*12d10*/  LDG.E.64 R2, desc[UR38][R2.64] ;  /* 0x0000002602027981 */ /* 0x000ea2000c1e1b00 */
[----:B------:R-:W-:Y:S01]  /*12d20*/  MOV R18, UR5 ;  /* 0x0000000500127c02 */ /* 0x000fe20008000f00 */
[----:B-----5:R-:W-:Y:S01]  /*12d30*/  VIADD R13, R13, 0xffffffff ;  /* 0xffffffff0d0d7836 */ /* 0x020fe20000000000 */
[----:B------:R-:W-:Y:S02]  /*12d40*/  IADD3 R12, R12, -0x1, RZ ;  /* 0xffffffff0c0c7810 */ /* 0x000fe40007ffe0ff */
[----:B------:R-:W-:-:S02]  /*12d50*/  CS2R R14, SRZ ;  /* 0x00000000000e7805 */ /* 0x000fc4000001ff00 */
[----:B------:R-:W-:Y:S01]  /*12d60*/  SHF.R.U64 R18, R18, 0x4, RZ ;  /* 0x0000000412127819 */ /* 0x000fe200000012ff */
[----:B------:R-:W-:Y:S04]  /*12d70*/  STS [UR5+0x30], RZ ;  /* 0x000030ffff007988 */ /* 0x000fe80008000805 */
[----:B------:R-:W-:Y:S04]  /*12d80*/  STS.128 [UR5+0x20], R12 ;  /* 0x0000200cff007988 */ /* 0x000fe80008000c05 */
        /* <DEDUP_REMOVED lines=10> */
[----:B------:R-:W-:Y:S04]  /*12e30*/  STS [UR5+0x1c], R9 ;  /* 0x00001c09ff007988 */ /* 0x000fe80008000805 */
[----:B------:R-:W1:Y:S02]  /*12e40*/  LDS R10, [UR5+0x1c] ;  /* 0x00001c05ff0a7984 */ /* 0x000e640008000800 */
[----:B-1----:R-:W-:-:S05]  /*12e50*/  LOP3.LUT R10, R10, 0xf0, RZ, 0xb8, !PT ;  /* 0x000000f00a0a7812 */ /* 0x002fca00078eb8ff */
[----:B------:R-:W-:Y:S04]  /*12e60*/  STS [UR5+0x1c], R10 ;  /* 0x00001c0aff007988 */ /* 0x000fe80008000805 */
[----:B------:R-:W1:Y:S02]  /*12e70*/  LDS R11, [UR5+0x1c] ;  /* 0x00001c05ff0b7984 */ /* 0x000e640008000800 */
[----:B-1----:R-:W-:-:S05]  /*12e80*/  LOP3.LUT R19, R11, 0xf00, RZ, 0xb8, !PT ;  /* 0x00000f000b137812 */ /* 0x002fca00078eb8ff */
[----:B------:R-:W-:Y:S04]  /*12e90*/  STS.64 [UR5+0x18], R18 ;  /* 0x00001812ff007988 */ /* 0x000fe80008000a05 */
[----:B------:R-:W1:Y:S02]  /*12ea0*/  LDS R11, [UR5+0x1c] ;  /* 0x00001c05ff0b7984 */ /* 0x000e640008000800 */
[----:B-1----:R-:W-:-:S05]  /*12eb0*/  LOP3.LUT R2, R11, 0xf000, RZ, 0xb8, !PT ;  /* 0x0000f0000b027812 */ /* 0x002fca00078eb8ff */
[----:B------:R1:W-:Y:S02]  /*12ec0*/  STS [UR5+0x1c], R2 ;  /* 0x00001c02ff007988 */ /* 0x0003e40008000805 */
.L_x_271:
[----:B------:R-:W-:Y:S05]  /*12ed0*/  BSYNC B0 ;  /* 0x0000000000007941 */ /* 0x000fea0003800000 */
.L_x_270:
[----:B-1----:R-:W1:Y:S01]  /*12ee0*/  S2R R2, SR_LANEID ;  /* 0x0000000000027919 */ /* 0x002e620000000000 */
[----:B------:R-:W-:Y:S01]  /*12ef0*/  NOP ;  /* 0x0000000000007918 */ /* 0x000fe20000000000 */
[----:B------:R-:W-:Y:S01]  /*12f00*/  ELECT P0, URZ, PT ;  /* 0x00000000003f782f */ /* 0x000fe20003800000 */
[----:B------:R-:W-:Y:S01]  /*12f10*/  BSSY B0, `(.L_x_273) ;  /* 0x0000008000007945 */ /* 0x000fe20003800000 */
[----:B-1----:R-:W-:-:S04]  /*12f20*/  SHF.L.U32 R10, R2, 0x2, RZ ;  /* 0x00000002020a7819 */ /* 0x002fc800000006ff */
[----:B------:R-:W-:Y:S01]  /*12f30*/  IADD3 R2, P1, R10, UR12, RZ ;  /* 0x0000000c0a027c10 */ /* 0x000fe2000ff3e0ff */
[----:B------:R1:W1:Y:S04]  /*12f40*/  LDS R9, [R10+UR5] ;  /* 0x000000050a097984 */ /* 0x0002680008000800 */
[----:B--234-:R-:W-:Y:S02]  /*12f50*/  IMAD.X R3, RZ, RZ, UR13, P1 ;  /* 0x0000000dff037e24 */ /* 0x01cfe400088e06ff */
[----:B------:R-:W-:Y:S06]  /*12f60*/  @!P0 BRA `(.L_x_274) ;  /* 0x0000000000088947 */ /* 0x000fec0003800000 */
[----:B------:R0:W-:Y:S01]  /*12f70*/  UTMACMDFLUSH ;  /* 0x00000000000079b7 */ /* 0x0001e20000000000 */
[----:B------:R-:W-:-:S04]  /*12f80*/  DEPBAR.LE SB0, 0x0 ;  /* 0x000080000000791a */ /* 0x000fc80000000000 */
.L_x_274:
[----:B------:R-:W-:Y:S05]  /*12f90*/  BSYNC B0 ;  /* 0x0000000000007941 */ /* 0x000fea0003800000 */
.L_x_273:
[----:B-1----:R1:W5:Y:S02]  /*12fa0*/  ATOMG.E.EXCH.STRONG.GPU PT, RZ, [R2], R9 ;  /* 0x0000000902ff73a8 */ /* 0x00236400041ee100 */
.L_x_269:
[----:B------:R-:W-:Y:S01]  /*12fb0*/  ISETP.NE.AND P1, PT, R7, RZ, PT ;  /* 0x000000ff0700720c */ /* 0x000fe20003f25270 */
[----:B------:R-:W-:Y:S01]  /*12fc0*/  IMAD.MOV.U32 R16, RZ, RZ, R4 ;  /* 0x000000ffff107224 */ /* 0x000fe200078e0004 */
[----:B------:R-:W-:Y:S01]  /*12fd0*/  IADD3 R22, R22, 0x1, RZ ;  /* 0x0000000116167810 */ /* 0x000fe20007ffe0ff */
[----:B------:R-:W-:Y:S01]  /*12fe0*/  IMAD.MOV.U32 R18, RZ, RZ, R6 ;  /* 0x000000ffff127224 */ /* 0x000fe200078e0006 */
[----:B-1----:R-:W-:Y:S02]  /*12ff0*/  SEL R2, RZ, 0x1, !P3 ;  /* 0x00000001ff027807 */ /* 0x002fe40005800000 */
[----:B------:R-:W-:Y:S02]  /*13000*/  ISETP.NE.AND P0, PT, R22, 0x8, PT ;  /* 0x000000081600780c */ /* 0x000fe40003f05270 */
[----:B------:R-:W-:Y:S02]  /*13010*/  MOV R17, R5 ;  /* 0x0000000500117202 */ /* 0x000fe40000000f00 */
[----:B--234-:R-:W-:-:S02]  /*13020*/  SEL R3, RZ, 0x1, P0 ;  /* 0x00000001ff037807 */ /* 0x01cfc40000000000 */
[----:B------:R-:W-:Y:S02]  /*13030*/  SEL R22, R22, RZ, P0 ;  /* 0x000000ff16167207 */ /* 0x000fe40000000000 */
[----:B------:R-:W-:Y:S01]  /*13040*/  LOP3.LUT R0, R0, R3, RZ, 0x3c, !PT ;  /* 0x0000000300007212 */ /* 0x000fe200078e3cff */
[----:B------:R-:W-:Y:S06]  /*13050*/  @P1 BRA `(.L_x_275) ;  /* 0xffffffe000ac1947 */ /* 0x000fec000383ffff */
[----:B-----5:R-:W-:Y:S01]  /*13060*/  ELECT P0, URZ, PT ;  /* 0x00000000003f782f */ /* 0x020fe20003800000 */
[----:B------:R-:W-:-:S12]  /*13070*/  BSSY B0, `(.L_x_276) ;  /* 0x0000017000007945 */ /* 0x000fd80003800000 */
[----:B------:R-:W-:Y:S05]  /*13080*/  @!P0 BRA `(.L_x_277) ;  /* 0x0000000000548947 */ /* 0x000fea0003800000 */
[----:B------:R-:W-:Y:S05]  /*13090*/  @!P2 BRA `(.L_x_278) ;  /* 0x000000000004a947 */ /* 0x000fea0003800000 */
[----:B------:R-:W-:Y:S01]  /*130a0*/  BPT.TRAP 0x1 ;  /* 0x000000040000795c */ /* 0x000fe20000300000 */
.L_x_278:
[----:B------:R-:W1:Y:S02]  /*130b0*/  SYNCS.PHASECHK.TRANS64.TRYWAIT P0, [UR6+0x344e0], R8 ;  /* 0x0344e008ff0075a7 */ /* 0x000e640008000146 */
[----:B-1----:R-:W-:Y:S05]  /*130c0*/  @!P0 BRA `(.L_x_279) ;  /* 0x0000005000008947 */ /* 0x002fea0003800000 */
.L_x_399:
[----:B------:R-:W-:Y:S05]  /*130d0*/  @!P2 BRA `(.L_x_280) ;  /* 0x000000000004a947 */ /* 0x000fea0003800000 */
[----:B------:R-:W-:Y:S01]  /*130e0*/  BPT.TRAP 0x1 ;  /* 0x000000040000795c */ /* 0x000fe20000300000 */
.L_x_280:
[----:B------:R-:W2:Y:S02]  /*130f0*/  SYNCS.PHASECHK.TRANS64.TRYWAIT P0, [UR6+0x344e8], R8 ;  /* 0x0344e808ff0075a7 */ /* 0x000ea40008000146 */
[----:B--2---:R-:W-:Y:S05]  /*13100*/  @!P0 BRA `(.L_x_281) ;  /* 0x0000005000088947 */ /* 0x004fea0003800000 */
.L_x_400:
[----:B------:R-:W-:Y:S05]  /*13110*/  @!P2 BRA `(.L_x_282) ;  /* 0x000000000004a947 */ /* 0x000fea0003800000 */
[----:B------:R-:W-:Y:S01]  /*13120*/  BPT.TRAP 0x1 ;  /* 0x000000040000795c */ /* 0x000fe20000300000 */
.L_x_282:
[----:B------:R-:W2:Y:S02]  /*13130*/  SYNCS.PHASECHK.TRANS64.TRYWAIT P0, [UR6+0x344f0], R8 ;  /* 0x0344f008ff0075a7 */ /* 0x000ea40008000146 */
[----:B--2---:R-:W-:Y:S05]  /*13140*/  @!P0 BRA `(.L_x_283) ;  /* 0x0000005000108947 */ /* 0x004fea0003800000 */
.L_x_401:
[----:B------:R-:W-:Y:S05]  /*13150*/  @!P2 BRA `(.L_x_284) ;  /* 0x000000000004a947 */ /* 0x000fea0003800000 */
[----:B------:R-:W-:Y:S01]  /*13160*/  BPT.TRAP 0x1 ;  /* 0x000000040000795c */ /* 0x000fe20000300000 */
.L_x_284:
[----:B------:R-:W-:-:S04]  /*13170*/  MOV R0, 0x1 ;  /* 0x0000000100007802 */ /* 0x000fc80000000f00 */
[----:B------:R-:W-:-:S07]  /*13180*/  SHF.L.U32 R0, R0, 0x1f, RZ ;  /* 0x0000001f00007819 */ /* 0x000fce00000006ff */
.L_x_285:
[----:B-1----:R-:W-:-:S04]  /*13190*/  IMAD.U32 R3, RZ, RZ, UR6 ;  /* 0x00000006ff037e24 */ /* 0x002fc8000f8e00ff */
[----:B------:R1:W2:Y:S03]  /*131a0*/  SYNCS.PHASECHK.TRANS64.TRYWAIT P0, [R3+URZ+0x344f8], R0 ;  /* 0x0344f800030075a7 */ /* 0x0002a6000800017f */
[----:B--2---:R-:W-:Y:S05]  /*131b0*/  @!P0 NANOSLEEP.SYNCS 0x989680 ;  /* 0x009896800000895d */ /* 0x004fea0003900000 */
[----:B------:R-:W2:Y:S02]  /*131c0*/  @!P0 SYNCS.PHASECHK.TRANS64 P0, [R3+URZ+0x344f8], R0 ;  /* 0x0344f800030085a7 */ /* 0x000ea4000800007f */
[----:B--2---:R-:W-:Y:S05]  /*131d0*/  @!P0 BRA `(.L_x_285) ;  /* 0xfffffffc00ec8947 */ /* 0x004fea000383ffff */
.L_x_277:
[----:B------:R-:W-:Y:S05]  /*131e0*/  BSYNC B0 ;  /* 0x0000000000007941 */ /* 0x000fea0003800000 */
.L_x_276:
[----:B------:R-:W-:Y:S05]  /*131f0*/  EXIT ;  /* 0x000000000000794d */ /* 0x000fea0003800000 */
.L_x_158:
[----:B------:R-:W1:Y:S01]  /*13200*/  S2UR UR4, SR_CTAID.Y ;  /* 0x00000000000479c3 */ /* 0x000e620000002600 */
[----:B------:R-:W3:Y:S01]  /*13210*/  S2R R0, SR_LANEID ;  /* 0x0000000000007919 */ /* 0x000ee20000000000 */
[----:B------:R-:W-:Y:S01]  /*13220*/  ELECT P0, URZ, PT ;  /* 0x00000000003f782f */ /* 0x000fe20003800000 */
[----:B------:R-:W-:Y:S01]  /*13230*/  BSSY B0, `(.L_x_286) ;  /* 0x000003b000007945 */ /* 0x000fe20003800000 */
[----:B------:R-:W-:Y:S01]  /*13240*/  ULDC.64 UR12, c[0x0][0x508] ;  /* 0x00014200000c7ab9 */ /* 0x000fe20000000a00 */
[----:B-1----:R-:W-:-:S04]  /*13250*/  UIMAD UR4, UR4, UR60, UR56 ;  /* 0x0000003c040472a4 */ /* 0x002fc8000f8e0238 */
[----:B------:R-:W-:-:S06]  /*13260*/  UIMAD.WIDE UR12, UR4, 0x80, UR12 ;  /* 0x00000080040c78a5 */ /* 0x000fcc000f8e020c */
[----:B------:R-:W-:Y:S06]  /*13270*/  @!P0 BRA `(.L_x_287) ;  /* 0x0000000000d88947 */ /* 0x000fec0003800000 */
[----:B------:R1:W-:Y:S01]  /*13280*/  STL [R1+0x104], R13 ;  /* 0x0001040d01007387 */ /* 0x0003e20000100800 */
[----:B------:R-:W4:Y:S01]  /*13290*/  LDC.64 R14, c[0x0][0x358] ;  /* 0x0000d600ff0e7b82 */ /* 0x000f220000000a00 */
[----:B------:R-:W-:Y:S02]  /*132a0*/  UMOV UR4, 0x400 ;  /* 0x0000040000047882 */ /* 0x000fe40000000000 */
[----:B------:R3:W-:Y:S01]  /*132b0*/  STL [R1+0x100], R11 ;  /* 0x0001000b01007387 */ /* 0x0007e20000100800 */
[----:B--2---:R-:W-:-:S04]  /*132c0*/  ULEA UR4, UR58, UR4, 0x18 ;  /* 0x000000043a047291 */ /* 0x004fc8000f8ec03f */
[----:B------:R-:W2:Y:S08]  /*132d0*/  LDC.64 R8, c[0x0][0x340] ;  /* 0x0000d000ff087b82 */ /* 0x000eb00000000a00 */
[----:B-1----:R-:W4:Y:S08]  /*132e0*/  LDC.64 R12, c[0x0][0x350] ;  /* 0x0000d400ff0c7b82 */ /* 0x002f300000000a00 */
[----:B---3--:R-:W2:Y:S08]  /*132f0*/  LDC.64 R10, c[0x0][0x348] ;  /* 0x0000d200ff0a7b82 */ /* 0x008eb00000000a00 */
[----:B------:R-:W1:Y:S01]  /*13300*/  LDC.64 R32, c[0x0][0x300] ;  /* 0x0000c000ff207b82 */ /* 0x000e620000000a00 */
[----:B----4-:R3:W-:Y:S07]  /*13310*/  STS.128 [UR4+0x34650], R12 ;  /* 0x0346500cff007988 */ /* 0x0107ee0008000c04 */
[----:B------:R-:W1:Y:S01]  /*13320*/  LDC.64 R34, c[0x0][0x308] ;  /* 0x0000c200ff227b82 */ /* 0x000e620000000a00 */
[----:B--2---:R2:W-:Y:S07]  /*13330*/  STS.128 [UR4+0x34640], R8 ;  /* 0x03464008ff007988 */ /* 0x0045ee0008000c04 */
[----:B------:R-:W4:Y:S08]  /*13340*/  LDC.64 R28, c[0x0][0x310] ;  /* 0x0000c400ff1c7b82 */ /* 0x000f300000000a00 */
[----:B---3--:R-:W3:Y:S08]  /*13350*/  LDC.64 R12, c[0x0][0x420] ;  /* 0x00010800ff0c7b82 */ /* 0x008ef00000000a00 */
[----:B------:R-:W3:Y:S01]  /*13360*/  LDC.64 R14, c[0x0][0x428] ;  /* 0x00010a00ff0e7b82 */ /* 0x000ee20000000a00 */
[----:B-1----:R-:W-:Y:S07]  /*13370*/  STS.128 [UR4+0x34600], R32 ;  /* 0x03460020ff007988 */ /* 0x002fee0008000c04 */
[----:B--2---:R-:W1:Y:S08]  /*13380*/  LDC.64 R8, c[0x0][0x430] ;  /* 0x00010c00ff087b82 */ /* 0x004e700000000a00 */
[----:B------:R-:W1:Y:S01]  /*13390*/  LDC.64 R10, c[0x0][0x438] ;  /* 0x00010e00ff0a7b82 */ /* 0x000e620000000a00 */
[----:B---3--:R2:W-:Y:S07]  /*133a0*/  STS.128 [UR4+0x346a0], R12 ;  /* 0x0346a00cff007988 */ /* 0x0085ee0008000c04 */
[----:B------:R-:W4:Y:S08]  /*133b0*/  LDC.64 R30, c[0x0][0x318] ;  /* 0x0000c600ff1e7b82 */ /* 0x000f300000000a00 */
[----:B------:R-:W3:Y:S01]  /*133c0*/  LDC.64 R24, c[0x0][0x320] ;  /* 0x0000c800ff187b82 */ /* 0x000ee20000000a00 */
[----:B--2---:R2:W5:Y:S07]  /*133d0*/  LDL.LU R13, [R1+0x104] ;  /* 0x00010400010d7983 */ /* 0x00456e0000300800 */
[----:B------:R-:W3:Y:S01]  /*133e0*/  LDC.64 R26, c[0x0][0x328] ;  /* 0x0000ca00ff1a7b82 */ /* 0x000ee20000000a00 */
[----:B-1----:R1:W-:Y:S07]  /*133f0*/  STS.128 [UR4+0x346b0], R8 ;  /* 0x0346b008ff007988 */ /* 0x0023ee0008000c04 */
[----:B------:R-:W2:Y:S01]  /*13400*/  LDC.64 R4, c[0x0][0x330] ;  /* 0x0000cc00ff047b82 */ /* 0x000ea20000000a00 */
[----:B----4-:R4:W-:Y:S04]  /*13410*/  STS.128 [UR4+0x34610], R28 ;  /* 0x0346101cff007988 */ /* 0x0109e80008000c04 */
[----:B-1----:R1:W5:Y:S03]  /*13420*/  LDL.LU R11, [R1+0x100] ;  /* 0x00010000010b7983 */ /* 0x0023660000300800 */
[----:B------:R-:W2:Y:S01]  /*13430*/  LDC.64 R6, c[0x0][0x338] ;  /* 0x0000ce00ff067b82 */ /* 0x000ea20000000a00 */
[----:B---3--:R3:W-:Y:S07]  /*13440*/  STS.128 [UR4+0x34620], R24 ;  /* 0x03462018ff007988 */ /* 0x0087ee0008000c04 */
[----:B------:R-:W1:Y:S08]  /*13450*/  LDC.64 R32, c[0x0][0x360] ;  /* 0x0000d800ff207b82 */ /* 0x000e700000000a00 */
[----:B------:R-:W1:Y:S01]  /*13460*/  LDC.64 R34, c[0x0][0x368] ;  /* 0x0000da00ff227b82 */ /* 0x000e620000000a00 */
[----:B--2---:R2:W-:Y:S07]  /*13470*/  STS.128 [UR4+0x34630], R4 ;  /* 0x03463004ff007988 */ /* 0x0045ee0008000c04 */
[----:B----4-:R-:W4:Y:S08]  /*13480*/  LDC.64 R28, c[0x0][0x370] ;  /* 0x0000dc00ff1c7b82 */ /* 0x010f300000000a00 */
[----:B------:R-:W4:Y:S08]  /*13490*/  LDC.64 R30, c[0x0][0x378] ;  /* 0x0000de00ff1e7b82 */ /* 0x000f300000000a00 */
[----:B---3--:R-:W3:Y:S01]  /*134a0*/  LDC.64 R24, c[0x0][0x400] ;  /* 0x00010000ff187b82 */ /* 0x008ee20000000a00 */
[----:B-1----:R1:W-:Y:S07]  /*134b0*/  STS.128 [UR4+0x34660], R32 ;  /* 0x03466020ff007988 */ /* 0x0023ee0008000c04 */
[----:B------:R-:W3:Y:S08]  /*134c0*/  LDC.64 R26, c[0x0][0x408] ;  /* 0x00010200ff1a7b82 */ /* 0x000ef00000000a00 */
[----:B--2---:R-:W2:Y:S01]  /*134d0*/  LDC.64 R4, c[0x0][0x410] ;  /* 0x00010400ff047b82 */ /* 0x004ea20000000a00 */
[----:B----4-:R4:W-:Y:S07]  /*134e0*/  STS.128 [UR4+0x34670], R28 ;  /* 0x0346701cff007988 */ /* 0x0109ee0008000c04 */
[----:B------:R-:W2:Y:S01]  /*134f0*/  LDC.64 R6, c[0x0][0x418] ;  /* 0x00010600ff067b82 */ /* 0x000ea20000000a00 */
[----:B---3--:R3:W-:Y:S07]  /*13500*/  STS.128 [UR4+0x34680], R24 ;  /* 0x03468018ff007988 */ /* 0x0087ee0008000c04 */
[----:B-1----:R-:W1:Y:S08]  /*13510*/  LDC.64 R32, c[0x0][0x440] ;  /* 0x00011000ff207b82 */ /* 0x002e700000000a00 */
[----:B------:R-:W1:Y:S01]  /*13520*/  LDC.64 R34, c[0x0][0x448] ;  /* 0x00011200ff227b82 */ /* 0x000e620000000a00 */
[----:B--2---:R2:W-:Y:S07]  /*13530*/  STS.128 [UR4+0x34690], R4 ;  /* 0x03469004ff007988 */ /* 0x0045ee0008000c04 */
[----:B----4-:R-:W4:Y:S08]  /*13540*/  LDC.64 R28, c[0x0][0x450] ;  /* 0x00011400ff1c7b82 */ /* 0x010f300000000a00 */
[----:B------:R-:W4:Y:S08]  /*13550*/  LDC.64 R30, c[0x0][0x458] ;  /* 0x00011600ff1e7b82 */ /* 0x000f300000000a00 */
[----:B---3--:R-:W3:Y:S08]  /*13560*/  LDC.64 R24, c[0x0][0x460] ;  /* 0x00011800ff187b82 */ /* 0x008ef00000000a00 */
[----:B------:R-:W3:Y:S08]  /*13570*/  LDC.64 R26, c[0x0][0x468] ;  /* 0x00011a00ff1a7b82 */ /* 0x000ef00000000a00 */
[----:B--2---:R-:W2:Y:S08]  /*13580*/  LDC.64 R4, c[0x0][0x470] ;  /* 0x00011c00ff047b82 */ /* 0x004eb00000000a00 */
[----:B------:R-:W2:Y:S01]  /*13590*/  LDC.64 R6, c[0x0][0x478] ;  /* 0x00011e00ff067b82 */ /* 0x000ea20000000a00 */
[----:B-1----:R1:W-:Y:S04]  /*135a0*/  STS.128 [UR4+0x346c0], R32 ;  /* 0x0346c020ff007988 */ /* 0x0023e80008000c04 */
[----:B----4-:R1:W-:Y:S04]  /*135b0*/  STS.128 [UR4+0x346d0], R28 ;  /* 0x0346d01cff007988 */ /* 0x0103e80008000c04 */
[----:B---3--:R1:W-:Y:S04]  /*135c0*/  STS.128 [UR4+0x346e0], R24 ;  /* 0x0346e018ff007988 */ /* 0x0083e80008000c04 */
[----:B--2---:R1:W-:Y:S02]  /*135d0*/  STS.128 [UR4+0x346f0], R4 ;  /* 0x0346f004ff007988 */ /* 0x0043e40008000c04 */
.L_x_287:
[----:B--2---:R-:W-:Y:S05]  /*135e0*/  BSYNC B0 ;  /* 0x0000000000007941 */ /* 0x004fea0003800000 */
.L_x_286:
[----:B------:R-:W-:Y:S01]  /*135f0*/  ELECT P0, URZ, PT ;  /* 0x00000000003f782f */ /* 0x000fe20003800000 */
[----:B------:R-:W-:Y:S01]  /*13600*/  NOP ;  /* 0x0000000000007918 */ /* 0x000fe20000000000 */
[----:B------:R-:W-:Y:S11]  /*13610*/  BSSY B0, `(.L_x_288) ;  /* 0x000004a000007945 */ /* 0x000ff60003800000 */
[----:B------:R-:W-:Y:S05]  /*13620*/  @!P0 BRA `(.L_x_289) ;  /* 0x0000000400208947 */ /* 0x000fea0003800000 */
[----:B-1----:R-:W1:Y:S08]  /*13630*/  LDC.64 R4, c[0x0][0x518] ;  /* 0x00014600ff047b82 */ /* 0x002e700000000a00 */
[----:B------:R-:W2:Y:S08]  /*13640*/  LDC.64 R2, c[0x0][0x528] ;  /* 0x00014a00ff027b82 */ /* 0x000eb00000000a00 */
[----:B------:R-:W4:Y:S01]  /*13650*/  LDC.64 R8, c[0x0][0x510] ;  /* 0x00014400ff087b82 */ /* 0x000f220000000a00 */
[----:B-1----:R-:W-:-:S07]  /*13660*/  IMAD.WIDE R4, R18, 0x8, R4 ;  /* 0x0000000812047825 */ /* 0x002fce00078e0204 */
[----:B------:R-:W1:Y:S01]  /*13670*/  LDC.64 R6, c[0x0][0x520] ;  /* 0x00014800ff067b82 */ /* 0x000e620000000a00 */
[----:B------:R-:W3:Y:S01]  /*13680*/  LDG.E.64 R4, desc[UR38][R4.64] ;  /* 0x0000002604047981 */ /* 0x000ee2000c1e1b00 */
[----:B--2---:R-:W-:-:S06]  /*13690*/  IMAD.WIDE R2, R18, 0x8, R2 ;  /* 0x0000000812027825 */ /* 0x004fcc00078e0202 */
[----:B------:R-:W2:Y:S01]  /*136a0*/  LDG.E.64 R2, desc[UR38][R2.64] ;  /* 0x0000002602027981 */ /* 0x000ea2000c1e1b00 */
[----:B----4-:R-:W-:-:S06]  /*136b0*/  IMAD.WIDE R8, R18, 0x8, R8 ;  /* 0x0000000812087825 */ /* 0x010fcc00078e0208 */
[----:B------:R-:W4:Y:S01]  /*136c0*/  LDG.E.64 R8, desc[UR38][R8.64] ;  /* 0x0000002608087981 */ /* 0x000f22000c1e1b00 */
[----:B-1----:R-:W-:-:S06]  /*136d0*/  IMAD.WIDE R6, R18, 0x8, R6 ;  /* 0x0000000812067825 */ /* 0x002fcc00078e0206 */
[----:B------:R-:W4:Y:S01]  /*136e0*/  LDG.E.64 R6, desc[UR38][R6.64] ;  /* 0x0000002606067981 */ /* 0x000f22000c1e1b00 */
[----:B------:R-:W-:Y:S02]  /*136f0*/  UMOV UR4, 0x400 ;  /* 0x0000040000047882 */ /* 0x000fe40000000000 */
[----:B------:R-:W-:-:S09]  /*13700*/  ULEA UR4, UR58, UR4, 0x18 ;  /* 0x000000043a047291 */ /* 0x000fd2000f8ec03f */
[----:B------:R-:W1:Y:S04]  /*13710*/  LDS R10, [UR4+0x3461c] ;  /* 0x03461c04ff0a7984 */ /* 0x000e680008000800 */
[----:B------:R-:W1:Y:S01]  /*13720*/  LDS R12, [UR4+0x3469c] ;  /* 0x03469c04ff0c7984 */ /* 0x000e620008000800 */
[----:B------:R-:W-:Y:S02]  /*13730*/  UIADD3 UR6, UR4, 0x34680, URZ ;  /* 0x0003468004067890 */ /* 0x000fe4000fffe03f */
[----:B------:R-:W-:-:S04]  /*13740*/  UIADD3 UR5, UR4, 0x34600, URZ ;  /* 0x0003460004057890 */ /* 0x000fc8000fffe03f */
[----:B------:R-:W-:Y:S02]  /*13750*/  IMAD.U32 R26, RZ, RZ, UR6 ;  /* 0x00000006ff1a7e24 */ /* 0x000fe4000f8e00ff */
[----:B------:R-:W-:-:S03]  /*13760*/  MOV R24, UR5 ;  /* 0x0000000500187c02 */ /* 0x000fc60008000f00 */
[----:B------:R-:W-:Y:S02]  /*13770*/  SHF.R.U64 R26, R26, 0x4, RZ ;  /* 0x000000041a1a7819 */ /* 0x000fe400000012ff */
[----:B------:R-:W-:Y:S02]  /*13780*/  SHF.R.U64 R24, R24, 0x4, RZ ;  /* 0x0000000418187819 */ /* 0x000fe400000012ff */
[----:B-----5:R-:W-:Y:S01]  /*13790*/  IADD3 R13, R13, -0x1, RZ ;  /* 0xffffffff0d0d7810 */ /* 0x020fe20007ffe0ff */
[----:B------:R-:W-:Y:S04]  /*137a0*/  STS [UR4+0x34690], R26 ;  /* 0x0346901aff007988 */ /* 0x000fe80008000804 */
[----:B------:R-:W-:Y:S04]  /*137b0*/  STS [UR4+0x34610], R24 ;  /* 0x03461018ff007988 */ /* 0x000fe80008000804 */
[----:B------:R-:W-:Y:S04]  /*137c0*/  STS [UR4+0x34614], R24 ;  /* 0x03461418ff007988 */ /* 0x000fe80008000804 */
[----:B------:R-:W-:Y:S04]  /*137d0*/  STS [UR4+0x34694], R26 ;  /* 0x0346941aff007988 */ /* 0x000fe80008000804 */
[----:B------:R-:W-:Y:S04]  /*137e0*/  STS [UR4+0x34630], RZ ;  /* 0x034630ffff007988 */ /* 0x000fe80008000804 */
[----:B------:R-:W-:Y:S01]  /*137f0*/  STS [UR4+0x346b0], RZ ;  /* 0x0346b0ffff007988 */ /* 0x000fe20008000804 */
[----:B---3--:R-:W-:-:S04]  /*13800*/  SHF.L.U64.HI R5, R4, 0x1, R5 ;  /* 0x0000000104057819 */ /* 0x008fc80000010205 */
[----:B------:R-:W-:Y:S02]  /*13810*/  LOP3.LUT R5, R5, 0x1fffffff, RZ, 0xc0, !PT ;  /* 0x1fffffff05057812 */ /* 0x000fe400078ec0ff */
[----:B--2---:R-:W-:Y:S02]  /*13820*/  SHF.L.U64.HI R3, R2, 0x1, R3 ;  /* 0x0000000102037819 */ /* 0x004fe40000010203 */
[----:B------:R-:W-:Y:S02]  /*13830*/  SHF.R.U32.HI R15, RZ, 0x4, R5 ;  /* 0x00000004ff0f7819 */ /* 0x000fe40000011605 */
[----:B------:R-:W-:Y:S02]  /*13840*/  LOP3.LUT R3, R3, 0x1fffffff, RZ, 0xc0, !PT ;  /* 0x1fffffff03037812 */ /* 0x000fe400078ec0ff */
[----:B-1----:R-:W-:Y:S02]  /*13850*/  LOP3.LUT R10, R10, 0xf, R15, 0xb8, !PT ;  /* 0x0000000f0a0a7812 */ /* 0x002fe400078eb80f */
[----:B------:R-:W-:-:S04]  /*13860*/  SHF.R.U32.HI R15, RZ, 0x4, R3 ;  /* 0x00000004ff0f7819 */ /* 0x000fc80000011603 */
[----:B------:R-:W-:Y:S01]  /*13870*/  LOP3.LUT R14, R12, 0xf, R15, 0xb8, !PT ;  /* 0x0000000f0c0e7812 */ /* 0x000fe200078eb80f */
[----:B------:R-:W-:Y:S04]  /*13880*/  STS [UR4+0x3461c], R10 ;  /* 0x03461c0aff007988 */ /* 0x000fe80008000804 */
[----:B------:R-:W-:Y:S04]  /*13890*/  STS [UR4+0x3469c], R14 ;  /* 0x03469c0eff007988 */ /* 0x000fe80008000804 */
[----:B------:R-:W1:Y:S04]  /*138a0*/  LDS R12, [UR4+0x3461c] ;  /* 0x03461c04ff0c7984 */ /* 0x000e680008000800 */
[----:B------:R-:W2:Y:S01]  /*138b0*/  LDS R15, [UR4+0x3469c] ;  /* 0x03469c04ff0f7984 */ /* 0x000ea20008000800 */
[----:B-1----:R-:W-:-:S02]  /*138c0*/  LOP3.LUT R12, R12, 0xf0, RZ, 0xb8, !PT ;  /* 0x000000f00c0c7812 */ /* 0x002fc400078eb8ff */
[----:B--2---:R-:W-:-:S03]  /*138d0*/  LOP3.LUT R15, R15, 0xf0, RZ, 0xb8, !PT ;  /* 0x000000f00f0f7812 */ /* 0x004fc600078eb8ff */
[----:B------:R-:W-:Y:S04]  /*138e0*/  STS [UR4+0x3461c], R12 ;  /* 0x03461c0cff007988 */ /* 0x000fe80008000804 */
[----:B------:R-:W-:Y:S04]  /*138f0*/  STS [UR4+0x3469c], R15 ;  /* 0x03469c0fff007988 */ /* 0x000fe80008000804 */
[----:B------:R-:W1:Y:S04]  /*13900*/  LDS R25, [UR4+0x3461c] ;  /* 0x03461c04ff197984 */ /* 0x000e680008000800 */
[----:B------:R-:W2:Y:S01]  /*13910*/  LDS R27, [UR4+0x3469c] ;  /* 0x03469c04ff1b7984 */ /* 0x000ea20008000800 */
[----:B-1----:R-:W-:-:S02]  /*13920*/  LOP3.LUT R25, R25, 0xf00, RZ, 0xb8, !PT ;  /* 0x00000f0019197812 */ /* 0x002fc400078eb8ff */
[----:B--2---:R-:W-:-:S03]  /*13930*/  LOP3.LUT R27, R27, 0xf00, RZ, 0xb8, !PT ;  /* 0x00000f001b1b7812 */ /* 0x004fc600078eb8ff */
[----:B------:R-:W-:Y:S04]  /*13940*/  STS.64 [UR4+0x34618], R24 ;  /* 0x03461818ff007988 */ /* 0x000fe80008000a04 */
[----:B------:R-:W-:Y:S04]  /*13950*/  STS.64 [UR4+0x34698], R26 ;  /* 0x0346981aff007988 */ /* 0x000fe80008000a04 */
[----:B------:R-:W1:Y:S04]  /*13960*/  LDS R23, [UR4+0x3461c] ;  /* 0x03461c04ff177984 */ /* 0x000e680008000800 */
[----:B------:R-:W2:Y:S01]  /*13970*/  LDS R10, [UR4+0x3469c] ;  /* 0x03469c04ff0a7984 */ /* 0x000ea20008000800 */
[----:B------:R-:W-:Y:S01]  /*13980*/  IMAD.SHL.U32 R4, R4, 0x2, RZ ;  /* 0x0000000204047824 */ /* 0x000fe200078e00ff */
[----:B------:R-:W-:Y:S01]  /*13990*/  SHF.L.U32 R2, R2, 0x1, RZ ;  /* 0x0000000102027819 */ /* 0x000fe200000006ff */
[----:B------:R-:W-:Y:S01]  /*139a0*/  VIADD R12, R11, 0xffffffff ;  /* 0xffffffff0b0c7836 */ /* 0x000fe20000000000 */
[----:B------:R-:W-:-:S02]  /*139b0*/  CS2R R14, SRZ ;  /* 0x00000000000e7805 */ /* 0x000fc4000001ff00 */
[----:B------:R-:W-:Y:S02]  /*139c0*/  LOP3.LUT R4, R4, 0xfffffffe, RZ, 0xc0, !PT ;  /* 0xfffffffe04047812 */ /* 0x000fe400078ec0ff */
[----:B------:R-:W-:Y:S01]  /*139d0*/  LOP3.LUT R2, R2, 0xfffffffe, RZ, 0xc0, !PT ;  /* 0xfffffffe02027812 */ /* 0x000fe200078ec0ff */
[----:B------:R3:W-:Y:S01]  /*139e0*/  STS.128 [UR4+0x34620], R12 ;  /* 0x0346200cff007988 */ /* 0x0007e20008000c04 */
[----:B------:R-:W-:Y:S02]  /*139f0*/  SHF.R.U64 R5, R4, 0x4, R5 ;  /* 0x0000000404057819 */ /* 0x000fe40000001205 */
[----:B------:R-:W-:Y:S01]  /*13a00*/  SHF.R.U64 R3, R2, 0x4, R3 ;  /* 0x0000000402037819 */ /* 0x000fe20000001203 */
[----:B----4-:R4:W-:Y:S04]  /*13a10*/  STS.64 [UR4+0x34600], R8 ;  /* 0x03460008ff007988 */ /* 0x0109e80008000a04 */
[----:B------:R4:W-:Y:S01]  /*13a20*/  STS [UR4+0x3460c], R5 ;  /* 0x03460c05ff007988 */ /* 0x0009e20008000804 */
[----:B---3--:R-:W-:-:S03]  /*13a30*/  IADD3 R13, R19, -0x1, RZ ;  /* 0xffffffff130d7810 */ /* 0x008fc60007ffe0ff */
[----:B------:R4:W-:Y:S04]  /*13a40*/  STS [UR4+0x3468c], R3 ;  /* 0x03468c03ff007988 */ /* 0x0009e80008000804 */
[----:B------:R4:W-:Y:S01]  /*13a50*/  STS.128 [UR4+0x346a0], R12 ;  /* 0x0346a00cff007988 */ /* 0x0009e20008000c04 */
[----:B-1----:R-:W-:Y:S02]  /*13a60*/  LOP3.LUT R23, R23, 0xf000, RZ, 0xb8, !PT ;  /* 0x0000f00017177812 */ /* 0x002fe400078eb8ff */
[----:B--2---:R-:W-:Y:S01]  /*13a70*/  LOP3.LUT R10, R10, 0xf000, RZ, 0xb8, !PT ;  /* 0x0000f0000a0a7812 */ /* 0x004fe200078eb8ff */
[----:B------:R4:W-:Y:S04]  /*13a80*/  STS.64 [UR4+0x34680], R6 ;  /* 0x03468006ff007988 */ /* 0x0009e80008000a04 */
[----:B------:R4:W-:Y:S04]  /*13a90*/  STS [UR4+0x3461c], R23 ;  /* 0x03461c17ff007988 */ /* 0x0009e80008000804 */
[----:B------:R4:W-:Y:S02]  /*13aa0*/  STS [UR4+0x3469c], R10 ;  /* 0x03469c0aff007988 */ /* 0x0009e40008000804 */
.L_x_289:
[----:B------:R-:W-:Y:S05]  /*13ab0*/  BSYNC B0 ;  /* 0x0000000000007941 */ /* 0x000fea0003800000 */
.L_x_288:
[----:B------:R-:W-:Y:S01]  /*13ac0*/  ELECT P0, URZ, PT ;  /* 0x00000000003f782f */ /* 0x000fe20003800000 */
[----:B------:R-:W-:Y:S01]  /*13ad0*/  NOP ;  /* 0x0000000000007918 */ /* 0x000fe20000000000 */
[----:B------:R-:W-:Y:S11]  /*13ae0*/  BSSY B0, `(.L_x_290) ;  /* 0x0000004000007945 */ /* 0x000ff60003800000 */
[----:B------:R-:W-:Y:S05]  /*13af0*/  @!P0 BRA `(.L_x_291) ;  /* 0x0000000000088947 */ /* 0x000fea0003800000 */
[----:B------:R0:W-:Y:S01]  /*13b00*/  UTMACMDFLUSH ;  /* 0x00000000000079b7 */ /* 0x0001e20000000000 */
[----:B------:R-:W-:-:S04]  /*13b10*/  DEPBAR.LE SB0, 0x0 ;  /* 0x000080000000791a */ /* 0x000fc80000000000 */
.L_x_291:
[----:B------:R-:W-:Y:S05]  /*13b20*/  BSYNC B0 ;  /* 0x0000000000007941 */ /* 0x000fea0003800000 */
.L_x_290:
[----:B------:R-:W-:Y:S01]  /*13b30*/  UMOV UR4, 0x400 ;  /* 0x0000040000047882 */ /* 0x000fe20000000000 */
[----:B---3--:R-:W-:Y:S01]  /*13b40*/  IMAD.SHL.U32 R0, R0, 0x4, RZ ;  /* 0x0000000400007824 */ /* 0x008fe200078e00ff */
[----:B------:R-:W-:Y:S01]  /*13b50*/  ULEA UR16, UR58, UR4, 0x18 ;  /* 0x000000043a107291 */ /* 0x000fe2000f8ec03f */
[----:B------:R-:W-:-:S03]  /*13b60*/  ULDC UR14, c[0x0][0x884] ;  /* 0x00022100000e7ab9 */ /* 0x000fc60000000800 */
[----:B------:R-:W-:Y:S01]  /*13b70*/  UIADD3 UR18, UR16, 0x34600, URZ ;  /* 0x0003460010127890 */ /* 0x000fe2000fffe03f */
[----:B-1----:R-:W-:Y:S01]  /*13b80*/  IADD3 R4, P0, R0, UR12, RZ ;  /* 0x0000000c00047c10 */ /* 0x002fe2000ff1e0ff */
[----:B------:R-:W-:Y:S01]  /*13b90*/  UIMAD.WIDE UR14, UR14, 0x80, UR12 ;  /* 0x000000800e0e78a5 */ /* 0x000fe2000f8e020c */
[----:B----4-:R-:W-:Y:S02]  /*13ba0*/  IMAD.MOV.U32 R6, RZ, RZ, 0x1 ;  /* 0x00000001ff067424 */ /* 0x010fe400078e00ff */
[----:B------:R-:W-:-:S03]  /*13bb0*/  IADD3.X R5, RZ, UR13, RZ, P0, !PT ;  /* 0x0000000dff057c10 */ /* 0x000fc600087fe4ff */
[----:B------:R-:W-:Y:S01]  /*13bc0*/  IADD3 R2, P1, R0, UR14, RZ ;  /* 0x0000000e00027c10 */ /* 0x000fe2000ff3e0ff */
[----:B------:R-:W1:Y:S04]  /*13bd0*/  LDS R7, [R0+UR18] ;  /* 0x0000001200077984 */ /* 0x000e680008000800 */
[----:B------:R2:W3:Y:S01]  /*13be0*/  LDS R9, [R0+UR18+0x80] ;  /* 0x0000801200097984 */ /* 0x0004e20008000800 */
[----:B------:R-:W-:Y:S01]  /*13bf0*/  IMAD.X R3, RZ, RZ, UR15, P1 ;  /* 0x0000000fff037e24 */ /* 0x000fe200088e06ff */
[----:B------:R-:W-:Y:S02]  /*13c00*/  LOP3.LUT P1, RZ, R21, 0x7f, RZ, 0xc0, !PT ;  /* 0x0000007f15ff7812 */ /* 0x000fe4000782c0ff */
[----:B------:R-:W-:Y:S01]  /*13c10*/  MOV R8, 0x1 ;  /* 0x0000000100087802 */ /* 0x000fe20000000f00 */
[----:B------:R-:W-:Y:S01]  /*13c20*/  BSSY B0, `(.L_x_292) ;  /* 0x00000ea000007945 */ /* 0x000fe20003800000 */
[----:B------:R-:W-:Y:S01]  /*13c30*/  ISETP.EQ.OR P2, PT, R20, RZ, P1 ;  /* 0x000000ff1400720c */ /* 0x000fe20000f42670 */
[----:B------:R-:W-:Y:S01]  /*13c40*/  IMAD.MOV.U32 R10, RZ, RZ, 0x1 ;  /* 0x00000001ff0a7424 */ /* 0x000fe200078e00ff */
[----:B--2---:R-:W-:-:S02]  /*13c50*/  MOV R0, RZ ;  /* 0x000000ff00007202 */ /* 0x004fc40000000f00 */
[----:B------:R-:W-:Y:S01]  /*13c60*/  MOV R19, RZ ;  /* 0x000000ff00137202 */ /* 0x000fe20000000f00 */
[----:B------:R-:W-:Y:S02]  /*13c70*/  ULOP3.LUT UR20, UR59, 0x1, URZ, 0xfc, !UPT ;  /* 0x000000013b147892 */ /* 0x000fe4000f8efc3f */
[----:B------:R-:W-:Y:S02]  /*13c80*/  ULOP3.LUT UR17, UR42, 0x2, URZ, 0xfc, !UPT ;  /* 0x000000022a117892 */ /* 0x000fe4000f8efc3f */
[----:B------:R-:W-:Y:S01]  /*13c90*/  UIADD3 UR19, UR16, 0x34680, URZ ;  /* 0x0003468010137890 */ /* 0x000fe2000fffe03f */
[----:B-1----:R-:W5:Y:S04]  /*13ca0*/  ATOMG.E.EXCH.STRONG.GPU PT, RZ, [R4], R7 ;  /* 0x0000000704ff73a8 */ /* 0x002f6800041ee100 */
[----:B---3--:R1:W5:Y:S02]  /*13cb0*/  ATOMG.E.EXCH.STRONG.GPU PT, RZ, [R2], R9 ;  /* 0x0000000902ff73a8 */ /* 0x00836400041ee100 */
[----:B-1----:R-:W-:-:S02]  /*13cc0*/  PRMT R2, R6, 0x7610, R2 ;  /* 0x0000761006027816 */ /* 0x002fc40000000002 */
[----:B------:R-:W-:-:S07]  /*13cd0*/  PRMT R3, R8, 0x7610, R3 ;  /* 0x0000761008037816 */ /* 0x000fce0000000003 */
.L_x_312:
[----:B------:R-:W-:Y:S01]  /*13ce0*/  LOP3.LUT P0, RZ, R3, 0xff, RZ, 0xc0, !PT ;  /* 0x000000ff03ff7812 */ /* 0x000fe2000780c0ff */
[----:B-----5:R-:W-:Y:S01]  /*13cf0*/  VIADD R4, R11, 0x3f ;  /* 0x0000003f0b047836 */ /* 0x020fe20000000000 */
[----:B------:R-:W-:Y:S05]  /*13d00*/  YIELD ;  /* 0x0000000000007946 */ /* 0x000fea0003800000 */
[----:B------:R-:W-:Y:S01]  /*13d10*/  SHF.R.S32.HI R5, RZ, 0x1f, R4 ;  /* 0x0000001fff057819 */ /* 0x000fe20000011404 */
[----:B------:R-:W-:Y:S03]  /*13d20*/  BSSY B1, `(.L_x_293) ;  /* 0x0000008000017945 */ /* 0x000fe60003800000 */
[----:B------:R-:W-:-:S02]  /*13d30*/  LEA.HI R5, R5, R4, RZ, 0x6 ;  /* 0x0000000405057211 */ /* 0x000fc400078f30ff */
[----:B------:R-:W-:Y:S05]  /*13d40*/  @!P0 BRA `(.L_x_294) ;  /* 0x0000000000148947 */ /* 0x000fea0003800000 */
[----:B------:R-:W-:-:S04]  /*13d50*/  DEPBAR {5,4,3,2,1,0} ;  /* 0x0000003f0000791a */ /* 0x000fc80000000000 */
[----:B------:R1:W-:Y:S01]  /*13d60*/  UTMACCTL.IV [UR12] ;  /* 0x000000000c0079b9 */ /* 0x0003e20008000000 */
[----:B------:R-:W-:-:S04]  /*13d70*/  DEPBAR {5,4,3,2,1,0} ;  /* 0x0000003f0000791a */ /* 0x000fc80000000000 */
[----:B------:R1:W-:Y:S02]  /*13d80*/  UTMACCTL.IV [UR14] ;  /* 0x000000000e0079b9 */ /* 0x0003e40008000000 */
[----:B-1----:R-:W-:Y:S01]  /*13d90*/  NOP ;  /* 0x0000000000007918 */ /* 0x002fe20000000000 */
.L_x_294:
[----:B------:R-:W-:Y:S05]  /*13da0*/  BSYNC B1 ;  /* 0x0000000000017941 */ /* 0x000fea0003800000 */
.L_x_293:
[----:B------:R-:W-:Y:S01]  /*13db0*/  UMOV UR4, 0xffffffff ;  /* 0xffffffff00047882 */ /* 0x000fe20000000000 */
[----:B------:R-:W-:Y:S02]  /*13dc0*/  SHF.R.S32.HI R7, RZ, 0x6, R5 ;  /* 0x00000006ff077819 */ /* 0x000fe40000011405 */
[----:B------:R-:W-:Y:S05]  /*13dd0*/  BRA.DIV UR4, `(.L_x_295) ;  /* 0x0000004604047947 */ /* 0x000fea000b800000 */
[----:B------:R-:W-:-:S13]  /*13de0*/  ELECT P6, URZ, PT ;  /* 0x00000000003f782f */ /* 0x000fda00038c0000 */
.L_x_404:
[----:B------:R-:W-:Y:S01]  /*13df0*/  ISETP.LT.OR P6, PT, R11, 0x1, !P6 ;  /* 0x000000010b00780c */ /* 0x000fe200077c1670 */
[----:B------:R-:W-:-:S12]  /*13e00*/  BSSY B1, `(.L_x_296) ;  /* 0x000002e000017945 */ /* 0x000fd80003800000 */
[----:B------:R-:W-:Y:S05]  /*13e10*/  @P6 BRA `(.L_x_297) ;  /* 0x0000000000b06947 */ /* 0x000fea0003800000 */
[----:B------:R-:W-:Y:S01]  /*13e20*/  SHF.L.U32 R17, R17, 0x7, RZ ;  /* 0x0000000711117819 */ /* 0x000fe200000006ff */
[----:B------:R-:W-:Y:S01]  /*13e30*/  IMAD.SHL.U32 R16, R16, 0x100, RZ ;  /* 0x0000010010107824 */ /* 0x000fe200078e00ff */
[----:B------:R-:W-:Y:S01]  /*13e40*/  IADD3 R9, R7, 0x1, RZ ;  /* 0x0000000107097810 */ /* 0x000fe20007ffe0ff */
[----:B------:R-:W-:Y:S01]  /*13e50*/  IMAD.MOV.U32 R12, RZ, RZ, RZ ;  /* 0x000000ffff0c7224 */ /* 0x000fe200078e00ff */
[----:B------:R-:W-:Y:S01]  /*13e60*/  MOV R3, R10 ;  /* 0x0000000a00037202 */ /* 0x000fe20000000f00 */
[----:B------:R-:W-:-:S07]  /*13e70*/  IMAD.MOV.U32 R4, RZ, RZ, R0 ;  /* 0x000000ffff047224 */ /* 0x000fce00078e0000 */
.L_x_301:
[----:B--2---:R-:W-:Y:S01]  /*13e80*/  LEA R8, R4, UR16, 0x3 ;  /* 0x0000001004087c11 */ /* 0x004fe2000f8e18ff */
[----:B------:R-:W-:Y:S05]  /*13e90*/  YIELD ;  /* 0x0000000000007946 */ /* 0x000fea0003800000 */
[----:B------:R-:W-:Y:S01]  /*13ea0*/  SHF.L.U32 R5, R3, 0x1f, RZ ;  /* 0x0000001f03057819 */ /* 0x000fe200000006ff */
[----:B------:R-:W1:Y:S03]  /*13eb0*/  @!P1 LDC R6, c[0x0][0x500] ;  /* 0x00014000ff069b82 */ /* 0x000e660000000800 */
[----:B------:R-:W2:Y:S02]  /*13ec0*/  SYNCS.PHASECHK.TRANS64.TRYWAIT P0, [R8+URZ+0x344a0], R5 ;  /* 0x0344a005080075a7 */ /* 0x000ea4000800017f */
[----:B--2---:R-:W-:Y:S05]  /*13ed0*/  @!P0 BRA `(.L_x_298) ;  /* 0x0000004000e48947 */ /* 0x004fea0003800000 */
.L_x_405:
[----:B------:R-:W-:Y:S01]  /*13ee0*/  UPRMT UR4, UR17, 0x9910, URZ ;  /* 0x0000991011047896 */ /* 0x000fe2000800003f */
[----:B-1----:R1:W-:Y:S03]  /*13ef0*/  @!P1 SYNCS.ARRIVE.TRANS64 RZ, [R8+URZ+0x34480], R6 ;  /* 0x0344800608ff99a7 */ /* 0x0023e6000800003f */
[----:B------:R-:W-:-:S06]  /*13f00*/  UISETP.NE.AND UP0, UPT, UR4, 0x2, UPT ;  /* 0x000000020400788c */ /* 0x000fcc000bf05270 */
[----:B------:R-:W-:-:S13]  /*13f10*/  PLOP3.LUT P0, PT, PT, PT, UP0, 0x80, 0x0 ;  /* 0x000000000000781c */ /* 0x000fda0003f0f008 */
[----:B-1----:R-:W-:Y:S05]  /*13f20*/  @P0 BRA `(.L_x_299) ;  /* 0x0000000000040947 */ /* 0x002fea0003800000 */
[----:B------:R-:W-:Y:S01]  /*13f30*/  BPT.TRAP 0x1 ;  /* 0x000000040000795c */ /* 0x000fe20000300000 */
.L_x_299:
[----:B------:R-:W-:Y:S05]  /*13f40*/  @P2 BRA `(.L_x_300) ;  /* 0x0000000000042947 */ /* 0x000fea0003800000 */
[----:B------:R-:W-:Y:S01]  /*13f50*/  BPT.TRAP 0x1 ;  /* 0x000000040000795c */ /* 0x000fe20000300000 */
.L_x_300:
[----:B------:R-:W-:Y:S01]  /*13f60*/  R2UR UR8, R4 ;  /* 0x00000000040872ca */ /* 0x000fe200000e0000 */
[----:B------:R-:W-:Y:S01]  /*13f70*/  VIADD R9, R9, 0xffffffff ;  /* 0xffffffff09097836 */ /* 0x000fe20000000000 */
[----:B------:R-:W-:Y:S01]  /*13f80*/  R2UR UR9, R8 ;  /* 0x00000000080972ca */ /* 0x000fe200000e0000 */
[----:B------:R-:W-:Y:S01]  /*13f90*/  UMOV UR22, 0x0 ;  /* 0x0000000000167882 */ /* 0x000fe20000000000 */
[----:B------:R-:W-:Y:S01]  /*13fa0*/  R2UR UR10, R12 ;  /* 0x000000000c0a72ca */ /* 0x000fe200000e0000 */
[----:B------:R-:W-:Y:S01]  /*13fb0*/  UMOV UR23, 0x10000000 ;  /* 0x1000000000177882 */ /* 0x000fe20000000000 */
[----:B------:R-:W-:Y:S02]  /*13fc0*/  R2UR UR11, R16 ;  /* 0x00000000100b72ca */ /* 0x000fe400000e0000 */
[----:B------:R-:W-:Y:S02]  /*13fd0*/  R2UR UR7, R17 ;  /* 0x00000000110772ca */ /* 0x000fe400000e0000 */
[----:B------:R-:W-:-:S02]  /*13fe0*/  ISETP.GT.AND P3, PT, R9, 0x1, PT ;  /* 0x000000010900780c */ /* 0x000fc40003f64270 */
[----:B------:R-:W-:Y:S01]  /*13ff0*/  IADD3 R4, R4, 0x1, RZ ;  /* 0x0000000104047810 */ /* 0x000fe20007ffe0ff */
[----:B------:R-:W-:Y:S01]  /*14000*/  ULEA UR4, UR8, UR16, 0xe ;  /* 0x0000001008047291 */ /* 0x000fe2000f8e703f */
[----:B------:R-:W-:Y:S01]  /*14010*/  IADD3 R12, R12, 0x40, RZ ;  /* 0x000000400c0c7810 */ /* 0x000fe20007ffe0ff */
[----:B------:R-:W-:Y:S01]  /*14020*/  ULEA UR8, UR8, UR16, 0xf ;  /* 0x0000001008087291 */ /* 0x000fe2000f8e783f */
[C---:B------:R-:W-:Y:S01]  /*14030*/  ISETP.NE.AND P0, PT, R4.reuse, 0x4, PT ;  /* 0x000000040400780c */ /* 0x040fe20003f05270 */
[----:B------:R-:W-:Y:S02]  /*14040*/  UIADD3 UR9, UR9, 0x34480, URZ ;  /* 0x0003448009097890 */ /* 0x000fe4000fffe03f */
[----:B------:R-:W-:Y:S01]  /*14050*/  UIADD3 UR4, UR4, 0x20000, URZ ;  /* 0x0002000004047890 */ /* 0x000fe2000fffe03f */
[----:B------:R-:W-:Y:S01]  /*14060*/  SEL R6, RZ, 0x1, P0 ;  /* 0x00000001ff067807 */ /* 0x000fe20000000000 */
[----:B------:R-:W-:Y:S01]  /*14070*/  UMOV UR6, UR10 ;  /* 0x0000000a00067c82 */ /* 0x000fe20008000000 */
[----:B------:R-:W-:-:S02]  /*14080*/  SEL R4, R4, RZ, P0 ;  /* 0x000000ff04047207 */ /* 0x000fc40000000000 */
[----:B------:R-:W-:Y:S01]  /*14090*/  UMOV UR5, UR9 ;  /* 0x0000000900057c82 */ /* 0x000fe20008000000 */
[----:B------:R-:W-:Y:S01]  /*140a0*/  LOP3.LUT R3, R3, R6, RZ, 0x3c, !PT ;  /* 0x0000000603037212 */ /* 0x000fe200078e3cff */
[----:B------:R1:W-:Y:S02]  /*140b0*/  UTMALDG.2D [UR8], [UR12], desc[UR22] ;  /* 0x000016080c0075b4 */ /* 0x0003e40008009000 */
[----:B------:R1:W-:Y:S02]  /*140c0*/  UTMALDG.2D [UR4], [UR14], desc[UR22] ;  /* 0x000016040e0075b4 */ /* 0x0003e40008009000 */
[----:B-1----:R-:W-:Y:S05]  /*140d0*/  @P3 BRA `(.L_x_301) ;  /* 0xfffffffc00683947 */ /* 0x002fea000383ffff */
.L_x_297:
[----:B------:R-:W-:Y:S05]  /*140e0*/  BSYNC B1 ;  /* 0x0000000000017941 */ /* 0x000fea0003800000 */
.L_x_296:
[----:B------:R-:W-:Y:S01]  /*140f0*/  IMAD.IADD R0, R7, 0x1, R0 ;  /* 0x0000000107007824 */ /* 0x000fe200078e0200 */
[----:B------:R-:W-:-:S04]  /*14100*/  LOP3.LUT P0, RZ, R2, 0xff, RZ, 0xc0, !PT ;  /* 0x000000ff02ff7812 */ /* 0x000fc8000780c0ff */
[----:B------:R-:W-:-:S04]  /*14110*/  SHF.R.U32.HI R2, RZ, 0x2, R0 ;  /* 0x00000002ff027819 */ /* 0x000fc80000011600 */
[----:B------:R-:W-:-:S04]  /*14120*/  LOP3.LUT R2, R2, 0x1, RZ, 0xc0, !PT ;  /* 0x0000000102027812 */ /* 0x000fc800078ec0ff */
[----:B------:R-:W-:Y:S01]  /*14130*/  ISETP.NE.U32.AND P3, PT, R2, 0x1, PT ;  /* 0x000000010200780c */ /* 0x000fe20003f65070 */
[----:B------:R-:W-:Y:S01]  /*14140*/  @P0 SYNCS.ARRIVE.TRANS64.A1T0 RZ, [UR16+0x34508], RZ ;  /* 0x034508ffffff09a7 */ /* 0x000fe20008100010 */
[----:B------:R-:W-:Y:S02]  /*14150*/  MOV R2, UR20 ;  /* 0x0000001400027c02 */ /* 0x000fe40008000f00 */
[----:B------:R-:W-:Y:S02]  /*14160*/  ISETP.GT.U32.AND P0, PT, R0, 0x3, PT ;  /* 0x000000030000780c */ /* 0x000fe40003f04070 */
[----:B------:R-:W-:Y:S02]  /*14170*/  ISETP.NE.AND P4, PT, R2, 0x3, PT ;  /* 0x000000030200780c */ /* 0x000fe40003f85270 */
[C---:B------:R-:W-:Y:S02]  /*14180*/  ISETP.LT.U32.AND P0, PT, R7.reuse, 0x4, P0 ;  /* 0x000000040700780c */ /* 0x040fe40000701070 */
[----:B------:R-:W-:-:S02]  /*14190*/  ISETP.GT.U32.AND P3, PT, R7, 0x3, !P3 ;  /* 0x000000030700780c */ /* 0x000fc40005f64070 */
[----:B------:R-:W-:Y:S02]  /*141a0*/  SEL R3, RZ, 0x1, !P0 ;  /* 0x00000001ff037807 */ /* 0x000fe40004000000 */
[----:B------:R-:W-:Y:S02]  /*141b0*/  SEL R2, RZ, 0x1, !P3 ;  /* 0x00000001ff027807 */ /* 0x000fe40005800000 */
[----:B------:R-:W-:Y:S02]  /*141c0*/  LOP3.LUT R0, R0, 0x3, RZ, 0xc0, !PT ;  /* 0x0000000300007812 */ /* 0x000fe400078ec0ff */
[----:B------:R-:W-:Y:S01]  /*141d0*/  LOP3.LUT R10, R2, R10, R3, 0x96, !PT ;  /* 0x0000000a020a7212 */ /* 0x000fe200078e9603 */
[----:B------:R-:W-:Y:S06]  /*141e0*/  @!P4 BRA `(.L_x_302) ;  /* 0x000000000004c947 */ /* 0x000fec0003800000 */
[----:B------:R-:W-:Y:S01]  /*141f0*/  BPT.TRAP 0x1 ;  /* 0x000000040000795c */ /* 0x000fe20000300000 */
.L_x_302:
[C---:B------:R-:W-:Y:S01]  /*14200*/  LEA R3, R22.reuse, UR16, 0x3 ;  /* 0x0000001016037c11 */ /* 0x040fe2000f8e18ff */
[----:B------:R-:W-:Y:S01]  /*14210*/  BSSY B1, `(.L_x_303) ;  /* 0x0000005000017945 */ /* 0x000fe20003800000 */
[----:B------:R-:W-:Y:S02]  /*14220*/  SHF.L.U32 R2, R19, 0x1f, RZ ;  /* 0x0000001f13027819 */ /* 0x000fe400000006ff */
[----:B------:R-:W-:Y:S02]  /*14230*/  LEA R4, R22, UR16, 0x4 ;  /* 0x0000001016047c11 */ /* 0x000fe4000f8e20ff */
[----:B------:R-:W1:Y:S02]  /*14240*/  SYNCS.PHASECHK.TRANS64.TRYWAIT P0, [R3+URZ+0x34400], R2 ;  /* 0x03440002030075a7 */ /* 0x000e64000800017f */
[----:B-1----:R-:W-:Y:S05]  /*14250*/  @!P0 BRA `(.L_x_304) ;  /* 0x0000004000188947 */ /* 0x002fea0003800000 */
.L_x_406:
[----:B------:R-:W-:Y:S05]  /*14260*/  BSYNC B1 ;  /* 0x0000000000017941 */ /* 0x000fea0003800000 */
.L_x_303:
[----:B--2---:R-:W2:Y:S01]  /*14270*/  LDS.128 R4, [R4+0x34530] ;  /* 0x0345300004047984 */ /* 0x004ea20000000c00 */
[----:B------:R-:W-:Y:S01]  /*14280*/  @!PT LDS RZ, [RZ] ;  /* 0x00000000fffff984 */ /* 0x000fe20000000800 */
[----:B------:R-:W-:Y:S01]  /*14290*/  @!PT LDS RZ, [RZ] ;  /* 0x00000000fffff984 */ /* 0x000fe20000000800 */
[----:B------:R-:W-:Y:S01]  /*142a0*/  @!PT LDS RZ, [RZ] ;  /* 0x00000000fffff984 */ /* 0x000fe20000000800 */
[----:B------:R-:W-:Y:S01]  /*142b0*/  @!PT LDS RZ, [RZ] ;  /* 0x00000000fffff984 */ /* 0x000fe20000000800 */
[----:B------:R3:W-:Y:S06]  /*142c0*/  MEMBAR.ALL.CTA ;  /* 0x0000000000007992 */ /* 0x0007ec0000008000 */
[----:B---3--:R-:W3:Y:S01]  /*142d0*/  FENCE.VIEW.ASYNC.S ;  /* 0x00000000000073c6 */ /* 0x008ee20000000000 */
[----:B--2---:R-:W-:Y:S01]  /*142e0*/  IMAD.MOV.U32 R17, RZ, RZ, R5 ;  /* 0x000000ffff117224 */ /* 0x004fe200078e0005 */
[----:B------:R-:W-:Y:S01]  /*142f0*/  MOV R16, R4 ;  /* 0x0000000400107202 */ /* 0x000fe20000000f00 */
[----:B---3--:R-:W-:Y:S06]  /*14300*/  @!P4 BRA `(.L_x_305) ;  /* 0x000000000004c947 */ /* 0x008fec0003800000 */
[----:B------:R-:W-:Y:S01]  /*14310*/  BPT.TRAP 0x1 ;  /* 0x000000040000795c */ /* 0x000fe20000300000 */
.L_x_305:
[----:B------:R-:W2:Y:S01]  /*14320*/  S2R R5, SR_CgaCtaId ;  /* 0x0000000000057919 */ /* 0x000ea20000008800 */
[----:B------:R-:W-:Y:S01]  /*14330*/  ISETP.NE.AND P0, PT, R7, RZ, PT ;  /* 0x000000ff0700720c */ /* 0x000fe20003f05270 */
[----:B-1----:R-:W-:Y:S01]  /*14340*/  VIADD R2, R3, 0x34440 ;  /* 0x0003444003027836 */ /* 0x002fe20000000000 */
[CC--:B------:R-:W-:Y:S02]  /*14350*/  ISETP.NE.AND P3, PT, R6.reuse, R18.reuse, PT ;  /* 0x000000120600720c */ /* 0x0c0fe40003f65270 */
[----:B------:R-:W-:Y:S02]  /*14360*/  ISETP.EQ.OR P0, PT, R6, R18, !P0 ;  /* 0x000000120600720c */ /* 0x000fe40004702670 */
[----:B--2---:R-:W-:-:S04]  /*14370*/  PRMT R2, R5, 0x654, R2 ;  /* 0x0000065405027816 */ /* 0x004fc80000000002 */
[----:B------:R1:W-:Y:S07]  /*14380*/  SYNCS.ARRIVE.TRANS64.RED.A1T0 RZ, [R2+URZ], RZ ;  /* 0x000000ff02ff79a7 */ /* 0x0003ee000810043f */
[----:B------:R-:W-:Y:S05]  /*14390*/  @P0 BRA `(.L_x_306) ;  /* 0x0000000400a40947 */ /* 0x000fea0003800000 */
[----:B-1----:R-:W1:Y:S02]  /*143a0*/  LDC.64 R2, c[0x0][0x290] ;  /* 0x0000a400ff027b82 */ /* 0x002e640000000a00 */
[----:B-1----:R-:W-:-:S05]  /*143b0*/  IMAD.WIDE R2, R6, 0xc, R2 ;  /* 0x0000000c06027825 */ /* 0x002fca00078e0202 */
[----:B------:R1:W5:Y:S01]  /*143c0*/  LDG.E R11, desc[UR38][R2.64+0x8] ;  /* 0x00000826020b7981 */ /* 0x000362000c1e1900 */
[----:B------:R-:W-:-:S03]  /*143d0*/  UMOV UR4, 0xffffffff ;  /* 0xffffffff00047882 */ /* 0x000fc60000000000 */
[----:B------:R-:W-:Y:S05]  /*143e0*/  BRA.DIV UR4, `(.L_x_307) ;  /* 0x0000003e04c87947 */ /* 0x000fea000b800000 */
[----:B------:R-:W-:-:S13]  /*143f0*/  ELECT P6, URZ, PT ;  /* 0x00000000003f782f */ /* 0x000fda00038c0000 */
.L_x_409:
[----:B------:R-:W-:Y:S04]  /*14400*/  BSSY B1, `(.L_x_308) ;  /* 0x000004f000017945 */ /* 0x000fe80003800000 */
[----:B------:R-:W-:Y:S05]  /*14410*/  @!P6 BRA `(.L_x_309) ;  /* 0x000000040034e947 */ /* 0x000fea0003800000 */
[----:B------:R-:W-:Y:S01]  /*14420*/  SHF.R.S32.HI R21, RZ, 0x1f, R6 ;  /* 0x0000001fff157819 */ /* 0x000fe20000011406 */
[----:B------:R-:W-:Y:S01]  /*14430*/  ULDC.64 UR4, c[0x0][0x510] ;  /* 0x0001440000047ab9 */ /* 0x000fe20000000a00 */
[C---:B------:R-:W-:Y:S01]  /*14440*/  SHF.L.U32 R20, R6.reuse, 0x3, RZ ;  /* 0x0000000306147819 */ /* 0x040fe200000006ff */
[----:B------:R-:W-:Y:S01]  /*14450*/  ULDC.64 UR6, c[0x0][0x520] ;  /* 0x0001480000067ab9 */ /* 0x000fe20000000a00 */
[----:B------:R-:W-:Y:S01]  /*14460*/  SHF.L.U64.HI R21, R6, 0x3, R21 ;  /* 0x0000000306157819 */ /* 0x000fe20000010215 */
[----:B------:R-:W2:Y:S01]  /*14470*/  LDG.E R18, desc[UR38][R2.64] ;  /* 0x0000002602127981 */ /* 0x000ea2000c1e1900 */
[C---:B------:R-:W-:Y:S02]  /*14480*/  IADD3 R8, P0, R20.reuse, UR4, RZ ;  /* 0x0000000414087c10 */ /* 0x040fe4000ff1e0ff */
[----:B------:R-:W-:Y:S02]  /*14490*/  IADD3 R4, P4, R20, UR6, RZ ;  /* 0x0000000614047c10 */ /* 0x000fe4000ff9e0ff */
[C---:B------:R-:W-:Y:S01]  /*144a0*/  IADD3.X R9, R21.reuse, UR5, RZ, P0, !PT ;  /* 0x0000000515097c10 */ /* 0x040fe200087fe4ff */
[----:B------:R-:W-:Y:S01]  /*144b0*/  ULDC.64 UR4, c[0x0][0x518] ;  /* 0x0001460000047ab9 */ /* 0x000fe20000000a00 */
[----:B------:R-:W-:-:S03]  /*144c0*/  IADD3.X R5, R21, UR7, RZ, P4, !PT ;  /* 0x0000000715057c10 */ /* 0x000fc6000a7fe4ff */
[----:B------:R-:W3:Y:S04]  /*144d0*/  LDG.E.64 R14, desc[UR38][R8.64] ;  /* 0x00000026080e7981 */ /* 0x000ee8000c1e1b00 */
[----:B------:R4:W2:Y:S04]  /*144e0*/  LDG.E.64 R12, desc[UR38][R4.64] ;  /* 0x00000026040c7981 */ /* 0x0008a8000c1e1b00 */
[----:B-1----:R-:W2:Y:S01]  /*144f0*/  LDG.E R2, desc[UR38][R2.64+0x4] ;  /* 0x0000042602027981 */ /* 0x002ea2000c1e1900 */
[----:B----4-:R-:W-:-:S04]  /*14500*/  IADD3 R4, P0, R20, UR4, RZ ;  /* 0x0000000414047c10 */ /* 0x010fc8000ff1e0ff */
[----:B------:R-:W-:Y:S01]  /*14510*/  IADD3.X R5, R21, UR5, RZ, P0, !PT ;  /* 0x0000000515057c10 */ /* 0x000fe200087fe4ff */
[----:B------:R-:W-:-:S04]  /*14520*/  ULDC.64 UR4, c[0x0][0x528] ;  /* 0x00014a0000047ab9 */ /* 0x000fc80000000a00 */
[----:B------:R1:W4:Y:S02]  /*14530*/  LDG.E.64 R8, desc[UR38][R4.64] ;  /* 0x0000002604087981 */ /* 0x000324000c1e1b00 */
[----:B-1----:R-:W-:-:S04]  /*14540*/  IADD3 R4, P0, R20, UR4, RZ ;  /* 0x0000000414047c10 */ /* 0x002fc8000ff1e0ff */
[----:B------:R-:W-:-:S06]  /*14550*/  IADD3.X R5, R21, UR5, RZ, P0, !PT ;  /* 0x0000000515057c10 */ /* 0x000fcc00087fe4ff */
[----:B------:R-:W4:Y:S04]  /*14560*/  LDG.E.64 R4, desc[UR38][R4.64] ;  /* 0x0000002604047981 */ /* 0x000f28000c1e1b00 */
[----:B---3--:R-:W-:Y:S04]  /*14570*/  STS.64 [UR18], R14 ;  /* 0x0000000eff007988 */ /* 0x008fe80008000a12 */
[----:B--2---:R-:W-:Y:S04]  /*14580*/  STS.64 [UR19], R12 ;  /* 0x0000000cff007988 */ /* 0x004fe80008000a13 */
[----:B------:R-:W1:Y:S01]  /*14590*/  LDS R20, [UR18+0x1c] ;  /* 0x00001c12ff147984 */ /* 0x000e620008000800 */
[----:B----4-:R-:W-:-:S04]  /*145a0*/  SHF.L.U64.HI R24, R8, 0x1, R9 ;  /* 0x0000000108187819 */ /* 0x010fc80000010209 */
[----:B------:R-:W-:-:S04]  /*145b0*/  LOP3.LUT R24, R24, 0x1fffffff, RZ, 0xc0, !PT ;  /* 0x1fffffff18187812 */ /* 0x000fc800078ec0ff */
[----:B------:R-:W-:-:S04]  /*145c0*/  SHF.R.U32.HI R9, RZ, 0x4, R24 ;  /* 0x00000004ff097819 */ /* 0x000fc80000011618 */
[----:B-1----:R-:W-:-:S05]  /*145d0*/  LOP3.LUT R9, R20, 0xf, R9, 0xb8, !PT ;  /* 0x0000000f14097812 */ /* 0x002fca00078eb809 */
[----:B------:R-:W-:Y:S04]  /*145e0*/  STS [UR18+0x1c], R9 ;  /* 0x00001c09ff007988 */ /* 0x000fe80008000812 */
[----:B------:R-:W1:Y:S02]  /*145f0*/  LDS R23, [UR18+0x1c] ;  /* 0x00001c12ff177984 */ /* 0x000e640008000800 */
[----:B-1----:R-:W-:-:S05]  /*14600*/  LOP3.LUT R23, R23, 0xf0, RZ, 0xb8, !PT ;  /* 0x000000f017177812 */ /* 0x002fca00078eb8ff */
[----:B------:R-:W-:Y:S04]  /*14610*/  STS [UR18+0x1c], R23 ;  /* 0x00001c17ff007988 */ /* 0x000fe80008000812 */
[----:B------:R-:W1:Y:S01]  /*14620*/  LDS R21, [UR18+0x1c] ;  /* 0x00001c12ff157984 */ /* 0x000e620008000800 */
[----:B------:R-:W-:-:S05]  /*14630*/  IMAD.U32 R20, RZ, RZ, UR18 ;  /* 0x00000012ff147e24 */ /* 0x000fca000f8e00ff */
[----:B------:R-:W-:Y:S02]  /*14640*/  SHF.R.U64 R20, R20, 0x4, RZ ;  /* 0x0000000414147819 */ /* 0x000fe400000012ff */
[----:B-1----:R-:W-:-:S05]  /*14650*/  LOP3.LUT R21, R21, 0xf00, RZ, 0xb8, !PT ;  /* 0x00000f0015157812 */ /* 0x002fca00078eb8ff */
[----:B------:R-:W-:Y:S04]  /*14660*/  STS.64 [UR18+0x18], R20 ;  /* 0x00001814ff007988 */ /* 0x000fe80008000a12 */
[----:B------:R-:W1:Y:S01]  /*14670*/  LDS R25, [UR18+0x1c] ;  /* 0x00001c12ff197984 */ /* 0x000e620008000800 */
[----:B------:R-:W-:-:S04]  /*14680*/  SHF.L.U32 R9, R8, 0x1, RZ ;  /* 0x0000000108097819 */ /* 0x000fc800000006ff */
[----:B------:R-:W-:Y:S01]  /*14690*/  LOP3.LUT R9, R9, 0xfffffffe, RZ, 0xc0, !PT ;  /* 0xfffffffe09097812 */ /* 0x000fe200078ec0ff */
[----:B-----5:R-:W-:Y:S01]  /*146a0*/  VIADD R12, R11, 0xffffffff ;  /* 0xffffffff0b0c7836 */ /* 0x020fe20000000000 */
[----:B------:R-:W-:Y:S02]  /*146b0*/  CS2R R14, SRZ ;  /* 0x00000000000e7805 */ /* 0x000fe4000001ff00 */
[----:B------:R-:W-:Y:S02]  /*146c0*/  IADD3 R13, R18, -0x1, RZ ;  /* 0xffffffff120d7810 */ /* 0x000fe40007ffe0ff */
[----:B------:R-:W-:Y:S01]  /*146d0*/  SHF.R.U64 R9, R9, 0x4, R24 ;  /* 0x0000000409097819 */ /* 0x000fe20000001218 */
[----:B------:R-:W-:Y:S04]  /*146e0*/  STS [UR18+0x10], R20 ;  /* 0x00001014ff007988 */ /* 0x000fe80008000812 */
[----:B------:R-:W-:Y:S04]  /*146f0*/  STS [UR18+0x14], R20 ;  /* 0x00001414ff007988 */ /* 0x000fe80008000812 */
[----:B------:R-:W-:Y:S04]  /*14700*/  STS.128 [UR18+0x20], R12 ;  /* 0x0000200cff007988 */ /* 0x000fe80008000c12 */
[----:B------:R-:W-:Y:S04]  /*14710*/  STS [UR18+0xc], R9 ;  /* 0x00000c09ff007988 */ /* 0x000fe80008000812 */
[----:B------:R-:W-:Y:S01]  /*14720*/  STS [UR18+0x30], RZ ;  /* 0x000030ffff007988 */ /* 0x000fe20008000812 */
[----:B-1----:R-:W-:-:S05]  /*14730*/  LOP3.LUT R3, R25, 0xf000, RZ, 0xb8, !PT ;  /* 0x0000f00019037812 */ /* 0x002fca00078eb8ff */
[----:B------:R-:W-:Y:S04]  /*14740*/  STS [UR18+0x1c], R3 ;  /* 0x00001c03ff007988 */ /* 0x000fe80008000812 */
[----:B------:R-:W1:Y:S01]  /*14750*/  LDS R8, [UR19+0x1c] ;  /* 0x00001c13ff087984 */ /* 0x000e620008000800 */
[----:B------:R-:W-:-:S04]  /*14760*/  SHF.L.U64.HI R18, R4, 0x1, R5 ;  /* 0x0000000104127819 */ /* 0x000fc80000010205 */
        /* <DEDUP_REMOVED lines=13> */
[----:B------:R-:W-:Y:S01]  /*14840*/  SHF.L.U32 R3, R4, 0x1, RZ ;  /* 0x0000000104037819 */ /* 0x000fe200000006ff */
[----:B------:R-:W-:-:S03]  /*14850*/  VIADD R13, R2, 0xffffffff ;  /* 0xffffffff020d7836 */ /* 0x000fc60000000000 */
[----:B------:R-:W-:-:S04]  /*14860*/  LOP3.LUT R3, R3, 0xfffffffe, RZ, 0xc0, !PT ;  /* 0xfffffffe03037812 */ /* 0x000fc800078ec0ff */
[----:B------:R-:W-:Y:S01]  /*14870*/  SHF.R.U64 R3, R3, 0x4, R18 ;  /* 0x0000000403037819 */ /* 0x000fe20000001212 */
[----:B------:R2:W-:Y:S04]  /*14880*/  STS.128 [UR19+0x20], R12 ;  /* 0x0000200cff007988 */ /* 0x0005e80008000c13 */
[----:B------:R2:W-:Y:S04]  /*14890*/  STS [UR19+0xc], R3 ;  /* 0x00000c03ff007988 */ /* 0x0005e80008000813 */
[----:B------:R2:W-:Y:S04]  /*148a0*/  STS [UR19+0x10], R8 ;  /* 0x00001008ff007988 */ /* 0x0005e80008000813 */
[----:B------:R2:W-:Y:S04]  /*148b0*/  STS [UR19+0x14], R8 ;  /* 0x00001408ff007988 */ /* 0x0005e80008000813 */
[----:B------:R-:W-:Y:S01]  /*148c0*/  STS [UR19+0x30], RZ ;  /* 0x000030ffff007988 */ /* 0x000fe20008000813 */
[----:B-1----:R-:W-:-:S05]  /*148d0*/  LOP3.LUT R2, R20, 0xf000, RZ, 0xb8, !PT ;  /* 0x0000f00014027812 */ /* 0x002fca00078eb8ff */
[----:B------:R2:W-:Y:S02]  /*148e0*/  STS [UR19+0x1c], R2 ;  /* 0x00001c02ff007988 */ /* 0x0005e40008000813 */
.L_x_309:
[----:B------:R-:W-:Y:S05]  /*148f0*/  BSYNC B1 ;  /* 0x0000000000017941 */ /* 0x000fea0003800000 */
.L_x_308:
[----:B------:R-:W-:-:S03]  /*14900*/  UMOV UR4, 0xffffffff ;  /* 0xffffffff00047882 */ /* 0x000fc60000000000 */
[----:B------:R-:W-:Y:S05]  /*14910*/  BRA.DIV UR4, `(.L_x_310) ;  /* 0x0000003a049c7947 */ /* 0x000fea000b800000 */
[----:B------:R-:W-:Y:S01]  /*14920*/  ELECT P6, URZ, PT ;  /* 0x00000000003f782f */ /* 0x000fe200038c0000 */
[----:B------:R-:W-:-:S12]  /*14930*/  NOP ;  /* 0x0000000000007918 */ /* 0x000fd80000000000 */
.L_x_413:
[----:B-12---:R-:W1:Y:S02]  /*14940*/  S2R R2, SR_LANEID ;  /* 0x0000000000027919 */ /* 0x006e640000000000 */
[----:B-1----:R-:W-:-:S04]  /*14950*/  SHF.L.U32 R8, R2, 0x2, RZ ;  /* 0x0000000202087819 */ /* 0x002fc800000006ff */
[C---:B------:R-:W-:Y:S01]  /*14960*/  IADD3 R4, P0, R8.reuse, UR12, RZ ;  /* 0x0000000c08047c10 */ /* 0x040fe2000ff1e0ff */
[----:B------:R1:W2:Y:S01]  /*14970*/  LDS R9, [R8+UR18] ;  /* 0x0000001208097984 */ /* 0x0002a20008000800 */
[----:B------:R-:W-:-:S03]  /*14980*/  IADD3 R2, P4, R8, UR14, RZ ;  /* 0x0000000e08027c10 */ /* 0x000fc6000ff9e0ff */
[----:B------:R1:W3:Y:S01]  /*14990*/  LDS R13, [R8+UR18+0x80] ;  /* 0x00008012080d7984 */ /* 0x0002e20008000800 */
[----:B------:R-:W-:Y:S09]  /*149a0*/  @!P6 BRA `(.L_x_311) ;  /* 0x000000000008e947 */ /* 0x000ff20003800000 */
[----:B------:R0:W-:Y:S01]  /*149b0*/  UTMACMDFLUSH ;  /* 0x00000000000079b7 */ /* 0x0001e20000000000 */
[----:B------:R-:W-:-:S04]  /*149c0*/  DEPBAR.LE SB0, 0x0 ;  /* 0x000080000000791a */ /* 0x000fc80000000000 */
.L_x_311:
[----:B------:R-:W-:Y:S01]  /*149d0*/  IMAD.X R5, RZ, RZ, UR13, P0 ;  /* 0x0000000dff057e24 */ /* 0x000fe200080e06ff */
[----:B------:R-:W-:Y:S01]  /*149e0*/  IADD3.X R3, RZ, UR15, RZ, P4, !PT ;  /* 0x0000000fff037c10 */ /* 0x000fe2000a7fe4ff */
[----:B------:R-:W-:Y:S05]  /*149f0*/  WARPSYNC.ALL ;  /* 0x0000000000007948 */ /* 0x000fea0003800000 */
[----:B--2---:R2:W5:Y:S04]  /*14a00*/  ATOMG.E.EXCH.STRONG.GPU PT, RZ, [R4], R9 ;  /* 0x0000000904ff73a8 */ /* 0x00456800041ee100 */
[----:B---3--:R2:W5:Y:S01]  /*14a10*/  ATOMG.E.EXCH.STRONG.GPU PT, RZ, [R2], R13 ;  /* 0x0000000d02ff73a8 */ /* 0x00856200041ee100 */
[----:B------:R-:W-:-:S07]  /*14a20*/  IMAD.MOV.U32 R18, RZ, RZ, R6 ;  /* 0x000000ffff127224 */ /* 0x000fce00078e0006 */
.L_x_306:
[----:B------:R-:W-:Y:S02]  /*14a30*/  ISETP.NE.AND P4, PT, R7, RZ, PT ;  /* 0x000000ff0700720c */ /* 0x000fe40003f85270 */
[----:B------:R-:W-:Y:S02]  /*14a40*/  IADD3 R22, R22, 0x1, RZ ;  /* 0x0000000116167810 */ /* 0x000fe40007ffe0ff */
[----:B--2---:R-:W-:Y:S02]  /*14a50*/  SEL R3, RZ, 0x1, !P3 ;  /* 0x00000001ff037807 */ /* 0x004fe40005800000 */
[----:B------:R-:W-:-:S04]  /*14a60*/  ISETP.NE.AND P0, PT, R22, 0x8, PT ;  /* 0x000000081600780c */ /* 0x000fc80003f05270 */
[----:B-1----:R-:W-:Y:S02]  /*14a70*/  SEL R2, RZ, 0x1, P0 ;  /* 0x00000001ff027807 */ /* 0x002fe40000000000 */
[----:B------:R-:W-:Y:S02]  /*14a80*/  SEL R22, R22, RZ, P0 ;  /* 0x000000ff16167207 */ /* 0x000fe40000000000 */
[----:B------:R-:W-:Y:S02]  /*14a90*/  LOP3.LUT R19, R19, R2, RZ, 0x3c, !PT ;  /* 0x0000000213137212 */ /* 0x000fe400078e3cff */
[----:B------:R-:W-:Y:S01]  /*14aa0*/  PRMT R2, RZ, 0x7610, R2 ;  /* 0x00007610ff027816 */ /* 0x000fe20000000002 */
[----:B------:R-:W-:Y:S06]  /*14ab0*/  @P4 BRA `(.L_x_312) ;  /* 0xfffffff000884947 */ /* 0x000fec000383ffff */
[----:B------:R-:W-:Y:S05]  /*14ac0*/  BSYNC B0 ;  /* 0x0000000000007941 */ /* 0x000fea0003800000 */
.L_x_292:
[----:B------:R-:W-:-:S03]  /*14ad0*/  UMOV UR4, 0xffffffff ;  /* 0xffffffff00047882 */ /* 0x000fc60000000000 */
[----:B------:R-:W-:Y:S05]  /*14ae0*/  BRA.DIV UR4, `(.L_x_313) ;  /* 0x0000003a04587947 */ /* 0x000fea000b800000 */
[----:B-----5:R-:W-:-:S13]  /*14af0*/  ELECT P6, URZ, PT ;  /* 0x00000000003f782f */ /* 0x020fda00038c0000 */
.L_x_416:
[----:B------:R-:W-:Y:S04]  /*14b00*/  BSSY B0, `(.L_x_314) ;  /* 0x000002a000007945 */ /* 0x000fe80003800000 */
[----:B------:R-:W-:Y:S05]  /*14b10*/  @!P6 BRA `(.L_x_315) ;  /* 0x0000000000a0e947 */ /* 0x000fea0003800000 */
[----:B------:R-:W-:-:S04]  /*14b20*/  ULOP3.LUT UR4, UR42, 0x2, URZ, 0xfc, !UPT ;  /* 0x000000022a047892 */ /* 0x000fc8000f8efc3f */
[----:B------:R-:W-:-:S06]  /*14b30*/  UISETP.NE.AND UP0, UPT, UR4, 0x3, UPT ;  /* 0x000000030400788c */ /* 0x000fcc000bf05270 */
[----:B------:R-:W-:-:S13]  /*14b40*/  PLOP3.LUT P0, PT, PT, PT, UP0, 0x80, 0x0 ;  /* 0x000000000000781c */ /* 0x000fda0003f0f008 */
[----:B------:R-:W-:Y:S05]  /*14b50*/  @!P0 BRA `(.L_x_316) ;  /* 0x0000000000048947 */ /* 0x000fea0003800000 */
[----:B------:R-:W-:Y:S01]  /*14b60*/  BPT.TRAP 0x1 ;  /* 0x000000040000795c */ /* 0x000fe20000300000 */
.L_x_316:
[----:B------:R-:W-:Y:S01]  /*14b70*/  IMAD.U32 R3, RZ, RZ, UR16 ;  /* 0x00000010ff037e24 */ /* 0x000fe2000f8e00ff */
[----:B------:R-:W-:-:S04]  /*14b80*/  SHF.L.U32 R2, R10, 0x1f, RZ ;  /* 0x0000001f0a027819 */ /* 0x000fc800000006ff */
[----:B------:R-:W-:-:S05]  /*14b90*/  IADD3 R3, R3, 0x344a0, RZ ;  /* 0x000344a003037810 */ /* 0x000fca0007ffe0ff */
[C---:B------:R-:W-:Y:S01]  /*14ba0*/  IMAD R7, R0.reuse, 0x8, R3 ;  /* 0x0000000800077824 */ /* 0x040fe200078e0203 */
[----:B------:R-:W-:-:S03]  /*14bb0*/  IADD3 R0, R0, 0x1, RZ ;  /* 0x0000000100007810 */ /* 0x000fc60007ffe0ff */
[----:B------:R-:W1:Y:S01]  /*14bc0*/  SYNCS.PHASECHK.TRANS64.TRYWAIT P0, [R7+URZ], R2 ;  /* 0x00000002070075a7 */ /* 0x000e62000800017f */
[----:B------:R-:W-:-:S04]  /*14bd0*/  ISETP.NE.AND P1, PT, R0, 0x4, PT ;  /* 0x000000040000780c */ /* 0x000fc80003f25270 */
[----:B------:R-:W-:Y:S02]  /*14be0*/  SEL R5, RZ, 0x1, P1 ;  /* 0x00000001ff057807 */ /* 0x000fe40000800000 */
[----:B------:R-:W-:Y:S02]  /*14bf0*/  SEL R0, R0, RZ, P1 ;  /* 0x000000ff00007207 */ /* 0x000fe40000800000 */
[----:B------:R-:W-:-:S03]  /*14c00*/  LOP3.LUT R5, R10, R5, RZ, 0x3c, !PT ;  /* 0x000000050a057212 */ /* 0x000fc600078e3cff */
[----:B------:R-:W-:Y:S01]  /*14c10*/  IMAD R9, R0, 0x8, R3 ;  /* 0x0000000800097824 */ /* 0x000fe200078e0203 */
[----:B------:R-:W-:Y:S01]  /*14c20*/  SHF.L.U32 R4, R5, 0x1f, RZ ;  /* 0x0000001f05047819 */ /* 0x000fe200000006ff */
[----:B-1----:R-:W-:Y:S06]  /*14c30*/  @!P0 BRA `(.L_x_317) ;  /* 0x0000003800248947 */ /* 0x002fec0003800000 */
.L_x_417:
[----:B------:R-:W2:Y:S01]  /*14c40*/  SYNCS.PHASECHK.TRANS64.TRYWAIT P0, [R9+URZ], R4 ;  /* 0x00000004090075a7 */ /* 0x000ea2000800017f */
[----:B------:R-:W-:-:S04]  /*14c50*/  IADD3 R0, R0, 0x1, RZ ;  /* 0x0000000100007810 */ /* 0x000fc80007ffe0ff */
[----:B------:R-:W-:-:S04]  /*14c60*/  ISETP.NE.AND P1, PT, R0, 0x4, PT ;  /* 0x000000040000780c */ /* 0x000fc80003f25270 */
[----:B-1----:R-:W-:Y:S02]  /*14c70*/  SEL R2, RZ, 0x1, P1 ;  /* 0x00000001ff027807 */ /* 0x002fe40000800000 */
[----:B------:R-:W-:Y:S02]  /*14c80*/  SEL R0, R0, RZ, P1 ;  /* 0x000000ff00007207 */ /* 0x000fe40000800000 */
[----:B------:R-:W-:-:S03]  /*14c90*/  LOP3.LUT R7, R5, R2, RZ, 0x3c, !PT ;  /* 0x0000000205077212 */ /* 0x000fc600078e3cff */
[----:B------:R-:W-:Y:S01]  /*14ca0*/  IMAD R6, R0, 0x8, R3 ;  /* 0x0000000800067824 */ /* 0x000fe200078e0203 */
[----:B------:R-:W-:Y:S01]  /*14cb0*/  SHF.L.U32 R5, R7, 0x1f, RZ ;  /* 0x0000001f07057819 */ /* 0x000fe200000006ff */
[----:B--2---:R-:W-:Y:S06]  /*14cc0*/  @!P0 BRA `(.L_x_318) ;  /* 0x0000003800148947 */ /* 0x004fec0003800000 */
.L_x_418:
[----:B------:R-:W2:Y:S01]  /*14cd0*/  SYNCS.PHASECHK.TRANS64.TRYWAIT P0, [R6+URZ], R5 ;  /* 0x00000005060075a7 */ /* 0x000ea2000800017f */
[----:B------:R-:W-:-:S04]  /*14ce0*/  IADD3 R0, R0, 0x1, RZ ;  /* 0x0000000100007810 */ /* 0x000fc80007ffe0ff */
[----:B------:R-:W-:-:S04]  /*14cf0*/  ISETP.NE.AND P1, PT, R0, 0x4, PT ;  /* 0x000000040000780c */ /* 0x000fc80003f25270 */
[----:B------:R-:W-:Y:S02]  /*14d00*/  SEL R2, RZ, 0x1, P1 ;  /* 0x00000001ff027807 */ /* 0x000fe40000800000 */
[----:B------:R-:W-:Y:S02]  /*14d10*/  SEL R0, R0, RZ, P1 ;  /* 0x000000ff00007207 */ /* 0x000fe40000800000 */
[----:B------:R-:W-:Y:S01]  /*14d20*/  LOP3.LUT R2, R7, R2, RZ, 0x3c, !PT ;  /* 0x0000000207027212 */ /* 0x000fe200078e3cff */
[----:B--2---:R-:W-:Y:S06]  /*14d30*/  @!P0 BRA `(.L_x_319) ;  /* 0x00000038000c8947 */ /* 0x004fec0003800000 */
.L_x_419:
[----:B------:R-:W-:Y:S01]  /*14d40*/  IMAD R3, R0, 0x8, R3 ;  /* 0x0000000800037824 */ /* 0x000fe200078e0203 */
[----:B------:R-:W-:-:S07]  /*14d50*/  SHF.L.U32 R0, R2, 0x1f, RZ ;  /* 0x0000001f02007819 */ /* 0x000fce00000006ff */
.L_x_320:
[----:B---3--:R3:W4:Y:S02]  /*14d60*/  SYNCS.PHASECHK.TRANS64.TRYWAIT P0, [R3+URZ], R0 ;  /* 0x00000000030075a7 */ /* 0x008724000800017f */
[----:B----4-:R-:W-:Y:S05]  /*14d70*/  @!P0 NANOSLEEP.SYNCS 0x989680 ;  /* 0x009896800000895d */ /* 0x010fea0003900000 */
[----:B------:R-:W4:Y:S02]  /*14d80*/  @!P0 SYNCS.PHASECHK.TRANS64 P0, [R3+URZ], R0 ;  /* 0x00000000030085a7 */ /* 0x000f24000800007f */
[----:B----4-:R-:W-:Y:S05]  /*14d90*/  @!P0 BRA `(.L_x_320) ;  /* 0xfffffffc00f08947 */ /* 0x010fea000383ffff */
.L_x_315:
[----:B------:R-:W-:Y:S05]  /*14da0*/  BSYNC B0 ;  /* 0x0000000000007941 */ /* 0x000fea0003800000 */
.L_x_314:
[----:B------:R-:W-:Y:S05]  /*14db0*/  EXIT ;  /* 0x000000000000794d */ /* 0x000fea0003800000 */
.L_x_157:
[----:B------:R-:W-:Y:S01]  /*14dc0*/  PLOP3.LUT P1, PT, PT, PT, UP3, 0x80, 0x0 ;  /* 0x000000000000781c */ /* 0x000fe20003f2f038 */
[----:B------:R-:W-:Y:S01]  /*14dd0*/  ULDC UR20, c[0x0][0x10] ;  /* 0x0000040000147ab9 */ /* 0x000fe20000000800 */
[----:B------:R-:W-:Y:S01]  /*14de0*/  ULDC UR22, c[0x0][0x904] ;  /* 0x0002410000167ab9 */ /* 0x000fe20000000800 */
[----:B------:R-:W-:Y:S01]  /*14df0*/  UMOV UR19, 0xffffffff ;  /* 0xffffffff00137882 */ /* 0x000fe20000000000 */
[----:B------:R-:W-:Y:S01]  /*14e00*/  ULDC.64 UR12, c[0x0][0x8c8] ;  /* 0x00023200000c7ab9 */ /* 0x000fe20000000a00 */
[----:B------:R-:W-:Y:S01]  /*14e10*/  UIMAD.WIDE.U32 UR20, UR60, UR20, URZ ;  /* 0x000000143c1472a5 */ /* 0x000fe2000f8e003f */
[----:B------:R-:W-:Y:S01]  /*14e20*/  MOV R14, 0x1 ;  /* 0x00000001000e7802 */ /* 0x000fe20000000f00 */
[----:B------:R-:W-:Y:S01]  /*14e30*/  ULDC.64 UR14, c[0x0][0x8e0] ;  /* 0x00023800000e7ab9 */ /* 0x000fe20000000a00 */
[----:B------:R-:W-:Y:S01]  /*14e40*/  USHF.L.U32 UR23, UR19, UR22, URZ ;  /* 0x0000001613177299 */ /* 0x000fe2000800063f */
[----:B------:R-:W-:Y:S01]  /*14e50*/  IMAD.MOV.U32 R13, RZ, RZ, RZ ;  /* 0x000000ffff0d7224 */ /* 0x000fe200078e00ff */
[----:B------:R-:W-:Y:S01]  /*14e60*/  UIADD3 UR11, UP1, UR12, -0x1, URZ ;  /* 0xffffffff0c0b7890 */ /* 0x000fe2000ff3e03f */
[----:B------:R-:W-:-:S02]  /*14e70*/  ULDC UR19, c[0x0][0x14] ;  /* 0x0000050000137ab9 */ /* 0x000fc40000000800 */
[----:B------:R-:W1:Y:S01]  /*14e80*/  @P1 S2R R2, SR_CTAID.Y ;  /* 0x0000000000021919 */ /* 0x000e620000002600 */
[----:B------:R-:W-:Y:S02]  /*14e90*/  UIADD3 UR12, UP2, UR14, -0x1, URZ ;  /* 0xffffffff0e0c7890 */ /* 0x000fe4000ff5e03f */
[----:B------:R-:W-:Y:S02]  /*14ea0*/  UIMAD.WIDE.U32 UR28, UR20, UR19, URZ ;  /* 0x00000013141c72a5 */ /* 0x000fe4000f8e003f */
[----:B------:R-:W-:Y:S01]  /*14eb0*/  UIMAD UR21, UR21, UR19, URZ ;  /* 0x00000013151572a4 */ /* 0x000fe2000f8e023f */
[----:B------:R-:W-:Y:S01]  /*14ec0*/  ULDC UR18, c[0x0][0x8a8] ;  /* 0x00022a0000127ab9 */ /* 0x000fe20000000800 */
[----:B------:R-:W-:Y:S01]  /*14ed0*/  UMOV UR24, 0x1 ;  /* 0x0000000100187882 */ /* 0x000fe20000000000 */
[----:B------:R-:W-:Y:S02]  /*14ee0*/  UIADD3.X UR14, UR15, -0x1, URZ, UP2, !UPT ;  /* 0xffffffff0f0e7890 */ /* 0x000fe400097fe43f */
[----:B------:R-:W-:-:S02]  /*14ef0*/  UIADD3.X UR13, UR13, -0x1, URZ, UP1, !UPT ;  /* 0xffffffff0d0d7890 */ /* 0x000fc40008ffe43f */
[----:B------:R-:W-:Y:S02]  /*14f00*/  ULOP3.LUT UR15, UR59, 0x2, URZ, 0xfc, !UPT ;  /* 0x000000023b0f7892 */ /* 0x000fe4000f8efc3f */
[----:B------:R-:W-:Y:S02]  /*14f10*/  UIADD3 UR16, UR9, -0x1, URZ ;  /* 0xffffffff09107890 */ /* 0x000fe4000fffe03f */
[----:B------:R-:W-:Y:S02]  /*14f20*/  UIADD3 UR17, UR10, -0x1, URZ ;  /* 0xffffffff0a117890 */ /* 0x000fe4000fffe03f */
[----:B------:R-:W-:Y:S02]  /*14f30*/  UIADD3 UR18, UR18, -0x1, URZ ;  /* 0xffffffff12127890 */ /* 0x000fe4000fffe03f */
[----:B------:R-:W-:Y:S02]  /*14f40*/  USHF.L.U32 UR19, UR24, UR22, URZ ;  /* 0x0000001618137299 */ /* 0x000fe4000800063f */
[----:B------:R-:W-:-:S02]  /*14f50*/  ULOP3.LUT UR20, URZ, UR23, URZ, 0x33, !UPT ;  /* 0x000000173f147292 */ /* 0x000fc4000f8e333f */
[----:B------:R-:W-:Y:S01]  /*14f60*/  UIADD3 UR21, UR29, UR21, URZ ;  /* 0x000000151d157290 */ /* 0x000fe2000fffe03f */
[----:B-1----:R-:W-:-:S15]  /*14f70*/  @P1 R2UR UR56, R2 ;  /* 0x00000000023812ca */ /* 0x002fde00000e0000 */
.L_x_341:
[----:B------:R-:W1:Y:S01]  /*14f80*/  LDC.64 R2, c[0x0][0x8f8] ;  /* 0x00023e00ff027b82 */ /* 0x000e620000000a00 */
[----:B------:R-:W-:Y:S01]  /*14f90*/  UIADD3 UR8, UP1, UR8, UR28, URZ ;  /* 0x0000001c08087290 */ /* 0x000fe2000ff3e03f */
[----:B------:R-:W-:Y:S01]  /*14fa0*/  ISETP.NE.AND P2, PT, R15, RZ, PT ;  /* 0x000000ff0f00720c */ /* 0x000fe20003f45270 */
[----:B------:R-:W-:Y:S01]  /*14fb0*/  UMOV UR22, 0xffffffff ;  /* 0xffffffff00167882 */ /* 0x000fe20000000000 */
[----:B------:R-:W-:Y:S01]  /*14fc0*/  UMOV UR23, 0xffffffff ;  /* 0xffffffff00177882 */ /* 0x000fe20000000000 */
[----:B------:R-:W-:Y:S01]  /*14fd0*/  UIADD3.X UR7, UR7, UR21, URZ, UP1, !UPT ;  /* 0x0000001507077290 */ /* 0x000fe20008ffe43f */
[----:B------:R-:W-:Y:S01]  /*14fe0*/  IMAD.MOV.U32 R19, RZ, RZ, RZ ;  /* 0x000000ffff137224 */ /* 0x000fe200078e00ff */
[----:B------:R-:W-:Y:S01]  /*14ff0*/  UMOV UR24, 0xffffffff ;  /* 0xffffffff00187882 */ /* 0x000fe20000000000 */
[----:B-1----:R-:W-:-:S03]  /*15000*/  ISETP.LE.U32.AND P1, PT, R2, UR8, PT ;  /* 0x0000000802007c0c */ /* 0x002fc6000bf23070 */
[----:B------:R-:W-:-:S04]  /*15010*/  MOV R2, UR7 ;  /* 0x0000000700027c02 */ /* 0x000fc80008000f00 */
[----:B------:R-:W-:-:S13]  /*15020*/  ISETP.GE.U32.AND.EX P1, PT, R2, R3, PT, P1 ;  /* 0x000000030200720c */ /* 0x000fda0003f26110 */
[----:B---345:R-:W-:Y:S05]  /*15030*/  @P2 BRA P1, `(.L_x_321) ;  /* 0x0000001800442947 */ /* 0x038fea0000800000 */
[----:B------:R-:W-:-:S04]  /*15040*/  IADD3 R2, P2, R6, UR5, RZ ;  /* 0x0000000506027c10 */ /* 0x000fc8000ff5e0ff */
[----:B------:R-:W-:Y:S02]  /*15050*/  ISETP.GT.U32.AND P1, PT, R2, UR8, PT ;  /* 0x0000000802007c0c */ /* 0x000fe4000bf24070 */
[----:B------:R-:W-:-:S04]  /*15060*/  IADD3.X R2, R7, UR6, RZ, P2, !PT ;  /* 0x0000000607027c10 */ /* 0x000fc800097fe4ff */
[----:B------:R-:W-:-:S13]  /*15070*/  ISETP.GT.U32.AND.EX P1, PT, R2, UR7, PT, P1 ;  /* 0x0000000702007c0c */ /* 0x000fda000bf24110 */
[----:B------:R-:W-:Y:S05]  /*15080*/  @P1 BRA `(.L_x_322) ;  /* 0x0000001400241947 */ /* 0x000fea0003800000 */
[----:B------:R-:W-:Y:S01]  /*15090*/  IADD3 R11, R20, UR4, RZ ;  /* 0x00000004140b7c10 */ /* 0x000fe2000fffe0ff */
[----:B------:R-:W-:Y:S01]  /*150a0*/  ULDC UR22, c[0x0][0x910] ;  /* 0x0002440000167ab9 */ /* 0x000fe20000000800 */
[----:B------:R-:W-:Y:S01]  /*150b0*/  IMAD.MOV.U32 R23, RZ, RZ, R8 ;  /* 0x000000ffff177224 */ /* 0x000fe200078e0008 */
[----:B------:R-:W-:Y:S02]  /*150c0*/  MOV R16, R0 ;  /* 0x0000000000107202 */ /* 0x000fe40000000f00 */
[----:B------:R-:W-:-:S05]  /*150d0*/  VIADD R12, R11, 0x20 ;  /* 0x000000200b0c7836 */ /* 0x000fca0000000000 */
[----:B------:R-:W-:-:S13]  /*150e0*/  ISETP.GE.AND P1, PT, R12, UR22, PT ;  /* 0x000000160c007c0c */ /* 0x000fda000bf26270 */
[----:B------:R-:W1:Y:S01]  /*150f0*/  @!P1 LDC.64 R2, c[0x0][0x918] ;  /* 0x00024600ff029b82 */ /* 0x000e620000000a00 */
[----:B------:R-:W-:Y:S01]  /*15100*/  @!P1 IADD3 R7, R11, 0x20, RZ ;  /* 0x000000200b079810 */ /* 0x000fe20007ffe0ff */
[----:B------:R-:W-:Y:S01]  /*15110*/  BSSY B0, `(.L_x_323) ;  /* 0x0000064000007945 */ /* 0x000fe20003800000 */
[----:B------:R-:W-:-:S03]  /*15120*/  IMAD.MOV.U32 R6, RZ, RZ, 0x7fffffff ;  /* 0x7fffffffff067424 */ /* 0x000fc600078e00ff */
[----:B-1----:R-:W-:-:S05]  /*15130*/  @!P1 IMAD.WIDE R2, R7, 0xc, R2 ;  /* 0x0000000c07029825 */ /* 0x002fca00078e0202 */
[----:B------:R1:W5:Y:S04]  /*15140*/  @!P1 LDG.E R8, desc[UR38][R2.64] ;  /* 0x0000002602089981 */ /* 0x000368000c1e1900 */
[----:B------:R1:W5:Y:S01]  /*15150*/  @!P1 LDG.E R0, desc[UR38][R2.64+0x4] ;  /* 0x0000042602009981 */ /* 0x000362000c1e1900 */
[----:B------:R-:W-:Y:S02]  /*15160*/  ISETP.GE.AND P1, PT, R11, UR22, PT ;  /* 0x000000160b007c0c */ /* 0x000fe4000bf26270 */
[----:B------:R-:W-:-:S11]  /*15170*/  MOV R7, RZ ;  /* 0x000000ff00077202 */ /* 0x000fd60000000f00 */
[----:B-1----:R-:W-:Y:S05]  /*15180*/  @P1 BRA `(.L_x_324) ;  /* 0x0000000400701947 */ /* 0x002fea0003800000 */
[----:B------:R-:W-:Y:S01]  /*15190*/  IABS R7, R9 ;  /* 0x0000000900077213 */ /* 0x000fe20000000000 */
[----:B------:R-:W-:Y:S01]  /*151a0*/  ULDC UR23, c[0x0][0x8f0] ;  /* 0x00023c0000177ab9 */ /* 0x000fe20000000800 */
[----:B------:R-:W-:Y:S02]  /*151b0*/  IABS R6, R10 ;  /* 0x0000000a00067213 */ /* 0x000fe40000000000 */
[----:B------:R-:W1:Y:S01]  /*151c0*/  I2F.RP R3, R7 ;  /* 0x0000000700037306 */ /* 0x000e620000209400 */
[----:B------:R-:W-:Y:S02]  /*151d0*/  PLOP3.LUT P3, PT, PT, PT, UP0, 0x80, 0x0 ;  /* 0x000000000000781c */ /* 0x000fe40003f6f008 */
[C---:B------:R-:W-:Y:S02]  /*151e0*/  IADD3 R22, P2, R16.reuse, UR12, RZ ;  /* 0x0000000c10167c10 */ /* 0x040fe4000ff5e0ff */
[C---:B------:R-:W-:Y:S02]  /*151f0*/  IADD3 R21, P1, R23.reuse, UR11, RZ ;  /* 0x0000000b17157c10 */ /* 0x040fe4000ff3e0ff */
[----:B------:R-:W-:Y:S01]  /*15200*/  LEA.HI.X.SX32 R25, R16, UR14, 0x1, P2 ;  /* 0x0000000e10197c11 */ /* 0x000fe200090f0eff */
[----:B------:R-:W3:Y:S01]  /*15210*/  I2F.RP R2, R6 ;  /* 0x0000000600027306 */ /* 0x000ee20000209400 */
[----:B------:R-:W-:-:S07]  /*15220*/  LEA.HI.X.SX32 R24, R23, UR13, 0x1, P1 ;  /* 0x0000000d17187c11 */ /* 0x000fce00088f0eff */
[----:B-1----:R-:W1:Y:S08]  /*15230*/  MUFU.RCP R3, R3 ;  /* 0x0000000300037308 */ /* 0x002e700000001000 */
[----:B---3--:R-:W3:Y:S01]  /*15240*/  MUFU.RCP R2, R2 ;  /* 0x0000000200027308 */ /* 0x008ee20000001000 */
[----:B-1----:R-:W-:-:S07]  /*15250*/  VIADD R19, R3, 0xffffffe ;  /* 0x0ffffffe03137836 */ /* 0x002fce0000000000 */
[----:B------:R-:W1:Y:S01]  /*15260*/  F2I.FTZ.U32.TRUNC.NTZ R19, R19 ;  /* 0x0000001300137305 */ /* 0x000e62000021f000 */
[----:B---3--:R-:W-:-:S07]  /*15270*/  IADD3 R17, R2, 0xffffffe, RZ ;  /* 0x0ffffffe02117810 */ /* 0x008fce0007ffe0ff */
[----:B------:R-:W3:Y:S01]  /*15280*/  F2I.FTZ.U32.TRUNC.NTZ R17, R17 ;  /* 0x0000001100117305 */ /* 0x000ee2000021f000 */
[----:B-1----:R-:W-:Y:S01]  /*15290*/  IMAD.MOV R18, RZ, RZ, -R19 ;  /* 0x000000ffff127224 */ /* 0x002fe200078e0a13 */
[----:B---3--:R-:W-:Y:S01]  /*152a0*/  IADD3 R16, RZ, -R17, RZ ;  /* 0x80000011ff107210 */ /* 0x008fe20007ffe0ff */
[----:B------:R-:W-:Y:S06]  /*152b0*/  @!P3 BRA `(.L_x_325) ;  /* 0x000000000034b947 */ /* 0x000fec0003800000 */
[----:B------:R-:W-:Y:S01]  /*152c0*/  ULDC UR4, c[0x0][0x8dc] ;  /* 0x0002370000047ab9 */ /* 0x000fe20000000800 */
[----:B------:R-:W-:Y:S01]  /*152d0*/  ULDC.64 UR24, c[0x0][0x8d0] ;  /* 0x0002340000187ab9 */ /* 0x000fe20000000a00 */
[----:B------:R-:W-:-:S05]  /*152e0*/  IADD3 R3, P1, R21, UR4, RZ ;  /* 0x0000000415037c10 */ /* 0x000fca000ff3e0ff */
[----:B------:R-:W-:-:S04]  /*152f0*/  IMAD.X R21, RZ, RZ, R24, P1 ;  /* 0x000000ffff157224 */ /* 0x000fc800008e0618 */
[----:B------:R-:W-:-:S04]  /*15300*/  IMAD.WIDE.U32 R4, R21, UR24, RZ ;  /* 0x0000001815047c25 */ /* 0x000fc8000f8e00ff */
[----:B------:R-:W-:-:S04]  /*15310*/  IMAD.WIDE.U32 R4, P1, R3, UR25, R4 ;  /* 0x0000001903047c25 */ /* 0x000fc8000f820004 */
[----:B------:R-:W-:-:S04]  /*15320*/  IMAD.WIDE.U32 R2, R3, UR24, RZ ;  /* 0x0000001803027c25 */ /* 0x000fc8000f8e00ff */
[----:B------:R-:W-:Y:S01]  /*15330*/  IMAD.MOV.U32 R2, RZ, RZ, R5 ;  /* 0x000000ffff027224 */ /* 0x000fe200078e0005 */
[----:B------:R-:W-:Y:S02]  /*15340*/  IADD3 RZ, P2, R3, R4, RZ ;  /* 0x0000000403ff7210 */ /* 0x000fe40007f5e0ff */
[----:B------:R-:W-:-:S03]  /*15350*/  IADD3.X R3, RZ, RZ, RZ, P1, !PT ;  /* 0x000000ffff037210 */ /* 0x000fc60000ffe4ff */
[----:B------:R-:W-:-:S04]  /*15360*/  IMAD.WIDE.U32.X R2, R21, UR25, R2, P2 ;  /* 0x0000001915027c25 */ /* 0x000fc800090e0402 */
[----:B------:R-:W-:Y:S01]  /*15370*/  IMAD.MOV.U32 R24, RZ, RZ, R3 ;  /* 0x000000ffff187224 */ /* 0x000fe200078e0003 */
[----:B------:R-:W-:-:S07]  /*15380*/  MOV R21, R2 ;  /* 0x0000000200157202 */ /* 0x000fce0000000f00 */
.L_x_325:
[----:B------:R-:W-:Y:S05]  /*15390*/  @!P0 BRA `(.L_x_326) ;  /* 0x0000000000348947 */ /* 0x000fea0003800000 */
[----:B------:R-:W-:Y:S01]  /*153a0*/  ULDC UR4, c[0x0][0x8f4] ;  /* 0x00023d0000047ab9 */ /* 0x000fe20000000800 */
[----:B------:R-:W-:Y:S01]  /*153b0*/  ULDC.64 UR24, c[0x0][0x8e8] ;  /* 0x00023a0000187ab9 */ /* 0x000fe20000000a00 */
[----:B------:R-:W-:-:S04]  /*153c0*/  IADD3 R3, P1, R22, UR4, RZ ;  /* 0x0000000416037c10 */ /* 0x000fc8000ff3e0ff */
[----:B------:R-:W-:-:S05]  /*153d0*/  IADD3.X R23, RZ, R25, RZ, P1, !PT ;  /* 0x00000019ff177210 */ /* 0x000fca0000ffe4ff */
[----:B------:R-:W-:-:S04]  /*153e0*/  IMAD.WIDE.U32 R4, R23, UR24, RZ ;  /* 0x0000001817047c25 */ /* 0x000fc8000f8e00ff */
[----:B------:R-:W-:-:S04]  /*153f0*/  IMAD.WIDE.U32 R4, P1, R3, UR25, R4 ;  /* 0x0000001903047c25 */ /* 0x000fc8000f820004 */
[----:B------:R-:W-:Y:S01]  /*15400*/  IMAD.WIDE.U32 R2, R3, UR24, RZ ;  /* 0x0000001803027c25 */ /* 0x000fe2000f8e00ff */
[----:B------:R-:W-:-:S04]  /*15410*/  MOV R2, R5 ;  /* 0x0000000500027202 */ /* 0x000fc80000000f00 */
[----:B------:R-:W-:Y:S01]  /*15420*/  IADD3 RZ, P2, R3, R4, RZ ;  /* 0x0000000403ff7210 */ /* 0x000fe20007f5e0ff */
[----:B------:R-:W-:-:S04]  /*15430*/  IMAD.X R3, RZ, RZ, RZ, P1 ;  /* 0x000000ffff037224 */ /* 0x000fc800008e06ff */
[----:B------:R-:W-:-:S04]  /*15440*/  IMAD.WIDE.U32.X R2, R23, UR25, R2, P2 ;  /* 0x0000001917027c25 */ /* 0x000fc800090e0402 */
[----:B------:R-:W-:Y:S01]  /*15450*/  IMAD.MOV.U32 R22, RZ, RZ, R2 ;  /* 0x000000ffff167224 */ /* 0x000fe200078e0002 */
[----:B------:R-:W-:-:S07]  /*15460*/  MOV R25, R3 ;  /* 0x0000000300197202 */ /* 0x000fce0000000f00 */
.L_x_326:
[----:B------:R-:W-:Y:S01]  /*15470*/  MOV R3, R19 ;  /* 0x0000001300037202 */ /* 0x000fe20000000f00 */
[----:B------:R-:W-:Y:S01]  /*15480*/  IMAD R18, R18, R7, RZ ;  /* 0x0000000712127224 */ /* 0x000fe200078e02ff */
[----:B------:R-:W-:Y:S01]  /*15490*/  ULDC UR4, c[0x0][0x8d8] ;  /* 0x0002360000047ab9 */ /* 0x000fe20000000800 */
[----:B------:R-:W-:Y:S01]  /*154a0*/  IMAD.MOV.U32 R2, RZ, RZ, RZ ;  /* 0x000000ffff027224 */ /* 0x000fe200078e00ff */
[----:B------:R-:W-:Y:S01]  /*154b0*/  SHF.R.U64 R21, R21, UR4, R24 ;  /* 0x0000000415157c19 */ /* 0x000fe20008001218 */
[----:B------:R-:W-:Y:S01]  /*154c0*/  IMAD R4, R16, R6, RZ ;  /* 0x0000000610047224 */ /* 0x000fe200078e02ff */
[----:B------:R-:W-:Y:S01]  /*154d0*/  SHF.R.U64 R22, R22, UR23, R25 ;  /* 0x0000001716167c19 */ /* 0x000fe20008001219 */
[----:B------:R-:W-:Y:S01]  /*154e0*/  IMAD.HI.U32 R19, R19, R18, R2 ;  /* 0x0000001213137227 */ /* 0x000fe200078e0002 */
[----:B------:R-:W-:Y:S02]  /*154f0*/  IABS R18, R9 ;  /* 0x0000000900127213 */ /* 0x000fe40000000000 */
[----:B------:R-:W-:Y:S01]  /*15500*/  PLOP3.LUT P5, PT, PT, PT, UP3, 0x80, 0x0 ;  /* 0x000000000000781c */ /* 0x000fe20003faf038 */
[----:B------:R-:W-:-:S02]  /*15510*/  IMAD.MOV.U32 R3, RZ, RZ, R17 ;  /* 0x000000ffff037224 */ /* 0x000fc400078e0011 */
[----:B------:R-:W-:Y:S01]  /*15520*/  VIADD R16, R21, UR16 ;  /* 0x0000001015107c36 */ /* 0x000fe20008000000 */
[----:B------:R-:W-:Y:S01]  /*15530*/  IADD3 R21, RZ, -R18, RZ ;  /* 0x80000012ff157210 */ /* 0x000fe20007ffe0ff */
[----:B------:R-:W-:Y:S01]  /*15540*/  IMAD.HI.U32 R2, R17, R4, R2 ;  /* 0x0000000411027227 */ /* 0x000fe200078e0002 */
[----:B------:R-:W-:Y:S02]  /*15550*/  IADD3 R17, R22, UR17, RZ ;  /* 0x0000001116117c10 */ /* 0x000fe4000fffe0ff */
[----:B------:R-:W-:Y:S02]  /*15560*/  IABS R3, R10 ;  /* 0x0000000a00037213 */ /* 0x000fe40000000000 */
[----:B------:R-:W-:Y:S02]  /*15570*/  IABS R4, R17 ;  /* 0x0000001100047213 */ /* 0x000fe40000000000 */
[----:B------:R-:W-:Y:S01]  /*15580*/  IABS R5, R16 ;  /* 0x0000001000057213 */ /* 0x000fe20000000000 */
[----:B------:R-:W-:-:S02]  /*15590*/  IMAD.MOV R18, RZ, RZ, -R3 ;  /* 0x000000ffff127224 */ /* 0x000fc400078e0a03 */
[----:B------:R-:W-:-:S04]  /*155a0*/  IMAD.HI.U32 R3, R19, R4, RZ ;  /* 0x0000000413037227 */ /* 0x000fc800078e00ff */
[----:B------:R-:W-:-:S04]  /*155b0*/  IMAD.HI.U32 R2, R2, R5, RZ ;  /* 0x0000000502027227 */ /* 0x000fc800078e00ff */
[----:B------:R-:W-:Y:S02]  /*155c0*/  IMAD R4, R3, R21, R4 ;  /* 0x0000001503047224 */ /* 0x000fe400078e0204 */
[----:B------:R-:W-:-:S03]  /*155d0*/  IMAD R3, R2, R18, R5 ;  /* 0x0000001202037224 */ /* 0x000fc600078e0205 */
[----:B------:R-:W-:Y:S02]  /*155e0*/  ISETP.GT.U32.AND P2, PT, R7, R4, PT ;  /* 0x000000040700720c */ /* 0x000fe40003f44070 */
[----:B------:R-:W-:-:S11]  /*155f0*/  ISETP.GT.U32.AND P1, PT, R6, R3, PT ;  /* 0x000000030600720c */ /* 0x000fd60003f24070 */
[----:B------:R-:W-:Y:S02]  /*15600*/  @!P2 IADD3 R4, R4, -R7, RZ ;  /* 0x800000070404a210 */ /* 0x000fe40007ffe0ff */
[----:B------:R-:W-:Y:S01]  /*15610*/  @!P1 IMAD.IADD R3, R3, 0x1, -R6 ;  /* 0x0000000103039824 */ /* 0x000fe200078e0a06 */
[----:B------:R-:W-:Y:S02]  /*15620*/  ISETP.GE.AND P2, PT, R17, RZ, PT ;  /* 0x000000ff1100720c */ /* 0x000fe40003f46270 */
[----:B------:R-:W-:Y:S02]  /*15630*/  ISETP.GT.U32.AND P4, PT, R7, R4, PT ;  /* 0x000000040700720c */ /* 0x000fe40003f84070 */
[----:B------:R-:W-:Y:S02]  /*15640*/  ISETP.GT.U32.AND P3, PT, R6, R3, PT ;  /* 0x000000030600720c */ /* 0x000fe40003f64070 */
[----:B------:R-:W-:-:S09]  /*15650*/  ISETP.GE.AND P1, PT, R16, RZ, PT ;  /* 0x000000ff1000720c */ /* 0x000fd20003f26270 */
[----:B------:R-:W-:Y:S02]  /*15660*/  @!P4 IADD3 R4, R4, -R7, RZ ;  /* 0x800000070404c210 */ /* 0x000fe40007ffe0ff */
[----:B------:R-:W-:Y:S01]  /*15670*/  @!P3 IMAD.IADD R3, R3, 0x1, -R6 ;  /* 0x000000010303b824 */ /* 0x000fe200078e0a06 */
[----:B------:R-:W-:Y:S02]  /*15680*/  ISETP.NE.AND P4, PT, RZ, UR10, PT ;  /* 0x0000000aff007c0c */ /* 0x000fe4000bf85270 */
[----:B------:R-:W-:Y:S01]  /*15690*/  ISETP.NE.AND P3, PT, RZ, UR9, PT ;  /* 0x00000009ff007c0c */ /* 0x000fe2000bf65270 */
[----:B------:R-:W-:Y:S01]  /*156a0*/  @!P1 IMAD.MOV R3, RZ, RZ, -R3 ;  /* 0x000000ffff039224 */ /* 0x000fe200078e0a03 */
[----:B------:R-:W-:-:S09]  /*156b0*/  @!P2 IADD3 R4, -R4, RZ, RZ ;  /* 0x000000ff0404a210 */ /* 0x000fd20007ffe1ff */
[----:B------:R-:W-:Y:S02]  /*156c0*/  @!P4 LOP3.LUT R4, RZ, UR10, RZ, 0x33, !PT ;  /* 0x0000000aff04cc12 */ /* 0x000fe4000f8e33ff */
[----:B------:R-:W-:Y:S02]  /*156d0*/  @!P3 LOP3.LUT R3, RZ, UR9, RZ, 0x33, !PT ;  /* 0x00000009ff03bc12 */ /* 0x000fe4000f8e33ff */
[----:B------:R-:W-:-:S03]  /*156e0*/  IADD3 R4, R17, -R4, RZ ;  /* 0x8000000411047210 */ /* 0x000fc60007ffe0ff */
[----:B------:R-:W-:-:S04]  /*156f0*/  IMAD.IADD R3, R16, 0x1, -R3 ;  /* 0x0000000110037824 */ /* 0x000fc800078e0a03 */
[----:B------:R-:W-:Y:S01]  /*15700*/  IMAD R6, R3, R4, RZ ;  /* 0x0000000403067224 */ /* 0x000fe200078e02ff */
[----:B------:R-:W-:-:S04]  /*15710*/  SEL R2, R4, R3, !P5 ;  /* 0x0000000304027207 */ /* 0x000fc80006800000 */
[----:B------:R-:W-:Y:S02]  /*15720*/  SHF.R.S32.HI R5, RZ, 0x1f, R2 ;  /* 0x0000001fff057819 */ /* 0x000fe40000011402 */
[----:B------:R-:W-:Y:S02]  /*15730*/  SHF.R.S32.HI R7, RZ, 0x1f, R6 ;  /* 0x0000001fff077819 */ /* 0x000fe40000011406 */
[----:B------:R-:W-:-:S07]  /*15740*/  MOV R4, R2 ;  /* 0x0000000200047202 */ /* 0x000fce0000000f00 */
.L_x_324:
[----:B--2---:R-:W-:Y:S05]  /*15750*/  BSYNC B0 ;  /* 0x0000000000007941 */ /* 0x004fea0003800000 */
.L_x_323:
[----:B------:R-:W1:Y:S01]  /*15760*/  SHFL.UP PT, R3, R6, 0x1, RZ ;  /* 0x0420000006037989 */ /* 0x000e6200000e00ff */
[----:B------:R-:W-:-:S03]  /*15770*/  ISETP.NE.AND P1, PT, R20, RZ, PT ;  /* 0x000000ff1400720c */ /* 0x000fc60003f25270 */
[----:B------:R-:W2:Y:S01]  /*15780*/  SHFL.UP PT, R2, R7, 0x1, RZ ;  /* 0x0420000007027989 */ /* 0x000ea200000e00ff */
[----:B-1----:R-:W-:Y:S02]  /*15790*/  SEL R3, R3, RZ, P1 ;  /* 0x000000ff03037207 */ /* 0x002fe40000800000 */
[----:B--2---:R-:W-:Y:S02]  /*157a0*/  SEL R2, R2, RZ, P1 ;  /* 0x000000ff02027207 */ /* 0x004fe40000800000 */
[----:B------:R-:W-:-:S05]  /*157b0*/  IADD3 R18, P2, R3, R6, RZ ;  /* 0x0000000603127210 */ /* 0x000fca0007f5e0ff */
[----:B------:R-:W-:Y:S01]  /*157c0*/  IMAD.X R19, R2, 0x1, R7, P2 ;  /* 0x0000000102137824 */ /* 0x000fe200010e0607 */
[----:B------:R-:W1:Y:S01]  /*157d0*/  SHFL.UP PT, R3, R18, 0x2, RZ ;  /* 0x0440000012037989 */ /* 0x000e6200000e00ff */
[----:B------:R-:W-:-:S03]  /*157e0*/  ISETP.GE.U32.AND P2, PT, R20, 0x2, PT ;  /* 0x000000021400780c */ /* 0x000fc60003f46070 */
[----:B------:R-:W2:Y:S01]  /*157f0*/  SHFL.UP PT, R2, R19, 0x2, RZ ;  /* 0x0440000013027989 */ /* 0x000ea200000e00ff */
[----:B-1----:R-:W-:-:S04]  /*15800*/  SEL R3, R3, RZ, P2 ;  /* 0x000000ff03037207 */ /* 0x002fc80001000000 */
[----:B------:R-:W-:Y:S02]  /*15810*/  IADD3 R16, P3, R3, R18, RZ ;  /* 0x0000001203107210 */ /* 0x000fe40007f7e0ff */
[----:B--2---:R-:W-:-:S03]  /*15820*/  SEL R2, R2, RZ, P2 ;  /* 0x000000ff02027207 */ /* 0x004fc60001000000 */
[----:B------:R-:W1:Y:S01]  /*15830*/  SHFL.UP PT, R3, R16, 0x4, RZ ;  /* 0x0480000010037989 */ /* 0x000e6200000e00ff */
[----:B------:R-:W-:Y:S02]  /*15840*/  IADD3.X R17, R2, R19, RZ, P3, !PT ;  /* 0x0000001302117210 */ /* 0x000fe40001ffe4ff */
[----:B------:R-:W-:-:S03]  /*15850*/  ISETP.GE.U32.AND P3, PT, R20, 0x4, PT ;  /* 0x000000041400780c */ /* 0x000fc60003f66070 */
[----:B------:R-:W2:Y:S01]  /*15860*/  SHFL.UP PT, R2, R17, 0x4, RZ ;  /* 0x0480000011027989 */ /* 0x000ea200000e00ff */
[----:B-1----:R-:W-:-:S04]  /*15870*/  SEL R3, R3, RZ, P3 ;  /* 0x000000ff03037207 */ /* 0x002fc80001800000 */
[----:B------:R-:W-:Y:S02]  /*15880*/  IADD3 R18, P4, R3, R16, RZ ;  /* 0x0000001003127210 */ /* 0x000fe40007f9e0ff */
[----:B--2---:R-:W-:-:S03]  /*15890*/  SEL R2, R2, RZ, P3 ;  /* 0x000000ff02027207 */ /* 0x004fc60001800000 */
[----:B------:R-:W1:Y:S02]  /*158a0*/  SHFL.UP PT, R3, R18, 0x8, RZ ;  /* 0x0500000012037989 */ /* 0x000e6400000e00ff */
[----:B------:R-:W-:Y:S01]  /*158b0*/  IMAD.X R19, R2, 0x1, R17, P4 ;  /* 0x0000000102137824 */ /* 0x000fe200020e0611 */
[----:B------:R-:W-:-:S04]  /*158c0*/  ISETP.GE.U32.AND P4, PT, R20, 0x8, PT ;  /* 0x000000081400780c */ /* 0x000fc80003f86070 */
        /* <DEDUP_REMOVED lines=10> */
[----:B--2---:R-:W-:-:S05]  /*15970*/  SEL R2, R2, RZ, P5 ;  /* 0x000000ff02027207 */ /* 0x004fca0002800000 */
[----:B------:R-:W-:Y:S01]  /*15980*/  IMAD.X R18, R2, 0x1, R17, P6 ;  /* 0x0000000102127824 */ /* 0x000fe200030e0611 */
[----:B------:R-:W-:-:S04]  /*15990*/  IADD3 R2, P6, R19, UR5, RZ ;  /* 0x0000000513027c10 */ /* 0x000fc8000ffde0ff */
[----:B------:R-:W-:Y:S02]  /*159a0*/  IADD3.X R3, R18, UR6, RZ, P6, !PT ;  /* 0x0000000612037c10 */ /* 0x000fe4000b7fe4ff */
[----:B------:R-:W-:-:S04]  /*159b0*/  ISETP.GT.U32.AND P6, PT, R2, UR8, PT ;  /* 0x0000000802007c0c */ /* 0x000fc8000bfc4070 */
[----:B------:R-:W-:-:S13]  /*159c0*/  ISETP.GT.U32.AND.EX P6, PT, R3, UR7, PT, P6 ;  /* 0x0000000703007c0c */ /* 0x000fda000bfc4160 */
[----:B------:R-:W-:-:S04]  /*159d0*/  VOTE.ANY R16, PT, P6 ;  /* 0x0000000000107806 */ /* 0x000fc800030e0100 */
[----:B------:R-:W-:-:S13]  /*159e0*/  ISETP.NE.AND P6, PT, R16, RZ, PT ;  /* 0x000000ff1000720c */ /* 0x000fda0003fc5270 */
[----:B------:R-:W-:Y:S05]  /*159f0*/  @P6 BRA `(.L_x_327) ;  /* 0x0000000800786947 */ /* 0x000fea0003800000 */
[----:B------:R-:W-:Y:S01]  /*15a00*/  MOV R19, R2 ;  /* 0x0000000200137202 */ /* 0x000fe20000000f00 */
[----:B------:R-:W-:Y:S01]  /*15a10*/  IMAD.MOV.U32 R21, RZ, RZ, R3 ;  /* 0x000000ffff157224 */ /* 0x000fe200078e0003 */
[----:B------:R-:W-:Y:S01]  /*15a20*/  ULDC UR22, c[0x0][0x910] ;  /* 0x0002440000167ab9 */ /* 0x000fe20000000800 */
[----:B------:R-:W-:Y:S01]  /*15a30*/  ULDC UR23, c[0x0][0x8f4] ;  /* 0x00023d0000177ab9 */ /* 0x000fe20000000800 */
[----:B------:R-:W-:Y:S01]  /*15a40*/  ULDC UR4, c[0x0][0x8dc] ;  /* 0x0002370000047ab9 */ /* 0x000fe20000000800 */
[----:B------:R-:W-:Y:S01]  /*15a50*/  ULDC UR30, c[0x0][0x8d8] ;  /* 0x00023600001e7ab9 */ /* 0x000fe20000000800 */
[----:B------:R-:W-:Y:S01]  /*15a60*/  ULDC UR31, c[0x0][0x8f0] ;  /* 0x00023c00001f7ab9 */ /* 0x000fe20000000800 */
[----:B------:R-:W-:Y:S01]  /*15a70*/  ULDC.64 UR24, c[0x0][0x8d0] ;  /* 0x0002340000187ab9 */ /* 0x000fe20000000a00 */
[----:B------:R-:W-:-:S05]  /*15a80*/  ULDC.64 UR26, c[0x0][0x8e8] ;  /* 0x00023a00001a7ab9 */ /* 0x000fca0000000a00 */
.L_x_332:
[----:B------:R-:W-:Y:S01]  /*15a90*/  MOV R11, R12 ;  /* 0x0000000c000b7202 */ /* 0x000fe20000000f00 */
[----:B------:R-:W-:Y:S01]  /*15aa0*/  VIADD R12, R12, 0x20 ;  /* 0x000000200c0c7836 */ /* 0x000fe20000000000 */
[----:B-----5:R-:W-:Y:S01]  /*15ab0*/  MOV R17, R0 ;  /* 0x0000000000117202 */ /* 0x020fe20000000f00 */
[----:B------:R-:W-:-:S03]  /*15ac0*/  IMAD.MOV.U32 R16, RZ, RZ, R8 ;  /* 0x000000ffff107224 */ /* 0x000fc600078e0008 */
[----:B------:R-:W-:-:S13]  /*15ad0*/  ISETP.GE.AND P6, PT, R12, UR22, PT ;  /* 0x000000160c007c0c */ /* 0x000fda000bfc6270 */
[----:B------:R-:W1:Y:S01]  /*15ae0*/  @!P6 LDC.64 R2, c[0x0][0x918] ;  /* 0x00024600ff02eb82 */ /* 0x000e620000000a00 */
[----:B------:R-:W2:Y:S01]  /*15af0*/  SHFL.IDX PT, R21, R21, 0x1f, 0x1f ;  /* 0x03e01f0015157f89 */ /* 0x000ea200000e0000 */
[----:B------:R-:W-:-:S03]  /*15b00*/  @!P6 IADD3 R7, R11, 0x20, RZ ;  /* 0x000000200b07e810 */ /* 0x000fc60007ffe0ff */
[----:B------:R-:W3:Y:S01]  /*15b10*/  SHFL.IDX PT, R19, R19, 0x1f, 0x1f ;  /* 0x03e01f0013137f89 */ /* 0x000ee200000e0000 */
[----:B------:R-:W-:Y:S01]  /*15b20*/  BSSY B0, `(.L_x_328) ;  /* 0x0000064000007945 */ /* 0x000fe20003800000 */
[----:B-1----:R-:W-:-:S05]  /*15b30*/  @!P6 IMAD.WIDE R2, R7, 0xc, R2 ;  /* 0x0000000c0702e825 */ /* 0x002fca00078e0202 */
[----:B------:R1:W5:Y:S04]  /*15b40*/  @!P6 LDG.E R8, desc[UR38][R2.64] ;  /* 0x000000260208e981 */ /* 0x000368000c1e1900 */
[----:B------:R1:W5:Y:S01]  /*15b50*/  @!P6 LDG.E R0, desc[UR38][R2.64+0x4] ;  /* 0x000004260200e981 */ /* 0x000362000c1e1900 */
[----:B------:R-:W-:Y:S01]  /*15b60*/  ISETP.GE.AND P6, PT, R11, UR22, PT ;  /* 0x000000160b007c0c */ /* 0x000fe2000bfc6270 */
[----:B------:R-:W-:Y:S01]  /*15b70*/  IMAD.MOV.U32 R6, RZ, RZ, 0x7fffffff ;  /* 0x7fffffffff067424 */ /* 0x000fe200078e00ff */
[----:B--2---:R-:W-:Y:S02]  /*15b80*/  R2UR UR6, R21 ;  /* 0x00000000150672ca */ /* 0x004fe400000e0000 */
[----:B---3--:R-:W-:Y:S02]  /*15b90*/  R2UR UR5, R19 ;  /* 0x00000000130572ca */ /* 0x008fe400000e0000 */
[----:B------:R-:W-:-:S07]  /*15ba0*/  MOV R7, RZ ;  /* 0x000000ff00077202 */ /* 0x000fce0000000f00 */
[----:B-1----:R-:W-:Y:S06]  /*15bb0*/  @P6 BRA `(.L_x_329) ;  /* 0x0000000400686947 */ /* 0x002fec0003800000 */
[----:B------:R-:W-:-:S04]  /*15bc0*/  IADD3 R18, P6, R16, UR11, RZ ;  /* 0x0000000b10127c10 */ /* 0x000fc8000ffde0ff */
[----:B------:R-:W-:Y:S02]  /*15bd0*/  LEA.HI.X.SX32 R21, R16, UR13, 0x1, P6 ;  /* 0x0000000d10157c11 */ /* 0x000fe4000b0f0eff */
[----:B------:R-:W-:Y:S02]  /*15be0*/  IABS R16, R9 ;  /* 0x0000000900107213 */ /* 0x000fe40000000000 */
[C---:B------:R-:W-:Y:S02]  /*15bf0*/  IADD3 R22, P6, R17.reuse, UR12, RZ ;  /* 0x0000000c11167c10 */ /* 0x040fe4000ffde0ff */
[----:B------:R-:W1:Y:S02]  /*15c00*/  I2F.RP R2, R16 ;  /* 0x0000001000027306 */ /* 0x000e640000209400 */
[----:B------:R-:W-:Y:S02]  /*15c10*/  LEA.HI.X.SX32 R23, R17, UR14, 0x1, P6 ;  /* 0x0000000e11177c11 */ /* 0x000fe4000b0f0eff */
[----:B------:R-:W-:-:S04]  /*15c20*/  PLOP3.LUT P6, PT, PT, PT, UP0, 0x80, 0x0 ;  /* 0x000000000000781c */ /* 0x000fc80003fcf008 */
[----:B-1----:R-:W1:Y:S02]  /*15c30*/  MUFU.RCP R2, R2 ;  /* 0x0000000200027308 */ /* 0x002e640000001000 */
[----:B-1----:R-:W-:-:S06]  /*15c40*/  VIADD R17, R2, 0xffffffe ;  /* 0x0ffffffe02117836 */ /* 0x002fcc0000000000 */
[----:B------:R-:W1:Y:S02]  /*15c50*/  F2I.FTZ.U32.TRUNC.NTZ R17, R17 ;  /* 0x0000001100117305 */ /* 0x000e64000021f000 */
[----:B-1----:R-:W-:Y:S01]  /*15c60*/  IADD3 R19, RZ, -R17, RZ ;  /* 0x80000011ff137210 */ /* 0x002fe20007ffe0ff */
[----:B------:R-:W-:Y:S06]  /*15c70*/  @!P6 BRA `(.L_x_330) ;  /* 0x00000000002ce947 */ /* 0x000fec0003800000 */
        /* <DEDUP_REMOVED lines=11> */
.L_x_330:
[----:B------:R-:W-:Y:S05]  /*15d30*/  @!P0 BRA `(.L_x_331) ;  /* 0x00000000002c8947 */ /* 0x000fea0003800000 */
[----:B------:R-:W-:-:S04]  /*15d40*/  IADD3 R7, P6, R22, UR23, RZ ;  /* 0x0000001716077c10 */ /* 0x000fc8000ffde0ff */
[----:B------:R-:W-:-:S05]  /*15d50*/  IADD3.X R23, RZ, R23, RZ, P6, !PT ;  /* 0x00000017ff177210 */ /* 0x000fca00037fe4ff */
[----:B------:R-:W-:-:S04]  /*15d60*/  IMAD.WIDE.U32 R4, R23, UR26, RZ ;  /* 0x0000001a17047c25 */ /* 0x000fc8000f8e00ff */
[----:B------:R-:W-:-:S04]  /*15d70*/  IMAD.WIDE.U32 R4, P6, R7, UR27, R4 ;  /* 0x0000001b07047c25 */ /* 0x000fc8000f8c0004 */
[----:B------:R-:W-:Y:S01]  /*15d80*/  IMAD.WIDE.U32 R6, R7, UR26, RZ ;  /* 0x0000001a07067c25 */ /* 0x000fe2000f8e00ff */
[----:B------:R-:W-:-:S03]  /*15d90*/  MOV R2, R5 ;  /* 0x0000000500027202 */ /* 0x000fc60000000f00 */
[----:B------:R-:W-:Y:S01]  /*15da0*/  IMAD.X R3, RZ, RZ, RZ, P6 ;  /* 0x000000ffff037224 */ /* 0x000fe200030e06ff */
[----:B------:R-:W-:-:S05]  /*15db0*/  IADD3 RZ, P6, R7, R4, RZ ;  /* 0x0000000407ff7210 */ /* 0x000fca0007fde0ff */
[----:B------:R-:W-:-:S04]  /*15dc0*/  IMAD.WIDE.U32.X R2, R23, UR27, R2, P6 ;  /* 0x0000001b17027c25 */ /* 0x000fc8000b0e0402 */
[----:B------:R-:W-:Y:S01]  /*15dd0*/  IMAD.MOV.U32 R22, RZ, RZ, R2 ;  /* 0x000000ffff167224 */ /* 0x000fe200078e0002 */
[----:B------:R-:W-:-:S07]  /*15de0*/  MOV R23, R3 ;  /* 0x0000000300177202 */ /* 0x000fce0000000f00 */
.L_x_331:
[----:B------:R-:W-:Y:S01]  /*15df0*/  SHF.R.U64 R4, R22, UR31, R23 ;  /* 0x0000001f16047c19 */ /* 0x000fe20008001217 */
[----:B------:R-:W-:Y:S01]  /*15e00*/  IMAD R5, R19, R16, RZ ;  /* 0x0000001013057224 */ /* 0x000fe200078e02ff */
[----:B------:R-:W-:Y:S02]  /*15e10*/  IABS R2, R9 ;  /* 0x0000000900027213 */ /* 0x000fe40000000000 */
[----:B------:R-:W-:Y:S01]  /*15e20*/  MOV R3, R17 ;  /* 0x0000001100037202 */ /* 0x000fe20000000f00 */
[----:B------:R-:W-:Y:S01]  /*15e30*/  VIADD R4, R4, UR17 ;  /* 0x0000001104047c36 */ /* 0x000fe20008000000 */
[----:B------:R-:W-:Y:S01]  /*15e40*/  IADD3 R7, RZ, -R2, RZ ;  /* 0x80000002ff077210 */ /* 0x000fe20007ffe0ff */
[----:B------:R-:W-:Y:S01]  /*15e50*/  IMAD.MOV.U32 R2, RZ, RZ, RZ ;  /* 0x000000ffff027224 */ /* 0x000fe200078e00ff */
[----:B------:R-:W-:Y:S02]  /*15e60*/  SHF.R.U64 R18, R18, UR30, R21 ;  /* 0x0000001e12127c19 */ /* 0x000fe40008001215 */
[----:B------:R-:W-:Y:S01]  /*15e70*/  IABS R6, R4 ;  /* 0x0000000400067213 */ /* 0x000fe20000000000 */
[----:B------:R-:W-:Y:S01]  /*15e80*/  IMAD.HI.U32 R2, R17, R5, R2 ;  /* 0x0000000511027227 */ /* 0x000fe200078e0002 */
[----:B------:R-:W-:-:S02]  /*15e90*/  IABS R17, R10 ;  /* 0x0000000a00117213 */ /* 0x000fc40000000000 */
[----:B------:R-:W-:Y:S01]  /*15ea0*/  MOV R3, R7 ;  /* 0x0000000700037202 */ /* 0x000fe20000000f00 */
[----:B------:R-:W-:Y:S01]  /*15eb0*/  IMAD.MOV.U32 R5, RZ, RZ, R6 ;  /* 0x000000ffff057224 */ /* 0x000fe200078e0006 */
[----:B------:R-:W-:Y:S01]  /*15ec0*/  IADD3 R7, R18, UR16, RZ ;  /* 0x0000001012077c10 */ /* 0x000fe2000fffe0ff */
[----:B------:R-:W1:Y:S01]  /*15ed0*/  I2F.RP R6, R17 ;  /* 0x0000001100067306 */ /* 0x000e620000209400 */
[----:B------:R-:W-:Y:S01]  /*15ee0*/  IABS R21, R10 ;  /* 0x0000000a00157213 */ /* 0x000fe20000000000 */
[----:B------:R-:W-:Y:S01]  /*15ef0*/  IMAD.HI.U32 R2, R2, R5, RZ ;  /* 0x0000000502027227 */ /* 0x000fe200078e00ff */
[----:B------:R-:W-:Y:S02]  /*15f00*/  IABS R18, R7 ;  /* 0x0000000700127213 */ /* 0x000fe40000000000 */
[----:B------:R-:W-:Y:S01]  /*15f10*/  IADD3 R21, RZ, -R21, RZ ;  /* 0x80000015ff157210 */ /* 0x000fe20007ffe0ff */
[----:B------:R-:W-:-:S05]  /*15f20*/  IMAD R5, R2, R3, R5 ;  /* 0x0000000302057224 */ /* 0x000fca00078e0205 */
[----:B------:R-:W-:Y:S01]  /*15f30*/  ISETP.GT.U32.AND P6, PT, R16, R5, PT ;  /* 0x000000051000720c */ /* 0x000fe20003fc4070 */
[----:B-1----:R-:W1:-:S12]  /*15f40*/  MUFU.RCP R6, R6 ;  /* 0x0000000600067308 */ /* 0x002e580000001000 */
[----:B------:R-:W-:Y:S01]  /*15f50*/  @!P6 IMAD.IADD R5, R5, 0x1, -R16 ;  /* 0x000000010505e824 */ /* 0x000fe200078e0a10 */
[----:B-1----:R-:W-:-:S04]  /*15f60*/  IADD3 R2, R6, 0xffffffe, RZ ;  /* 0x0ffffffe06027810 */ /* 0x002fc80007ffe0ff */
[----:B------:R1:W2:Y:S02]  /*15f70*/  F2I.FTZ.U32.TRUNC.NTZ R3, R2 ;  /* 0x0000000200037305 */ /* 0x0002a4000021f000 */
[----:B-1----:R-:W-:Y:S02]  /*15f80*/  IMAD.MOV.U32 R2, RZ, RZ, RZ ;  /* 0x000000ffff027224 */ /* 0x002fe400078e00ff */
[----:B--2---:R-:W-:-:S04]  /*15f90*/  IMAD.MOV R22, RZ, RZ, -R3 ;  /* 0x000000ffff167224 */ /* 0x004fc800078e0a03 */
[----:B------:R-:W-:-:S04]  /*15fa0*/  IMAD R19, R22, R17, RZ ;  /* 0x0000001116137224 */ /* 0x000fc800078e02ff */
[----:B------:R-:W-:-:S04]  /*15fb0*/  IMAD.HI.U32 R6, R3, R19, R2 ;  /* 0x0000001303067227 */ /* 0x000fc800078e0002 */
[----:B------:R-:W-:Y:S01]  /*15fc0*/  IMAD.MOV.U32 R3, RZ, RZ, R18 ;  /* 0x000000ffff037224 */ /* 0x000fe200078e0012 */
[----:B------:R-:W-:-:S03]  /*15fd0*/  MOV R18, R21 ;  /* 0x0000001500127202 */ /* 0x000fc60000000f00 */
[----:B------:R-:W-:-:S04]  /*15fe0*/  IMAD.HI.U32 R2, R6, R3, RZ ;  /* 0x0000000306027227 */ /* 0x000fc800078e00ff */
[----:B------:R-:W-:-:S05]  /*15ff0*/  IMAD R2, R2, R18, R3 ;  /* 0x0000001202027224 */ /* 0x000fca00078e0203 */
[----:B------:R-:W-:-:S13]  /*16000*/  ISETP.GT.U32.AND P6, PT, R17, R2, PT ;  /* 0x000000021100720c */ /* 0x000fda0003fc4070 */
[----:B------:R-:W-:Y:S01]  /*16010*/  @!P6 IMAD.IADD R2, R2, 0x1, -R17 ;  /* 0x000000010202e824 */ /* 0x000fe200078e0a11 */
[----:B------:R-:W-:-:S13]  /*16020*/  ISETP.GT.U32.AND P6, PT, R16, R5, PT ;  /* 0x000000051000720c */ /* 0x000fda0003fc4070 */
[----:B------:R-:W-:Y:S02]  /*16030*/  @!P6 IADD3 R5, R5, -R16, RZ ;  /* 0x800000100505e210 */ /* 0x000fe40007ffe0ff */
[----:B------:R-:W-:Y:S02]  /*16040*/  ISETP.GT.U32.AND P6, PT, R17, R2, PT ;  /* 0x000000021100720c */ /* 0x000fe40003fc4070 */
[----:B------:R-:W-:-:S11]  /*16050*/  MOV R3, R5 ;  /* 0x0000000500037202 */ /* 0x000fd60000000f00 */
[----:B------:R-:W-:Y:S01]  /*16060*/  @!P6 IMAD.IADD R2, R2, 0x1, -R17 ;  /* 0x000000010202e824 */ /* 0x000fe200078e0a11 */
        /* <DEDUP_REMOVED lines=9> */
[----:B------:R-:W-:Y:S02]  /*16100*/  PLOP3.LUT P6, PT, PT, PT, UP3, 0x80, 0x0 ;  /* 0x000000000000781c */ /* 0x000fe40003fcf038 */
[----:B------:R-:W-:-:S04]  /*16110*/  IADD3 R2, -R2, R7, RZ ;  /* 0x0000000702027210 */ /* 0x000fc80007ffe1ff */
[CC--:B------:R-:W-:Y:S01]  /*16120*/  SEL R4, R3.reuse, R2.reuse, !P6 ;  /* 0x0000000203047207 */ /* 0x0c0fe20007000000 */
[----:B------:R-:W-:-:S03]  /*16130*/  IMAD R6, R3, R2, RZ ;  /* 0x0000000203067224 */ /* 0x000fc600078e02ff */
[----:B------:R-:W-:Y:S02]  /*16140*/  SHF.R.S32.HI R5, RZ, 0x1f, R4 ;  /* 0x0000001fff057819 */ /* 0x000fe40000011404 */
[----:B------:R-:W-:-:S07]  /*16150*/  SHF.R.S32.HI R7, RZ, 0x1f, R6 ;  /* 0x0000001fff077819 */ /* 0x000fce0000011406 */
.L_x_329:
[----:B------:R-:W-:Y:S05]  /*16160*/  BSYNC B0 ;  /* 0x0000000000007941 */ /* 0x000fea0003800000 */
.L_x_328:
[----:B------:R-:W1:Y:S04]  /*16170*/  SHFL.UP PT, R3, R6, 0x1, RZ ;  /* 0x0420000006037989 */ /* 0x000e6800000e00ff */
[----:B------:R-:W2:Y:S01]  /*16180*/  SHFL.UP PT, R2, R7, 0x1, RZ ;  /* 0x0420000007027989 */ /* 0x000ea200000e00ff */
[----:B-1----:R-:W-:Y:S02]  /*16190*/  SEL R3, R3, RZ, P1 ;  /* 0x000000ff03037207 */ /* 0x002fe40000800000 */
[----:B--2---:R-:W-:Y:S02]  /*161a0*/  SEL R2, R2, RZ, P1 ;  /* 0x000000ff02027207 */ /* 0x004fe40000800000 */
[----:B------:R-:W-:-:S05]  /*161b0*/  IADD3 R18, P6, R3, R6, RZ ;  /* 0x0000000603127210 */ /* 0x000fca0007fde0ff */
[----:B------:R-:W-:Y:S01]  /*161c0*/  IMAD.X R17, R2, 0x1, R7, P6 ;  /* 0x0000000102117824 */ /* 0x000fe200030e0607 */
[----:B------:R-:W1:Y:S04]  /*161d0*/  SHFL.UP PT, R3, R18, 0x2, RZ ;  /* 0x0440000012037989 */ /* 0x000e6800000e00ff */
[----:B------:R-:W2:Y:S01]  /*161e0*/  SHFL.UP PT, R2, R17, 0x2, RZ ;  /* 0x0440000011027989 */ /* 0x000ea200000e00ff */
[----:B-1----:R-:W-:Y:S02]  /*161f0*/  SEL R3, R3, RZ, P2 ;  /* 0x000000ff03037207 */ /* 0x002fe40001000000 */
[----:B--2---:R-:W-:Y:S02]  /*16200*/  SEL R2, R2, RZ, P2 ;  /* 0x000000ff02027207 */ /* 0x004fe40001000000 */
[----:B------:R-:W-:-:S04]  /*16210*/  IADD3 R16, P6, R3, R18, RZ ;  /* 0x0000001203107210 */ /* 0x000fc80007fde0ff */
[----:B------:R-:W-:Y:S01]  /*16220*/  IADD3.X R21, R2, R17, RZ, P6, !PT ;  /* 0x0000001102157210 */ /* 0x000fe200037fe4ff */
        /* <DEDUP_REMOVED lines=18> */
[----:B------:R-:W-:-:S04]  /*16350*/  IADD3 R19, P6, R2, UR5, RZ ;  /* 0x0000000502137c10 */ /* 0x000fc8000ffde0ff */
[----:B------:R-:W-:Y:S02]  /*16360*/  IADD3.X R21, R3, UR6, RZ, P6, !PT ;  /* 0x0000000603157c10 */ /* 0x000fe4000b7fe4ff */
[----:B------:R-:W-:-:S04]  /*16370*/  ISETP.GT.U32.AND P6, PT, R19, UR8, PT ;  /* 0x0000000813007c0c */ /* 0x000fc8000bfc4070 */
[----:B------:R-:W-:-:S13]  /*16380*/  ISETP.GT.U32.AND.EX P6, PT, R21, UR7, PT, P6 ;  /* 0x0000000715007c0c */ /* 0x000fda000bfc4160 */
[----:B------:R-:W-:-:S04]  /*16390*/  VOTE.ANY R16, PT, P6 ;  /* 0x0000000000107806 */ /* 0x000fc800030e0100 */
[----:B------:R-:W-:-:S13]  /*163a0*/  ISETP.NE.AND P6, PT, R16, RZ, PT ;  /* 0x000000ff1000720c */ /* 0x000fda0003fc5270 */
[----:B------:R-:W-:Y:S05]  /*163b0*/  @!P6 BRA `(.L_x_332) ;  /* 0xfffffff400b4e947 */ /* 0x000fea000383ffff */
[----:B------:R-:W-:Y:S01]  /*163c0*/  MOV R19, R2 ;  /* 0x0000000200137202 */ /* 0x000fe20000000f00 */
[----:B------:R-:W-:-:S07]  /*163d0*/  IMAD.MOV.U32 R18, RZ, RZ, R3 ;  /* 0x000000ffff127224 */ /* 0x000fce00078e0003 */
.L_x_327:
[----:B------:R-:W1:Y:S08]  /*163e0*/  BREV R16, R16 ;  /* 0x0000001000107301 */ /* 0x000e700000000000 */
[----:B-1----:R-:W1:Y:S02]  /*163f0*/  FLO.U32.SH R17, R16 ;  /* 0x0000001000117300 */ /* 0x002e6400000e0400 */
[----:B-1----:R-:W1:Y:S02]  /*16400*/  SHFL.IDX PT, R11, R11, R17, 0x1f ;  /* 0x00001f110b0b7589 */ /* 0x002e6400000e0000 */
[----:B-1----:R-:W-:-:S13]  /*16410*/  R2UR UR4, R11 ;  /* 0x000000000b0472ca */ /* 0x002fda00000e0000 */
[----:B------:R-:W-:-:S04]  /*16420*/  IADD3 R21, R20, UR4, RZ ;  /* 0x0000000414157c10 */ /* 0x000fc8000fffe0ff */
[----:B------:R-:W-:-:S13]  /*16430*/  ISETP.GE.AND P1, PT, R21, UR22, PT ;  /* 0x0000001615007c0c */ /* 0x000fda000bf26270 */
[----:B------:R-:W1:Y:S02]  /*16440*/  @!P1 LDC.64 R2, c[0x0][0x918] ;  /* 0x00024600ff029b82 */ /* 0x000e640000000a00 */
[----:B-1----:R-:W-:-:S05]  /*16450*/  @!P1 IMAD.WIDE R2, R21, 0xc, R2 ;  /* 0x0000000c15029825 */ /* 0x002fca00078e0202 */
[----:B-----5:R1:W5:Y:S04]  /*16460*/  @!P1 LDG.E R8, desc[UR38][R2.64] ;  /* 0x0000002602089981 */ /* 0x020368000c1e1900 */
[----:B------:R1:W5:Y:S01]  /*16470*/  @!P1 LDG.E R0, desc[UR38][R2.64+0x4] ;  /* 0x0000042602009981 */ /* 0x000362000c1e1900 */
[----:B------:R-:W-:-:S03]  /*16480*/  IADD3 R12, P1, P2, R19, UR5, -R6 ;  /* 0x00000005130c7c10 */ /* 0x000fc6000fa3e806 */
[----:B------:R-:W-:Y:S01]  /*16490*/  SHFL.IDX PT, R6, R6, R17, 0x1f ;  /* 0x00001f1106067589 */ /* 0x000fe200000e0000 */
[----:B------:R-:W-:-:S03]  /*164a0*/  IADD3.X R18, R18, UR6, ~R7, P1, P2 ;  /* 0x0000000612127c10 */ /* 0x000fc60008fe4c07 */
[----:B------:R-:W2:Y:S04]  /*164b0*/  SHFL.IDX PT, R12, R12, R17, 0x1f ;  /* 0x00001f110c0c7589 */ /* 0x000ea800000e0000 */
[----:B------:R-:W3:Y:S04]  /*164c0*/  SHFL.IDX PT, R18, R18, R17, 0x1f ;  /* 0x00001f1112127589 */ /* 0x000ee800000e0000 */
[----:B------:R1:W4:Y:S04]  /*164d0*/  SHFL.IDX PT, R7, R7, R17, 0x1f ;  /* 0x00001f1107077589 */ /* 0x00032800000e0000 */
[----:B------:R1:W1:Y:S04]  /*164e0*/  SHFL.IDX PT, R5, R5, R17, 0x1f ;  /* 0x00001f1105057589 */ /* 0x00026800000e0000 */
[----:B------:R1:W1:Y:S01]  /*164f0*/  SHFL.IDX PT, R4, R4, R17, 0x1f ;  /* 0x00001f1104047589 */ /* 0x00026200000e0000 */
[----:B--2---:R-:W-:-:S02]  /*16500*/  R2UR UR5, R12 ;  /* 0x000000000c0572ca */ /* 0x004fc400000e0000 */
[----:B---3--:R-:W-:-:S15]  /*16510*/  R2UR UR6, R18 ;  /* 0x00000000120672ca */ /* 0x008fde00000e0000 */
.L_x_322:
[----:B-1----:R-:W1:Y:S01]  /*16520*/  LDC R2, c[0x0][0x910] ;  /* 0x00024400ff027b82 */ /* 0x002e620000000800 */
[----:B------:R-:W-:Y:S01]  /*16530*/  UMOV UR22, 0xffffffff ;  /* 0xffffffff00167882 */ /* 0x000fe20000000000 */
[----:B------:R-:W-:Y:S01]  /*16540*/  UMOV UR23, 0xffffffff ;  /* 0xffffffff00177882 */ /* 0x000fe20000000000 */
[----:B------:R-:W-:Y:S01]  /*16550*/  UMOV UR24, 0xffffffff ;  /* 0xffffffff00187882 */ /* 0x000fe20000000000 */
[----:B------:R-:W-:Y:S01]  /*16560*/  IMAD.MOV.U32 R19, RZ, RZ, RZ ;  /* 0x000000ffff137224 */ /* 0x000fe200078e00ff */
[----:B-1----:R-:W-:-:S13]  /*16570*/  ISETP.LE.AND P1, PT, R2, UR4, PT ;  /* 0x0000000402007c0c */ /* 0x002fda000bf23270 */
[----:B------:R-:W-:Y:S05]  /*16580*/  @P1 BRA `(.L_x_321) ;  /* 0x0000000000f01947 */ /* 0x000fea0003800000 */
[C---:B------:R-:W-:Y:S01]  /*16590*/  R2UR UR22, R4.reuse ;  /* 0x00000000041672ca */ /* 0x040fe200000e0000 */
[----:B------:R-:W-:Y:S01]  /*165a0*/  UIADD3 UR24, UP1, -UR5, UR8, URZ ;  /* 0x0000000805187290 */ /* 0x000fe2000ff3e13f */
[----:B------:R-:W-:Y:S01]  /*165b0*/  R2UR UR23, R5 ;  /* 0x00000000051772ca */ /* 0x000fe200000e0000 */
[----:B------:R-:W-:Y:S01]  /*165c0*/  ULDC UR30, c[0x0][0x8c0] ;  /* 0x00023000001e7ab9 */ /* 0x000fe20000000800 */
[----:B------:R-:W-:Y:S01]  /*165d0*/  ULDC UR32, c[0x0][0x8b0] ;  /* 0x00022c0000207ab9 */ /* 0x000fe20000000800 */
[----:B------:R-:W-:Y:S01]  /*165e0*/  ULDC UR33, c[0x0][0x904] ;  /* 0x0002410000217ab9 */ /* 0x000fe20000000800 */
[----:B------:R-:W-:-:S03]  /*165f0*/  SHF.R.U64 R2, R4, UR32, R5 ;  /* 0x0000002004027c19 */ /* 0x000fc60008001205 */
[----:B------:R-:W-:-:S04]  /*16600*/  UIADD3.X UR22, ~UR6, UR7, URZ, UP1, !UPT ;  /* 0x0000000706167290 */ /* 0x000fc80008ffe53f */
[----:B------:R-:W-:Y:S02]  /*16610*/  USHF.R.U32.HI UR31, URZ, UR30, UR22 ;  /* 0x0000001e3f1f7299 */ /* 0x000fe40008011616 */
[----:B------:R-:W-:Y:S02]  /*16620*/  USHF.R.U32.HI UR27, URZ, UR32, UR23 ;  /* 0x000000203f1b7299 */ /* 0x000fe40008011617 */
[----:B------:R-:W-:Y:S02]  /*16630*/  USHF.R.U32.HI UR25, URZ, UR32, UR31 ;  /* 0x000000203f197299 */ /* 0x000fe4000801161f */
[----:B------:R-:W-:Y:S01]  /*16640*/  USHF.R.U64 UR22, UR24, UR30, UR22 ;  /* 0x0000001e18167299 */ /* 0x000fe20008001216 */
[----:B------:R-:W-:Y:S01]  /*16650*/  R2UR UR24, R2 ;  /* 0x00000000021872ca */ /* 0x000fe200000e0000 */
[----:B------:R-:W-:Y:S02]  /*16660*/  USHF.R.U32.HI UR26, URZ, UR33, UR25 ;  /* 0x000000213f1a7299 */ /* 0x000fe40008011619 */
[----:B------:R-:W-:-:S02]  /*16670*/  USHF.R.U64 UR23, UR22, UR32, UR31 ;  /* 0x0000002016177299 */ /* 0x000fc4000800121f */
[----:B------:R-:W-:Y:S02]  /*16680*/  ULOP3.LUT UR30, UR26, UR27, URZ, 0xfc, !UPT ;  /* 0x0000001b1a1e7292 */ /* 0x000fe4000f8efc3f */
[----:B------:R-:W-:-:S04]  /*16690*/  USHF.R.U64 UR25, UR23, UR33, UR25 ;  /* 0x0000002117197299 */ /* 0x000fc80008001219 */
[----:B------:R-:W-:-:S13]  /*166a0*/  ISETP.NE.U32.AND P1, PT, RZ, UR30, PT ;  /* 0x0000001eff007c0c */ /* 0x000fda000bf25070 */
[----:B------:R-:W-:Y:S05]  /*166b0*/  @!P1 BRA `(.L_x_333) ;  /* 0x0000000000189947 */ /* 0x000fea0003800000 */
[----:B------:R-:W-:-:S07]  /*166c0*/  MOV R12, 0x166e0 ;  /* 0x000166e0000c7802 */ /* 0x000fce0000000f00 */
[----:B--2-45:R-:W-:Y:S05]  /*166d0*/  CALL.REL.NOINC `(.L_x_334) ;  /* 0x0000002400507944 */ /* 0x034fea0003c00000 */
[----:B------:R-:W-:-:S04]  /*166e0*/  UIADD3 UR26, -UR27, URZ, URZ ;  /* 0x0000003f1b1a7290 */ /* 0x000fc8000fffe13f */
[----:B------:R-:W-:-:S03]  /*166f0*/  UIMAD UR25, UR24, UR26, UR25 ;  /* 0x0000001a181972a4 */ /* 0x000fc6000f8e0219 */
[----:B------:R-:W-:Y:S01]  /*16700*/  UMOV UR24, UR27 ;  /* 0x0000001b00187c82 */ /* 0x000fe20008000000 */
[----:B------:R-:W-:Y:S08]  /*16710*/  BRA `(.L_x_335) ;  /* 0x0000000000587947 */ /* 0x000ff00003800000 */
.L_x_333:
[----:B------:R-:W1:Y:S01]  /*16720*/  I2F.U32.RP R2, UR24 ;  /* 0x0000001800027d06 */ /* 0x000e620008209000 */
[----:B------:R-:W-:Y:S01]  /*16730*/  UMOV UR26, URZ ;  /* 0x0000003f001a7c82 */ /* 0x000fe20008000000 */
[----:B------:R-:W-:-:S06]  /*16740*/  UISETP.NE.U32.AND UP4, UPT, UR24, URZ, UPT ;  /* 0x0000003f1800728c */ /* 0x000fcc000bf85070 */
[----:B-1----:R-:W1:Y:S02]  /*16750*/  MUFU.RCP R2, R2 ;  /* 0x0000000200027308 */ /* 0x002e640000001000 */
[----:B-1----:R-:W-:-:S06]  /*16760*/  IADD3 R3, R2, 0xffffffe, RZ ;  /* 0x0ffffffe02037810 */ /* 0x002fcc0007ffe0ff */
[----:B------:R-:W1:Y:S02]  /*16770*/  F2I.FTZ.U32.TRUNC.NTZ R3, R3 ;  /* 0x0000000300037305 */ /* 0x000e64000021f000 */
[----:B-1----:R-:W-:-:S13]  /*16780*/  R2UR UR27, R3 ;  /* 0x00000000031b72ca */ /* 0x002fda00000e0000 */
[----:B------:R-:W-:-:S04]  /*16790*/  UIADD3 UR30, URZ, -UR27, URZ ;  /* 0x8000001b3f1e7290 */ /* 0x000fc8000fffe03f */
[----:B------:R-:W-:-:S04]  /*167a0*/  UIMAD UR30, UR30, UR24, URZ ;  /* 0x000000181e1e72a4 */ /* 0x000fc8000f8e023f */
[----:B------:R-:W-:-:S04]  /*167b0*/  UIMAD.WIDE.U32 UR26, UR27, UR30, UR26 ;  /* 0x0000001e1b1a72a5 */ /* 0x000fc8000f8e001a */
[----:B------:R-:W-:-:S04]  /*167c0*/  UIMAD.WIDE.U32 UR26, UR27, UR25, URZ ;  /* 0x000000191b1a72a5 */ /* 0x000fc8000f8e003f */
[----:B------:R-:W-:-:S04]  /*167d0*/  UIADD3 UR26, -UR27, URZ, URZ ;  /* 0x0000003f1b1a7290 */ /* 0x000fc8000fffe13f */
[----:B------:R-:W-:-:S04]  /*167e0*/  UIMAD UR26, UR24, UR26, UR25 ;  /* 0x0000001a181a72a4 */ /* 0x000fc8000f8e0219 */
[----:B------:R-:W-:-:S11]  /*167f0*/  UISETP.GE.U32.AND UP1, UPT, UR26, UR24, UPT ;  /* 0x000000181a00728c */ /* 0x000fd6000bf26070 */
[----:B------:R-:W-:Y:S02]  /*16800*/  @UP1 UIADD3 UR26, UR26, -UR24, URZ ;  /* 0x800000181a1a1290 */ /* 0x000fe4000fffe03f */
[----:B------:R-:W-:Y:S02]  /*16810*/  @UP1 UIADD3 UR27, UR27, 0x1, URZ ;  /* 0x000000011b1b1890 */ /* 0x000fe4000fffe03f */
[----:B------:R-:W-:-:S11]  /*16820*/  UISETP.GE.U32.AND UP2, UPT, UR26, UR24, UPT ;  /* 0x000000181a00728c */ /* 0x000fd6000bf46070 */
[----:B------:R-:W-:Y:S02]  /*16830*/  @UP2 UIADD3 UR27, UR27, 0x1, URZ ;  /* 0x000000011b1b2890 */ /* 0x000fe4000fffe03f */
[----:B------:R-:W-:-:S04]  /*16840*/  @!UP4 ULOP3.LUT UR27, URZ, UR24, URZ, 0x33, !UPT ;  /* 0x000000183f1bc292 */ /* 0x000fc8000f8e333f */
[----:B------:R-:W-:-:S04]  /*16850*/  UIADD3 UR26, -UR27, URZ, URZ ;  /* 0x0000003f1b1a7290 */ /* 0x000fc8000fffe13f */
[----:B------:R-:W-:-:S03]  /*16860*/  UIMAD UR25, UR24, UR26, UR25 ;  /* 0x0000001a181972a4 */ /* 0x000fc6000f8e0219 */
[----:B------:R-:W-:-:S09]  /*16870*/  UMOV UR24, UR27 ;  /* 0x0000001b00187c82 */ /* 0x000fd20008000000 */
.L_x_335:
[----:B------:R-:W-:Y:S01]  /*16880*/  ULOP3.LUT UR23, UR23, UR20, URZ, 0xc0, !UPT ;  /* 0x0000001417177292 */ /* 0x000fe2000f8ec03f */
[----:B------:R-:W-:Y:S01]  /*16890*/  IMAD.MOV.U32 R19, RZ, RZ, 0x1 ;  /* 0x00000001ff137424 */ /* 0x000fe200078e00ff */
[----:B------:R-:W-:Y:S02]  /*168a0*/  ULOP3.LUT UR22, UR22, UR18, URZ, 0xc0, !UPT ;  /* 0x0000001216167292 */ /* 0x000fe4000f8ec03f */
[----:B------:R-:W-:Y:S01]  /*168b0*/  UIMAD UR23, UR19, UR24, UR23 ;  /* 0x00000018131772a4 */ /* 0x000fe2000f8e0217 */
[----:B------:R-:W-:Y:S01]  /*168c0*/  ULDC UR27, c[0x0][0x8a8] ;  /* 0x00022a00001b7ab9 */ /* 0x000fe20000000800 */
[----:B------:R-:W-:Y:S01]  /*168d0*/  ULDC UR26, c[0x0][0x8b8] ;  /* 0x00022e00001a7ab9 */ /* 0x000fe20000000800 */
[----:B------:R-:W-:Y:S02]  /*168e0*/  UIMAD UR25, UR25, UR27, UR22 ;  /* 0x0000001b191972a4 */ /* 0x000fe4000f8e0216 */
[----:B------:R-:W-:Y:S01]  /*168f0*/  UIMAD UR23, UR23, UR26, UR56 ;  /* 0x0000001a171772a4 */ /* 0x000fe2000f8e0238 */
[----:B------:R-:W-:Y:S01]  /*16900*/  @UP3 UMOV UR24, UR4 ;  /* 0x0000000400183c82 */ /* 0x000fe20008000000 */
[----:B------:R-:W-:-:S03]  /*16910*/  @!UP3 UMOV UR24, UR4 ;  /* 0x000000040018bc82 */ /* 0x000fc60008000000 */
[----:B------:R-:W-:Y:S02]  /*16920*/  @UP3 UMOV UR22, UR25 ;  /* 0x0000001900163c82 */ /* 0x000fe40008000000 */
[----:B------:R-:W-:Y:S01]  /*16930*/  @!UP3 UMOV UR22, UR23 ;  /* 0x000000170016bc82 */ /* 0x000fe20008000000 */
[----:B------:R-:W-:-:S05]  /*16940*/  @!UP3 UMOV UR23, UR25 ;  /* 0x000000190017bc82 */ /* 0x000fca0008000000 */
.L_x_321:
[----:B------:R-:W-:-:S06]  /*16950*/  UISETP.NE.AND UP1, UPT, UR15, 0x3, UPT ;  /* 0x000000030f00788c */ /* 0x000fcc000bf25270 */
[----:B------:R-:W-:-:S13]  /*16960*/  PLOP3.LUT P1, PT, PT, PT, UP1, 0x80, 0x0 ;  /* 0x000000000000781c */ /* 0x000fda0003f2f018 */
[----:B------:R-:W-:Y:S05]  /*16970*/  @!P1 BRA `(.L_x_336) ;  /* 0x0000000000049947 */ /* 0x000fea0003800000 */
[----:B--2---:R-:W-:Y:S01]  /*16980*/  BPT.TRAP 0x1 ;  /* 0x000000040000795c */ /* 0x004fe20000300000 */
.L_x_336:
[----:B------:R-:W1:Y:S01]  /*16990*/  S2R R3, SR_CgaCtaId ;  /* 0x0000000000037919 */ /* 0x000e620000008800 */
[----:B------:R-:W-:-:S04]  /*169a0*/  MOV R2, 0x400 ;  /* 0x0000040000027802 */ /* 0x000fc80000000f00 */
[----:B-1----:R-:W-:Y:S02]  /*169b0*/  LEA R2, R3, R2, 0x18 ;  /* 0x0000000203027211 */ /* 0x002fe400078ec0ff */
[----:B------:R-:W-:Y:S02]  /*169c0*/  SHF.L.U32 R3, R14, 0x1f, RZ ;  /* 0x0000001f0e037819 */ /* 0x000fe400000006ff */
[----:B------:R-:W-:-:S04]  /*169d0*/  LEA R12, R13, R2, 0x3 ;  /* 0x000000020d0c7211 */ /* 0x000fc800078e18ff */
[----:B------:R-:W1:Y:S02]  /*169e0*/  SYNCS.PHASECHK.TRANS64.TRYWAIT P2, [R12+URZ+0x34440], R3 ;  /* 0x034440030c0075a7 */ /* 0x000e64000804017f */
[----:B-1----:R-:W-:Y:S05]  /*169f0*/  @!P2 BRA `(.L_x_337) ;  /* 0x0000001800f0a947 */ /* 0x002fea0003800000 */
.L_x_420:
[----:B------:R-:W-:Y:S01]  /*16a00*/  ELECT P2, URZ, PT ;  /* 0x00000000003f782f */ /* 0x000fe20003840000 */
[----:B------:R-:W-:-:S12]  /*16a10*/  BSSY B0, `(.L_x_338) ;  /* 0x0000010000007945 */ /* 0x000fd80003800000 */
[----:B------:R-:W-:Y:S05]  /*16a20*/  @!P2 BRA `(.L_x_339) ;  /* 0x000000000038a947 */ /* 0x000fea0003800000 */
[----:B-1----:R-:W-:Y:S01]  /*16a30*/  IMAD R3, R13, 0x10, R2 ;  /* 0x000000100d037824 */ /* 0x002fe200078e0202 */
[----:B------:R-:W-:Y:S01]  /*16a40*/  MOV R18, UR24 ;  /* 0x0000001800127c02 */ /* 0x000fe20008000f00 */
[----:B------:R-:W-:Y:S01]  /*16a50*/  IMAD.U32 R17, RZ, RZ, UR23 ;  /* 0x00000017ff117e24 */ /* 0x000fe2000f8e00ff */
[----:B------:R-:W-:-:S05]  /*16a60*/  MOV R16, UR22 ;  /* 0x0000001600107c02 */ /* 0x000fca0008000f00 */
[----:B------:R1:W-:Y:S01]  /*16a70*/  STS.128 [R3+0x34530], R16 ;  /* 0x0345301003007388 */ /* 0x0003e20000000c00 */
[----:B------:R-:W-:Y:S01]  /*16a80*/  @!PT LDS RZ, [RZ] ;  /* 0x00000000fffff984 */ /* 0x000fe20000000800 */
[----:B------:R-:W-:Y:S01]  /*16a90*/  @!PT LDS RZ, [RZ] ;  /* 0x00000000fffff984 */ /* 0x000fe20000000800 */
[----:B------:R-:W-:Y:S01]  /*16aa0*/  @!PT LDS RZ, [RZ] ;  /* 0x00000000fffff984 */ /* 0x000fe20000000800 */
[----:B------:R-:W-:Y:S01]  /*16ab0*/  @!PT LDS RZ, [RZ] ;  /* 0x00000000fffff984 */ /* 0x000fe20000000800 */
[----:B------:R3:W-:Y:S06]  /*16ac0*/  MEMBAR.ALL.CTA ;  /* 0x0000000000007992 */ /* 0x0007ec0000008000 */
[----:B---3--:R-:W3:Y:S01]  /*16ad0*/  FENCE.VIEW.ASYNC.S ;  /* 0x00000000000073c6 */ /* 0x008ee20000000000 */
[----:B------:R-:W-:Y:S05]  /*16ae0*/  @!P1 BRA `(.L_x_340) ;  /* 0x0000000000049947 */ /* 0x000fea0003800000 */
[----:B--2---:R-:W-:Y:S01]  /*16af0*/  BPT.TRAP 0x1 ;  /* 0x000000040000795c */ /* 0x004fe20000300000 */
.L_x_340:
[----:B---3--:R3:W-:Y:S02]  /*16b00*/  SYNCS.ARRIVE.TRANS64.A1T0 RZ, [R12+URZ+0x34400], RZ ;  /* 0x034400ff0cff79a7 */ /* 0x0087e4000810003f */
.L_x_339:
[----:B--2---:R-:W-:Y:S05]  /*16b10*/  BSYNC B0 ;  /* 0x0000000000007941 */ /* 0x004fea0003800000 */
.L_x_338:
[----:B------:R-:W-:Y:S01]  /*16b20*/  ISETP.NE.AND P3, PT, R19, RZ, PT ;  /* 0x000000ff1300720c */ /* 0x000fe20003f65270 */
[----:B------:R-:W-:-:S05]  /*16b30*/  VIADD R13, R13, 0x1 ;  /* 0x000000010d0d7836 */ /* 0x000fca0000000000 */
[----:B------:R-:W-:-:S04]  /*16b40*/  ISETP.NE.AND P2, PT, R13, 0x8, PT ;  /* 0x000000080d00780c */ /* 0x000fc80003f45270 */
[----:B-1----:R-:W-:Y:S02]  /*16b50*/  SEL R3, RZ, 0x1, P2 ;  /* 0x00000001ff037807 */ /* 0x002fe40001000000 */
[----:B------:R-:W-:Y:S02]  /*16b60*/  SEL R13, R13, RZ, P2 ;  /* 0x000000ff0d0d7207 */ /* 0x000fe40001000000 */
[----:B------:R-:W-:Y:S01]  /*16b70*/  LOP3.LUT R14, R14, R3, RZ, 0x3c, !PT ;  /* 0x000000030e0e7212 */ /* 0x000fe200078e3cff */
[----:B------:R-:W-:Y:S06]  /*16b80*/  @P3 BRA `(.L_x_341) ;  /* 0xffffffe000fc3947 */ /* 0x000fec000383ffff */
[----:B------:R-:W-:Y:S05]  /*16b90*/  @!P1 BRA `(.L_x_342) ;  /* 0x0000000000049947 */ /* 0x000fea0003800000 */
[----:B------:R-:W-:Y:S01]  /*16ba0*/  BPT.TRAP 0x1 ;  /* 0x000000040000795c */ /* 0x000fe20000300000 */
.L_x_342:
[----:B------:R-:W-:Y:S02]  /*16bb0*/  LEA R3, R13, R2, 0x3 ;  /* 0x000000020d037211 */ /* 0x000fe400078e18ff */
[----:B-----5:R-:W-:-:S04]  /*16bc0*/  SHF.L.U32 R0, R14, 0x1f, RZ ;  /* 0x0000001f0e007819 */ /* 0x020fc800000006ff */
[----:B------:R-:W1:Y:S02]  /*16bd0*/  SYNCS.PHASECHK.TRANS64.TRYWAIT P0, [R3+URZ+0x34440], R0 ;  /* 0x03444000030075a7 */ /* 0x000e64000800017f */
[----:B-1----:R-:W-:Y:S05]  /*16be0*/  @!P0 BRA `(.L_x_343) ;  /* 0x0000001800888947 */ /* 0x002fea0003800000 */
.L_x_421:
[----:B------:R-:W-:Y:S05]  /*16bf0*/  @!P1 BRA `(.L_x_344) ;  /* 0x0000000000049947 */ /* 0x000fea0003800000 */
[----:B------:R-:W-:Y:S01]  /*16c00*/  BPT.TRAP 0x1 ;  /* 0x000000040000795c */ /* 0x000fe20000300000 */
.L_x_344:
[----:B------:R-:W-:-:S05]  /*16c10*/  VIADD R13, R13, 0x1 ;  /* 0x000000010d0d7836 */ /* 0x000fca0000000000 */
[----:B------:R-:W-:-:S04]  /*16c20*/  ISETP.NE.AND P0, PT, R13, 0x8, PT ;  /* 0x000000080d00780c */ /* 0x000fc80003f05270 */
[----:B-1----:R-:W-:Y:S02]  /*16c30*/  SEL R3, RZ, 0x1, P0 ;  /* 0x00000001ff037807 */ /* 0x002fe40000000000 */
[----:B------:R-:W-:Y:S02]  /*16c40*/  SEL R13, R13, RZ, P0 ;  /* 0x000000ff0d0d7207 */ /* 0x000fe40000000000 */
[----:B------:R-:W-:Y:S02]  /*16c50*/  LOP3.LUT R14, R14, R3, RZ, 0x3c, !PT ;  /* 0x000000030e0e7212 */ /* 0x000fe400078e3cff */
[----:B------:R-:W-:Y:S02]  /*16c60*/  LEA R3, R13, R2, 0x3 ;  /* 0x000000020d037211 */ /* 0x000fe400078e18ff */
[----:B------:R-:W-:-:S04]  /*16c70*/  SHF.L.U32 R0, R14, 0x1f, RZ ;  /* 0x0000001f0e007819 */ /* 0x000fc800000006ff */
[----:B------:R-:W1:Y:S02]  /*16c80*/  SYNCS.PHASECHK.TRANS64.TRYWAIT P0, [R3+URZ+0x34440], R0 ;  /* 0x03444000030075a7 */ /* 0x000e64000800017f */
[----:B-1----:R-:W-:Y:S05]  /*16c90*/  @!P0 BRA `(.L_x_345) ;  /* 0x0000001800708947 */ /* 0x002fea0003800000 */
.L_x_422:
[----:B------:R-:W-:Y:S05]  /*16ca0*/  @!P1 BRA `(.L_x_346) ;  /* 0x0000000000049947 */ /* 0x000fea0003800000 */
[----:B------:R-:W-:Y:S01]  /*16cb0*/  BPT.TRAP 0x1 ;  /* 0x000000040000795c */ /* 0x000fe20000300000 */
.L_x_346:
[----:B-1----:R-:W-:-:S05]  /*16cc0*/  VIADD R0, R13, 0x1 ;  /* 0x000000010d007836 */ /* 0x002fca0000000000 */
[----:B------:R-:W-:-:S04]  /*16cd0*/  ISETP.NE.AND P0, PT, R0, 0x8, PT ;  /* 0x000000080000780c */ /* 0x000fc80003f05270 */
[----:B------:R-:W-:Y:S02]  /*16ce0*/  SEL R3, RZ, 0x1, P0 ;  /* 0x00000001ff037807 */ /* 0x000fe40000000000 */
[----:B------:R-:W-:Y:S02]  /*16cf0*/  SEL R5, R0, RZ, P0 ;  /* 0x000000ff00057207 */ /* 0x000fe40000000000 */
[----:B------:R-:W-:Y:S02]  /*16d00*/  LOP3.LUT R14, R14, R3, RZ, 0x3c, !PT ;  /* 0x000000030e0e7212 */ /* 0x000fe400078e3cff */
[----:B------:R-:W-:Y:S02]  /*16d10*/  LEA R3, R5, R2, 0x3 ;  /* 0x0000000205037211 */ /* 0x000fe400078e18ff */
[----:B------:R-:W-:-:S04]  /*16d20*/  SHF.L.U32 R0, R14, 0x1f, RZ ;  /* 0x0000001f0e007819 */ /* 0x000fc800000006ff */
[----:B------:R-:W1:Y:S02]  /*16d30*/  SYNCS.PHASECHK.TRANS64.TRYWAIT P0, [R3+URZ+0x34440], R0 ;  /* 0x03444000030075a7 */ /* 0x000e64000800017f */
[----:B-1----:R-:W-:Y:S05]  /*16d40*/  @!P0 BRA `(.L_x_347) ;  /* 0x0000001800588947 */ /* 0x002fea0003800000 */
.L_x_423:
[----:B------:R-:W-:Y:S05]  /*16d50*/  @!P1 BRA `(.L_x_348) ;  /* 0x0000000000049947 */ /* 0x000fea0003800000 */
[----:B------:R-:W-:Y:S01]  /*16d60*/  BPT.TRAP 0x1 ;  /* 0x000000040000795c */ /* 0x000fe20000300000 */
.L_x_348:
        /* <DEDUP_REMOVED lines=9> */
.L_x_424:
[----:B------:R-:W-:Y:S05]  /*16e00*/  @!P1 BRA `(.L_x_350) ;  /* 0x0000000000049947 */ /* 0x000fea0003800000 */
[----:B------:R-:W-:Y:S01]  /*16e10*/  BPT.TRAP 0x1 ;  /* 0x000000040000795c */ /* 0x000fe20000300000 */
.L_x_350:
        /* <DEDUP_REMOVED lines=9> */
.L_x_425:
[----:B------:R-:W-:Y:S05]  /*16eb0*/  @!P1 BRA `(.L_x_352) ;  /* 0x0000000000049947 */ /* 0x000fea0003800000 */
[----:B------:R-:W-:Y:S01]  /*16ec0*/  BPT.TRAP 0x1 ;  /* 0x000000040000795c */ /* 0x000fe20000300000 */
.L_x_352:
        /* <DEDUP_REMOVED lines=9> */
.L_x_426:
[----:B------:R-:W-:Y:S05]  /*16f60*/  @!P1 BRA `(.L_x_354) ;  /* 0x0000000000049947 */ /* 0x000fea0003800000 */
[----:B------:R-:W-:Y:S01]  /*16f70*/  BPT.TRAP 0x1 ;  /* 0x000000040000795c */ /* 0x000fe20000300000 */
.L_x_354:
[----:B-1----:R-:W-:-:S05]  /*16f80*/  VIADD R0, R5, 0x1 ;  /* 0x0000000105007836 */ /* 0x002fca0000000000 */
[----:B------:R-:W-:-:S04]  /*16f90*/  ISETP.NE.AND P0, PT, R0, 0x8, PT ;  /* 0x000000080000780c */ /* 0x000fc80003f05270 */
[----:B------:R-:W-:Y:S02]  /*16fa0*/  SEL R3, RZ, 0x1, P0 ;  /* 0x00000001ff037807 */ /* 0x000fe40000000000 */
[----:B------:R-:W-:Y:S02]  /*16fb0*/  SEL R5, R0, RZ, P0 ;  /* 0x000000ff00057207 */ /* 0x000fe40000000000 */
[----:B----4-:R-:W-:Y:S02]  /*16fc0*/  LOP3.LUT R7, R14, R3, RZ, 0x3c, !PT ;  /* 0x000000030e077212 */ /* 0x010fe400078e3cff */
[----:B------:R-:W-:Y:S02]  /*16fd0*/  LEA R3, R5, R2, 0x3 ;  /* 0x0000000205037211 */ /* 0x000fe400078e18ff */
[----:B------:R-:W-:-:S04]  /*16fe0*/  SHF.L.U32 R0, R7, 0x1f, RZ ;  /* 0x0000001f07007819 */ /* 0x000fc800000006ff */
[----:B------:R-:W1:Y:S02]  /*16ff0*/  SYNCS.PHASECHK.TRANS64.TRYWAIT P0, [R3+URZ+0x34440], R0 ;  /* 0x03444000030075a7 */ /* 0x000e64000800017f */
[----:B-1----:R-:W-:Y:S05]  /*17000*/  @!P0 BRA `(.L_x_355) ;  /* 0x0000001400f88947 */ /* 0x002fea0003800000 */
.L_x_427:
[----:B------:R-:W-:Y:S05]  /*17010*/  @!P1 BRA `(.L_x_356) ;  /* 0x0000000000049947 */ /* 0x000fea0003800000 */
[----:B------:R-:W-:Y:S01]  /*17020*/  BPT.TRAP 0x1 ;  /* 0x000000040000795c */ /* 0x000fe20000300000 */
.L_x_356:
[----:B-1----:R-:W-:-:S05]  /*17030*/  VIADD R0, R5, 0x1 ;  /* 0x0000000105007836 */ /* 0x002fca0000000000 */
[----:B------:R-:W-:-:S04]  /*17040*/  ISETP.NE.AND P0, PT, R0, 0x8, PT ;  /* 0x000000080000780c */ /* 0x000fc80003f05270 */
[----:B------:R-:W-:Y:S02]  /*17050*/  SEL R4, RZ, 0x1, P0 ;  /* 0x00000001ff047807 */ /* 0x000fe40000000000 */
[----:B------:R-:W-:Y:S02]  /*17060*/  SEL R3, R0, RZ, P0 ;  /* 0x000000ff00037207 */ /* 0x000fe40000000000 */
[----:B------:R-:W-:Y:S02]  /*17070*/  LOP3.LUT R0, R7, R4, RZ, 0x3c, !PT ;  /* 0x0000000407007212 */ /* 0x000fe400078e3cff */
[----:B------:R-:W-:Y:S02]  /*17080*/  LEA R3, R3, R2, 0x3 ;  /* 0x0000000203037211 */ /* 0x000fe400078e18ff */
[----:B------:R-:W-:-:S07]  /*17090*/  SHF.L.U32 R0, R0, 0x1f, RZ ;  /* 0x0000001f00007819 */ /* 0x000fce00000006ff */
.L_x_357:
[----:B-1----:R1:W2:Y:S02]  /*170a0*/  SYNCS.PHASECHK.TRANS64.TRYWAIT P0, [R3+URZ+0x34440], R0 ;  /* 0x03444000030075a7 */ /* 0x0022a4000800017f */
[----:B--2---:R-:W-:Y:S05]  /*170b0*/  @!P0 NANOSLEEP.SYNCS 0x989680 ;  /* 0x009896800000895d */ /* 0x004fea0003900000 */
[----:B------:R-:W2:Y:S02]  /*170c0*/  @!P0 SYNCS.PHASECHK.TRANS64 P0, [R3+URZ+0x34440], R0 ;  /* 0x03444000030085a7 */ /* 0x000ea4000800007f */
[----:B--2---:R-:W-:Y:S05]  /*170d0*/  @P0 EXIT ;  /* 0x000000000000094d */ /* 0x004fea0003800000 */
[----:B------:R-:W-:Y:S05]  /*170e0*/  BRA `(.L_x_357) ;  /* 0xfffffffc00ec7947 */ /* 0x000fea000383ffff */
.L_x_21:
[----:B-1----:R-:W-:-:S04]  /*170f0*/  IMAD.U32 R12, RZ, RZ, UR11 ;  /* 0x0000000bff0c7e24 */ /* 0x002fc8000f8e00ff */
[----:B------:R1:W2:Y:S03]  /*17100*/  SYNCS.PHASECHK.TRANS64.TRYWAIT P1, [R12+URZ+0x34400], R3 ;  /* 0x034400030c0075a7 */ /* 0x0002a6000802017f */
[----:B--2---:R-:W-:Y:S05]  /*17110*/  @!P1 NANOSLEEP.SYNCS 0x989680 ;  /* 0x009896800000995d */ /* 0x004fea0003900000 */
[----:B------:R-:W2:Y:S02]  /*17120*/  @!P1 SYNCS.PHASECHK.TRANS64 P1, [R12+URZ+0x34400], R3 ;  /* 0x034400030c0095a7 */ /* 0x000ea4000802007f */
[----:B--2---:R-:W-:Y:S05]  /*17130*/  @!P1 BRA `(.L_x_21) ;  /* 0xfffffffc00ec9947 */ /* 0x004fea000383ffff */
[----:B------:R-:W-:Y:S05]  /*17140*/  BRA `(.L_x_358) ;  /* 0xfffffebc00087947 */ /* 0x000fea000383ffff */
.L_x_33:
[----:B------:R-:W-:-:S06]  /*17150*/  UIADD3 UR4, UR50, UR49, URZ ;  /* 0x0000003132047290 */ /* 0x000fcc000fffe03f */
[----:B-1----:R-:W-:-:S04]  /*17160*/  MOV R0, UR4 ;  /* 0x0000000400007c02 */ /* 0x002fc80008000f00 */
[----:B------:R1:W2:Y:S03]  /*17170*/  SYNCS.PHASECHK.TRANS64.TRYWAIT P0, [R0+URZ], R7 ;  /* 0x00000007000075a7 */ /* 0x0002a6000800017f */
[----:B--2---:R-:W-:Y:S05]  /*17180*/  @!P0 NANOSLEEP.SYNCS 0x989680 ;  /* 0x009896800000895d */ /* 0x004fea0003900000 */
[----:B------:R-:W2:Y:S02]  /*17190*/  @!P0 SYNCS.PHASECHK.TRANS64 P0, [R0+URZ], R7 ;  /* 0x00000007000085a7 */ /* 0x000ea4000800007f */
[----:B--2---:R-:W-:Y:S05]  /*171a0*/  @!P0 BRA `(.L_x_33) ;  /* 0xfffffffc00e88947 */ /* 0x004fea000383ffff */
[----:B------:R-:W-:Y:S05]  /*171b0*/  BRA `(.L_x_359) ;  /* 0xfffffec800547947 */ /* 0x000fea000383ffff */
.L_x_38:
[----:B---3--:R-:W-:-:S04]  /*171c0*/  IMAD.U32 R3, RZ, RZ, UR4 ;  /* 0x00000004ff037e24 */ /* 0x008fc8000f8e00ff */
[----:B------:R3:W4:Y:S03]  /*171d0*/  SYNCS.PHASECHK.TRANS64.TRYWAIT P0, [R3+URZ+0x34480], R0 ;  /* 0x03448000030075a7 */ /* 0x000726000800017f */
[----:B----4-:R-:W-:Y:S05]  /*171e0*/  @!P0 NANOSLEEP.SYNCS 0x989680 ;  /* 0x009896800000895d */ /* 0x010fea0003900000 */
[----:B------:R-:W4:Y:S02]  /*171f0*/  @!P0 SYNCS.PHASECHK.TRANS64 P0, [R3+URZ+0x34480], R0 ;  /* 0x03448000030085a7 */ /* 0x000f24000800007f */
[----:B----4-:R-:W-:Y:S05]  /*17200*/  @!P0 BRA `(.L_x_38) ;  /* 0xfffffffc00ec8947 */ /* 0x010fea000383ffff */
[----:B------:R-:W-:Y:S05]  /*17210*/  BRA `(.L_x_37) ;  /* 0xfffffed400047947 */ /* 0x000fea000383ffff */
.L_x_43:
[----:B---3--:R-:W-:-:S04]  /*17220*/  MOV R7, UR7 ;  /* 0x0000000700077c02 */ /* 0x008fc80008000f00 */
[----:B------:R3:W4:Y:S03]  /*17230*/  SYNCS.PHASECHK.TRANS64.TRYWAIT P0, [R7+URZ+0x34480], R3 ;  /* 0x03448003070075a7 */ /* 0x000726000800017f */
[----:B----4-:R-:W-:Y:S05]  /*17240*/  @!P0 NANOSLEEP.SYNCS 0x989680 ;  /* 0x009896800000895d */ /* 0x010fea0003900000 */
[----:B------:R-:W4:Y:S02]  /*17250*/  @!P0 SYNCS.PHASECHK.TRANS64 P0, [R7+URZ+0x34480], R3 ;  /* 0x03448003070085a7 */ /* 0x000f24000800007f */
[----:B----4-:R-:W-:Y:S05]  /*17260*/  @!P0 BRA `(.L_x_43) ;  /* 0xfffffffc00ec8947 */ /* 0x010fea000383ffff */
[----:B------:R-:W-:Y:S05]  /*17270*/  BRA `(.L_x_42) ;  /* 0xfffffefc00347947 */ /* 0x000fea000383ffff */
.L_x_49:
[----:B------:R-:W-:-:S06]  /*17280*/  UIADD3 UR4, UR50, UR49, URZ ;  /* 0x0000003132047290 */ /* 0x000fcc000fffe03f */
[----:B-1----:R-:W-:-:S04]  /*17290*/  IMAD.U32 R2, RZ, RZ, UR4 ;  /* 0x00000004ff027e24 */ /* 0x002fc8000f8e00ff */
[----:B------:R1:W3:Y:S03]  /*172a0*/  SYNCS.PHASECHK.TRANS64.TRYWAIT P0, [R2+URZ+0x10], R0 ;  /* 0x00001000020075a7 */ /* 0x0002e6000800017f */
[----:B---3--:R-:W-:Y:S05]  /*172b0*/  @!P0 NANOSLEEP.SYNCS 0x989680 ;  /* 0x009896800000895d */ /* 0x008fea0003900000 */
[----:B------:R-:W3:Y:S02]  /*172c0*/  @!P0 SYNCS.PHASECHK.TRANS64 P0, [R2+URZ+0x10], R0 ;  /* 0x00001000020085a7 */ /* 0x000ee4000800007f */
[----:B---3--:R-:W-:Y:S05]  /*172d0*/  @!P0 BRA `(.L_x_49) ;  /* 0xfffffffc00e88947 */ /* 0x008fea000383ffff */
[----:B------:R-:W-:Y:S05]  /*172e0*/  BRA `(.L_x_360) ;  /* 0xffffff2c00187947 */ /* 0x000fea000383ffff */
.L_x_61:
[----:B------:R-:W-:-:S07]  /*172f0*/  MOV R15, 0xffffffff ;  /* 0xffffffff000f7802 */ /* 0x000fce0000000f00 */
[----:B-123-5:R-:W-:Y:S05]  /*17300*/  WARPSYNC.COLLECTIVE R15, `(.L_x_361) ;  /* 0x000000000f0c7348 */ /* 0x02efea0003c00000 */
[----:B------:R-:W-:Y:S02]  /*17310*/  ELECT P6, UR62, PT ;  /* 0x00000000003e782f */ /* 0x000fe400038c0000 */
[----:B------:R-:W-:Y:S01]  /*17320*/  MOV R14, UR62 ;  /* 0x0000003e000e7c02 */ /* 0x000fe20008000f00 */
[----:B-123-5:R-:W-:Y:S10]  /*17330*/  ENDCOLLECTIVE ;  /* 0x000000000000791b */ /* 0x02eff40003800000 */
.L_x_361:
[----:B------:R-:W-:Y:S05]  /*17340*/  BRA `(.L_x_362) ;  /* 0xffffff3000a07947 */ /* 0x000fea000383ffff */
.L_x_63:
[----:B-1----:R-:W-:-:S04]  /*17350*/  IMAD.U32 R3, RZ, RZ, UR47 ;  /* 0x0000002fff037e24 */ /* 0x002fc8000f8e00ff */
[----:B------:R1:W3:Y:S03]  /*17360*/  SYNCS.PHASECHK.TRANS64.TRYWAIT P2, [R3+URZ+0x344c0], R222 ;  /* 0x0344c0de030075a7 */ /* 0x0002e6000804017f */
[----:B---3--:R-:W-:Y:S05]  /*17370*/  @!P2 NANOSLEEP.SYNCS 0x989680 ;  /* 0x009896800000a95d */ /* 0x008fea0003900000 */
[----:B------:R-:W3:Y:S02]  /*17380*/  @!P2 SYNCS.PHASECHK.TRANS64 P2, [R3+URZ+0x344c0], R222 ;  /* 0x0344c0de0300a5a7 */ /* 0x000ee4000804007f */
[----:B---3--:R-:W-:Y:S05]  /*17390*/  @!P2 BRA `(.L_x_63) ;  /* 0xfffffffc00eca947 */ /* 0x008fea000383ffff */
[----:B------:R-:W-:Y:S05]  /*173a0*/  BRA `(.L_x_363) ;  /* 0xffffff3000b07947 */ /* 0x000fea000383ffff */
.L_x_69:
[----:B-1----:R-:W-:-:S04]  /*173b0*/  MOV R12, UR47 ;  /* 0x0000002f000c7c02 */ /* 0x002fc80008000f00 */
[----:B------:R1:W2:Y:S03]  /*173c0*/  SYNCS.PHASECHK.TRANS64.TRYWAIT P3, [R12+URZ+0x344c8], R222 ;  /* 0x0344c8de0c0075a7 */ /* 0x0002a6000806017f */
[----:B--2---:R-:W-:Y:S05]  /*173d0*/  @!P3 NANOSLEEP.SYNCS 0x989680 ;  /* 0x009896800000b95d */ /* 0x004fea0003900000 */
[----:B------:R-:W2:Y:S02]  /*173e0*/  @!P3 SYNCS.PHASECHK.TRANS64 P3, [R12+URZ+0x344c8], R222 ;  /* 0x0344c8de0c00b5a7 */ /* 0x000ea4000806007f */
[----:B--2---:R-:W-:Y:S05]  /*173f0*/  @!P3 BRA `(.L_x_69) ;  /* 0xfffffffc00ecb947 */ /* 0x004fea000383ffff */
[----:B------:R-:W-:Y:S05]  /*17400*/  BRA `(.L_x_364) ;  /* 0xffffff3800507947 */ /* 0x000fea000383ffff */
.L_x_74:
[----:B-1----:R-:W-:-:S04]  /*17410*/  IMAD.U32 R12, RZ, RZ, UR47 ;  /* 0x0000002fff0c7e24 */ /* 0x002fc8000f8e00ff */
[----:B------:R1:W2:Y:S03]  /*17420*/  SYNCS.PHASECHK.TRANS64.TRYWAIT P3, [R12+URZ+0x344d0], R222 ;  /* 0x0344d0de0c0075a7 */ /* 0x0002a6000806017f */
[----:B--2---:R-:W-:Y:S05]  /*17430*/  @!P3 NANOSLEEP.SYNCS 0x989680 ;  /* 0x009896800000b95d */ /* 0x004fea0003900000 */
[----:B------:R-:W2:Y:S02]  /*17440*/  @!P3 SYNCS.PHASECHK.TRANS64 P3, [R12+URZ+0x344d0], R222 ;  /* 0x0344d0de0c00b5a7 */ /* 0x000ea4000806007f */
[----:B--2---:R-:W-:Y:S05]  /*17450*/  @!P3 BRA `(.L_x_74) ;  /* 0xfffffffc00ecb947 */ /* 0x004fea000383ffff */
[----:B------:R-:W-:Y:S05]  /*17460*/  BRA `(.L_x_365) ;  /* 0xffffff3c00987947 */ /* 0x000fea000383ffff */
.L_x_79:
[----:B-1----:R-:W-:-:S04]  /*17470*/  MOV R13, UR47 ;  /* 0x0000002f000d7c02 */ /* 0x002fc80008000f00 */
[----:B------:R1:W2:Y:S03]  /*17480*/  SYNCS.PHASECHK.TRANS64.TRYWAIT P3, [R13+URZ+0x344d8], R222 ;  /* 0x0344d8de0d0075a7 */ /* 0x0002a6000806017f */
[----:B--2---:R-:W-:Y:S05]  /*17490*/  @!P3 NANOSLEEP.SYNCS 0x989680 ;  /* 0x009896800000b95d */ /* 0x004fea0003900000 */
[----:B------:R-:W2:Y:S02]  /*174a0*/  @!P3 SYNCS.PHASECHK.TRANS64 P3, [R13+URZ+0x344d8], R222 ;  /* 0x0344d8de0d00b5a7 */ /* 0x000ea4000806007f */
[----:B--2---:R-:W-:Y:S05]  /*174b0*/  @!P3 BRA `(.L_x_79) ;  /* 0xfffffffc00ecb947 */ /* 0x004fea000383ffff */
[----:B------:R-:W-:Y:S05]  /*174c0*/  BRA `(.L_x_366) ;  /* 0xffffff4000e07947 */ /* 0x000fea000383ffff */
.L_x_84:
[----:B-1----:R-:W-:-:S04]  /*174d0*/  IMAD.U32 R13, RZ, RZ, UR47 ;  /* 0x0000002fff0d7e24 */ /* 0x002fc8000f8e00ff */
[----:B------:R1:W2:Y:S03]  /*174e0*/  SYNCS.PHASECHK.TRANS64.TRYWAIT P3, [R13+URZ+0x344c0], R20 ;  /* 0x0344c0140d0075a7 */ /* 0x0002a6000806017f */
[----:B--2---:R-:W-:Y:S05]  /*174f0*/  @!P3 NANOSLEEP.SYNCS 0x989680 ;  /* 0x009896800000b95d */ /* 0x004fea0003900000 */
[----:B------:R-:W2:Y:S02]  /*17500*/  @!P3 SYNCS.PHASECHK.TRANS64 P3, [R13+URZ+0x344c0], R20 ;  /* 0x0344c0140d00b5a7 */ /* 0x000ea4000806007f */
[----:B--2---:R-:W-:Y:S05]  /*17510*/  @!P3 BRA `(.L_x_84) ;  /* 0xfffffffc00ecb947 */ /* 0x004fea000383ffff */
[----:B------:R-:W-:Y:S05]  /*17520*/  BRA `(.L_x_367) ;  /* 0xffffff4800307947 */ /* 0x000fea000383ffff */
.L_x_89:
[----:B-1----:R-:W-:-:S04]  /*17530*/  MOV R13, UR47 ;  /* 0x0000002f000d7c02 */ /* 0x002fc80008000f00 */
[----:B------:R1:W2:Y:S03]  /*17540*/  SYNCS.PHASECHK.TRANS64.TRYWAIT P3, [R13+URZ+0x344c8], R20 ;  /* 0x0344c8140d0075a7 */ /* 0x0002a6000806017f */
[----:B--2---:R-:W-:Y:S05]  /*17550*/  @!P3 NANOSLEEP.SYNCS 0x989680 ;  /* 0x009896800000b95d */ /* 0x004fea0003900000 */
[----:B------:R-:W2:Y:S02]  /*17560*/  @!P3 SYNCS.PHASECHK.TRANS64 P3, [R13+URZ+0x344c8], R20 ;  /* 0x0344c8140d00b5a7 */ /* 0x000ea4000806007f */
[----:B--2---:R-:W-:Y:S05]  /*17570*/  @!P3 BRA `(.L_x_89) ;  /* 0xfffffffc00ecb947 */ /* 0x004fea000383ffff */
[----:B------:R-:W-:Y:S05]  /*17580*/  BRA `(.L_x_368) ;  /* 0xffffff4c00b87947 */ /* 0x000fea000383ffff */
.L_x_94:
[----:B-1----:R-:W-:-:S04]  /*17590*/  IMAD.U32 R13, RZ, RZ, UR47 ;  /* 0x0000002fff0d7e24 */ /* 0x002fc8000f8e00ff */
[----:B------:R1:W2:Y:S03]  /*175a0*/  SYNCS.PHASECHK.TRANS64.TRYWAIT P3, [R13+URZ+0x344d0], R20 ;  /* 0x0344d0140d0075a7 */ /* 0x0002a6000806017f */
[----:B--2---:R-:W-:Y:S05]  /*175b0*/  @!P3 NANOSLEEP.SYNCS 0x989680 ;  /* 0x009896800000b95d */ /* 0x004fea0003900000 */
[----:B------:R-:W2:Y:S02]  /*175c0*/  @!P3 SYNCS.PHASECHK.TRANS64 P3, [R13+URZ+0x344d0], R20 ;  /* 0x0344d0140d00b5a7 */ /* 0x000ea4000806007f */
[----:B--2---:R-:W-:Y:S05]  /*175d0*/  @!P3 BRA `(.L_x_94) ;  /* 0xfffffffc00ecb947 */ /* 0x004fea000383ffff */
[----:B------:R-:W-:Y:S05]  /*175e0*/  BRA `(.L_x_369) ;  /* 0xffffff5000f87947 */ /* 0x000fea000383ffff */
.L_x_99:
[----:B-1----:R-:W-:-:S04]  /*175f0*/  MOV R13, UR47 ;  /* 0x0000002f000d7c02 */ /* 0x002fc80008000f00 */
[----:B------:R1:W2:Y:S03]  /*17600*/  SYNCS.PHASECHK.TRANS64.TRYWAIT P3, [R13+URZ+0x344d8], R20 ;  /* 0x0344d8140d0075a7 */ /* 0x0002a6000806017f */
[----:B--2---:R-:W-:Y:S05]  /*17610*/  @!P3 NANOSLEEP.SYNCS 0x989680 ;  /* 0x009896800000b95d */ /* 0x004fea0003900000 */
[----:B------:R-:W2:Y:S02]  /*17620*/  @!P3 SYNCS.PHASECHK.TRANS64 P3, [R13+URZ+0x344d8], R20 ;  /* 0x0344d8140d00b5a7 */ /* 0x000ea4000806007f */
[----:B--2---:R-:W-:Y:S05]  /*17630*/  @!P3 BRA `(.L_x_99) ;  /* 0xfffffffc00ecb947 */ /* 0x004fea000383ffff */
[----:B------:R-:W-:Y:S05]  /*17640*/  BRA `(.L_x_370) ;  /* 0xffffff5800387947 */ /* 0x000fea000383ffff */
.L_x_104:
[----:B-1----:R-:W-:-:S04]  /*17650*/  IMAD.U32 R13, RZ, RZ, UR47 ;  /* 0x0000002fff0d7e24 */ /* 0x002fc8000f8e00ff */
[----:B------:R1:W2:Y:S03]  /*17660*/  SYNCS.PHASECHK.TRANS64.TRYWAIT P3, [R13+URZ+0x344c0], R222 ;  /* 0x0344c0de0d0075a7 */ /* 0x0002a6000806017f */
[----:B--2---:R-:W-:Y:S05]  /*17670*/  @!P3 NANOSLEEP.SYNCS 0x989680 ;  /* 0x009896800000b95d */ /* 0x004fea0003900000 */
[----:B------:R-:W2:Y:S02]  /*17680*/  @!P3 SYNCS.PHASECHK.TRANS64 P3, [R13+URZ+0x344c0], R222 ;  /* 0x0344c0de0d00b5a7 */ /* 0x000ea4000806007f */
[----:B--2---:R-:W-:Y:S05]  /*17690*/  @!P3 BRA `(.L_x_104) ;  /* 0xfffffffc00ecb947 */ /* 0x004fea000383ffff */
[----:B------:R-:W-:Y:S05]  /*176a0*/  BRA `(.L_x_371) ;  /* 0xffffff5c00787947 */ /* 0x000fea000383ffff */
.L_x_109:
[----:B-1----:R-:W-:-:S04]  /*176b0*/  MOV R13, UR47 ;  /* 0x0000002f000d7c02 */ /* 0x002fc80008000f00 */
[----:B------:R1:W2:Y:S03]  /*176c0*/  SYNCS.PHASECHK.TRANS64.TRYWAIT P3, [R13+URZ+0x344c8], R222 ;  /* 0x0344c8de0d0075a7 */ /* 0x0002a6000806017f */
[----:B--2---:R-:W-:Y:S05]  /*176d0*/  @!P3 NANOSLEEP.SYNCS 0x989680 ;  /* 0x009896800000b95d */ /* 0x004fea0003900000 */
[----:B------:R-:W2:Y:S02]  /*176e0*/  @!P3 SYNCS.PHASECHK.TRANS64 P3, [R13+URZ+0x344c8], R222 ;  /* 0x0344c8de0d00b5a7 */ /* 0x000ea4000806007f */
[----:B--2---:R-:W-:Y:S05]  /*176f0*/  @!P3 BRA `(.L_x_109) ;  /* 0xfffffffc00ecb947 */ /* 0x004fea000383ffff */
[----:B------:R-:W-:Y:S05]  /*17700*/  BRA `(.L_x_372) ;  /* 0xffffff6000f87947 */ /* 0x000fea000383ffff */
.L_x_114:
[----:B-1----:R-:W-:-:S04]  /*17710*/  IMAD.U32 R13, RZ, RZ, UR47 ;  /* 0x0000002fff0d7e24 */ /* 0x002fc8000f8e00ff */
[----:B------:R1:W2:Y:S03]  /*17720*/  SYNCS.PHASECHK.TRANS64.TRYWAIT P3, [R13+URZ+0x344d0], R222 ;  /* 0x0344d0de0d0075a7 */ /* 0x0002a6000806017f */
[----:B--2---:R-:W-:Y:S05]  /*17730*/  @!P3 NANOSLEEP.SYNCS 0x989680 ;  /* 0x009896800000b95d */ /* 0x004fea0003900000 */
[----:B------:R-:W2:Y:S02]  /*17740*/  @!P3 SYNCS.PHASECHK.TRANS64 P3, [R13+URZ+0x344d0], R222 ;  /* 0x0344d0de0d00b5a7 */ /* 0x000ea4000806007f */
[----:B--2---:R-:W-:Y:S05]  /*17750*/  @!P3 BRA `(.L_x_114) ;  /* 0xfffffffc00ecb947 */ /* 0x004fea000383ffff */
[----:B------:R-:W-:Y:S05]  /*17760*/  BRA `(.L_x_373) ;  /* 0xffffff6800387947 */ /* 0x000fea000383ffff */
.L_x_119:
[----:B-1----:R-:W-:-:S04]  /*17770*/  MOV R13, UR47 ;  /* 0x0000002f000d7c02 */ /* 0x002fc80008000f00 */
[----:B------:R1:W2:Y:S03]  /*17780*/  SYNCS.PHASECHK.TRANS64.TRYWAIT P3, [R13+URZ+0x344d8], R222 ;  /* 0x0344d8de0d0075a7 */ /* 0x0002a6000806017f */
[----:B--2---:R-:W-:Y:S05]  /*17790*/  @!P3 NANOSLEEP.SYNCS 0x989680 ;  /* 0x009896800000b95d */ /* 0x004fea0003900000 */
[----:B------:R-:W2:Y:S02]  /*177a0*/  @!P3 SYNCS.PHASECHK.TRANS64 P3, [R13+URZ+0x344d8], R222 ;  /* 0x0344d8de0d00b5a7 */ /* 0x000ea4000806007f */
[----:B--2---:R-:W-:Y:S05]  /*177b0*/  @!P3 BRA `(.L_x_119) ;  /* 0xfffffffc00ecb947 */ /* 0x004fea000383ffff */
[----:B------:R-:W-:Y:S05]  /*177c0*/  BRA `(.L_x_374) ;  /* 0xffffff6c00787947 */ /* 0x000fea000383ffff */
.L_x_124:
[----:B-1----:R-:W-:-:S04]  /*177d0*/  IMAD.U32 R13, RZ, RZ, UR47 ;  /* 0x0000002fff0d7e24 */ /* 0x002fc8000f8e00ff */
[----:B------:R1:W2:Y:S03]  /*177e0*/  SYNCS.PHASECHK.TRANS64.TRYWAIT P3, [R13+URZ+0x344c0], R20 ;  /* 0x0344c0140d0075a7 */ /* 0x0002a6000806017f */
[----:B--2---:R-:W-:Y:S05]  /*177f0*/  @!P3 NANOSLEEP.SYNCS 0x989680 ;  /* 0x009896800000b95d */ /* 0x004fea0003900000 */
[----:B------:R-:W2:Y:S02]  /*17800*/  @!P3 SYNCS.PHASECHK.TRANS64 P3, [R13+URZ+0x344c0], R20 ;  /* 0x0344c0140d00b5a7 */ /* 0x000ea4000806007f */
[----:B--2---:R-:W-:Y:S05]  /*17810*/  @!P3 BRA `(.L_x_124) ;  /* 0xfffffffc00ecb947 */ /* 0x004fea000383ffff */
[----:B------:R-:W-:Y:S05]  /*17820*/  BRA `(.L_x_375) ;  /* 0xffffff7000b87947 */ /* 0x000fea000383ffff */
.L_x_129:
[----:B-1----:R-:W-:-:S04]  /*17830*/  MOV R13, UR47 ;  /* 0x0000002f000d7c02 */ /* 0x002fc80008000f00 */
[----:B------:R1:W2:Y:S03]  /*17840*/  SYNCS.PHASECHK.TRANS64.TRYWAIT P3, [R13+URZ+0x344c8], R20 ;  /* 0x0344c8140d0075a7 */ /* 0x0002a6000806017f */
[----:B--2---:R-:W-:Y:S05]  /*17850*/  @!P3 NANOSLEEP.SYNCS 0x989680 ;  /* 0x009896800000b95d */ /* 0x004fea0003900000 */
[----:B------:R-:W2:Y:S02]  /*17860*/  @!P3 SYNCS.PHASECHK.TRANS64 P3, [R13+URZ+0x344c8], R20 ;  /* 0x0344c8140d00b5a7 */ /* 0x000ea4000806007f */
[----:B--2---:R-:W-:Y:S05]  /*17870*/  @!P3 BRA `(.L_x_129) ;  /* 0xfffffffc00ecb947 */ /* 0x004fea000383ffff */
[----:B------:R-:W-:Y:S05]  /*17880*/  BRA `(.L_x_376) ;  /* 0xffffff7800387947 */ /* 0x000fea000383ffff */
.L_x_134:
[----:B-1----:R-:W-:-:S04]  /*17890*/  IMAD.U32 R13, RZ, RZ, UR47 ;  /* 0x0000002fff0d7e24 */ /* 0x002fc8000f8e00ff */
[----:B------:R1:W2:Y:S03]  /*178a0*/  SYNCS.PHASECHK.TRANS64.TRYWAIT P3, [R13+URZ+0x344d0], R20 ;  /* 0x0344d0140d0075a7 */ /* 0x0002a6000806017f */
[----:B--2---:R-:W-:Y:S05]  /*178b0*/  @!P3 NANOSLEEP.SYNCS 0x989680 ;  /* 0x009896800000b95d */ /* 0x004fea0003900000 */
[----:B------:R-:W2:Y:S02]  /*178c0*/  @!P3 SYNCS.PHASECHK.TRANS64 P3, [R13+URZ+0x344d0], R20 ;  /* 0x0344d0140d00b5a7 */ /* 0x000ea4000806007f */
[----:B--2---:R-:W-:Y:S05]  /*178d0*/  @!P3 BRA `(.L_x_134) ;  /* 0xfffffffc00ecb947 */ /* 0x004fea000383ffff */
[----:B------:R-:W-:Y:S05]  /*178e0*/  BRA `(.L_x_377) ;  /* 0xffffff7c00787947 */ /* 0x000fea000383ffff */
.L_x_139:
[----:B-1----:R-:W-:-:S04]  /*178f0*/  MOV R13, UR47 ;  /* 0x0000002f000d7c02 */ /* 0x002fc80008000f00 */
[----:B------:R1:W2:Y:S03]  /*17900*/  SYNCS.PHASECHK.TRANS64.TRYWAIT P3, [R13+URZ+0x344d8], R20 ;  /* 0x0344d8140d0075a7 */ /* 0x0002a6000806017f */
[----:B--2---:R-:W-:Y:S05]  /*17910*/  @!P3 NANOSLEEP.SYNCS 0x989680 ;  /* 0x009896800000b95d */ /* 0x004fea0003900000 */
[----:B------:R-:W2:Y:S02]  /*17920*/  @!P3 SYNCS.PHASECHK.TRANS64 P3, [R13+URZ+0x344d8], R20 ;  /* 0x0344d8140d00b5a7 */ /* 0x000ea4000806007f */
[----:B--2---:R-:W-:Y:S05]  /*17930*/  @!P3 BRA `(.L_x_139) ;  /* 0xfffffffc00ecb947 */ /* 0x004fea000383ffff */
[----:B------:R-:W-:Y:S05]  /*17940*/  BRA `(.L_x_378) ;  /* 0xffffff8000b87947 */ /* 0x000fea000383ffff */
.L_x_144:
[----:B-1----:R-:W-:-:S04]  /*17950*/  IMAD.U32 R3, RZ, RZ, UR4 ;  /* 0x00000004ff037e24 */ /* 0x002fc8000f8e00ff */
[----:B------:R1:W2:Y:S03]  /*17960*/  SYNCS.PHASECHK.TRANS64.TRYWAIT P2, [R3+URZ+0x34400], R0 ;  /* 0x03440000030075a7 */ /* 0x0002a6000804017f */
[----:B--2---:R-:W-:Y:S05]  /*17970*/  @!P2 NANOSLEEP.SYNCS 0x989680 ;  /* 0x009896800000a95d */ /* 0x004fea0003900000 */
[----:B------:R-:W2:Y:S02]  /*17980*/  @!P2 SYNCS.PHASECHK.TRANS64 P2, [R3+URZ+0x34400], R0 ;  /* 0x034400000300a5a7 */ /* 0x000ea4000804007f */
[----:B--2---:R-:W-:Y:S05]  /*17990*/  @!P2 BRA `(.L_x_144) ;  /* 0xfffffffc00eca947 */ /* 0x004fea000383ffff */
[----:B------:R-:W-:Y:S05]  /*179a0*/  BRA `(.L_x_379) ;  /* 0xffffff8800107947 */ /* 0x000fea000383ffff */
.L_x_148:
[----:B-1----:R-:W-:-:S04]  /*179b0*/  MOV R3, UR4 ;  /* 0x0000000400037c02 */ /* 0x002fc80008000f00 */
[----:B------:R1:W2:Y:S03]  /*179c0*/  SYNCS.PHASECHK.TRANS64.TRYWAIT P2, [R3+URZ+0x34400], R2 ;  /* 0x03440002030075a7 */ /* 0x0002a6000804017f */
[----:B--2---:R-:W-:Y:S05]  /*179d0*/  @!P2 NANOSLEEP.SYNCS 0x989680 ;  /* 0x009896800000a95d */ /* 0x004fea0003900000 */
[----:B------:R-:W2:Y:S02]  /*179e0*/  @!P2 SYNCS.PHASECHK.TRANS64 P2, [R3+URZ+0x34400], R2 ;  /* 0x034400020300a5a7 */ /* 0x000ea4000804007f */
[----:B--2---:R-:W-:Y:S05]  /*179f0*/  @!P2 BRA `(.L_x_148) ;  /* 0xfffffffc00eca947 */ /* 0x004fea000383ffff */
[----:B------:R-:W-:Y:S05]  /*17a00*/  BRA `(.L_x_380) ;  /* 0xffffff8800b07947 */ /* 0x000fea000383ffff */
.L_x_166:
[----:B-1----:R-:W-:-:S04]  /*17a10*/  IMAD.U32 R3, RZ, RZ, UR6 ;  /* 0x00000006ff037e24 */ /* 0x002fc8000f8e00ff */
[----:B------:R1:W2:Y:S03]  /*17a20*/  SYNCS.PHASECHK.TRANS64.TRYWAIT P0, [R3+URZ+0x34508], R0 ;  /* 0x03450800030075a7 */ /* 0x0002a6000800017f */
[----:B--2---:R-:W-:Y:S05]  /*17a30*/  @!P0 NANOSLEEP.SYNCS 0x989680 ;  /* 0x009896800000895d */ /* 0x004fea0003900000 */
[----:B------:R-:W2:Y:S02]  /*17a40*/  @!P0 SYNCS.PHASECHK.TRANS64 P0, [R3+URZ+0x34508], R0 ;  /* 0x03450800030085a7 */ /* 0x000ea4000800007f */
[----:B--2---:R-:W-:Y:S05]  /*17a50*/  @!P0 BRA `(.L_x_166) ;  /* 0xfffffffc00ec8947 */ /* 0x004fea000383ffff */
[----:B------:R-:W-:Y:S05]  /*17a60*/  BRA `(.L_x_381) ;  /* 0xffffff9800107947 */ /* 0x000fea000383ffff */
.L_x_168:
[----:B-1----:R-:W-:-:S04]  /*17a70*/  MOV R6, UR7 ;  /* 0x0000000700067c02 */ /* 0x002fc80008000f00 */
[----:B------:R1:W2:Y:S03]  /*17a80*/  SYNCS.PHASECHK.TRANS64.TRYWAIT P0, [R6+URZ+0x34400], R3 ;  /* 0x03440003060075a7 */ /* 0x0002a6000800017f */
[----:B--2---:R-:W-:Y:S05]  /*17a90*/  @!P0 NANOSLEEP.SYNCS 0x989680 ;  /* 0x009896800000895d */ /* 0x004fea0003900000 */
[----:B------:R-:W2:Y:S02]  /*17aa0*/  @!P0 SYNCS.PHASECHK.TRANS64 P0, [R6+URZ+0x34400], R3 ;  /* 0x03440003060085a7 */ /* 0x000ea4000800007f */
[----:B--2---:R-:W-:Y:S05]  /*17ab0*/  @!P0 BRA `(.L_x_168) ;  /* 0xfffffffc00ec8947 */ /* 0x004fea000383ffff */
[----:B------:R-:W-:Y:S05]  /*17ac0*/  BRA `(.L_x_382) ;  /* 0xffffff9800387947 */ /* 0x000fea000383ffff */
.L_x_174:
[----:B--2---:R-:W-:-:S04]  /*17ad0*/  IMAD.U32 R3, RZ, RZ, UR6 ;  /* 0x00000006ff037e24 */ /* 0x004fc8000f8e00ff */
[----:B------:R2:W3:Y:S03]  /*17ae0*/  SYNCS.PHASECHK.TRANS64.TRYWAIT P1, [R3+URZ+0x344e0], R8 ;  /* 0x0344e008030075a7 */ /* 0x0004e6000802017f */
[----:B---3--:R-:W-:Y:S05]  /*17af0*/  @!P1 NANOSLEEP.SYNCS 0x989680 ;  /* 0x009896800000995d */ /* 0x008fea0003900000 */
[----:B------:R-:W3:Y:S02]  /*17b00*/  @!P1 SYNCS.PHASECHK.TRANS64 P1, [R3+URZ+0x344e0], R8 ;  /* 0x0344e008030095a7 */ /* 0x000ee4000802007f */
[----:B---3--:R-:W-:Y:S05]  /*17b10*/  @!P1 BRA `(.L_x_174) ;  /* 0xfffffffc00ec9947 */ /* 0x008fea000383ffff */
[----:B------:R-:W-:Y:S05]  /*17b20*/  BRA `(.L_x_383) ;  /* 0xffffff9800e47947 */ /* 0x000fea000383ffff */
.L_x_180:
[----:B--2---:R-:W-:-:S04]  /*17b30*/  MOV R3, UR6 ;  /* 0x0000000600037c02 */ /* 0x004fc80008000f00 */
[----:B------:R2:W4:Y:S03]  /*17b40*/  SYNCS.PHASECHK.TRANS64.TRYWAIT P1, [R3+URZ+0x344e8], R8 ;  /* 0x0344e808030075a7 */ /* 0x000526000802017f */
[----:B----4-:R-:W-:Y:S05]  /*17b50*/  @!P1 NANOSLEEP.SYNCS 0x989680 ;  /* 0x009896800000995d */ /* 0x010fea0003900000 */
[----:B------:R-:W4:Y:S02]  /*17b60*/  @!P1 SYNCS.PHASECHK.TRANS64 P1, [R3+URZ+0x344e8], R8 ;  /* 0x0344e808030095a7 */ /* 0x000f24000802007f */
[----:B----4-:R-:W-:Y:S05]  /*17b70*/  @!P1 BRA `(.L_x_180) ;  /* 0xfffffffc00ec9947 */ /* 0x010fea000383ffff */
[----:B------:R-:W-:Y:S05]  /*17b80*/  BRA `(.L_x_384) ;  /* 0xffffff9c00207947 */ /* 0x000fea000383ffff */
.L_x_186:
[----:B--2---:R-:W-:-:S04]  /*17b90*/  IMAD.U32 R3, RZ, RZ, UR6 ;  /* 0x00000006ff037e24 */ /* 0x004fc8000f8e00ff */
[----:B------:R2:W1:Y:S03]  /*17ba0*/  SYNCS.PHASECHK.TRANS64.TRYWAIT P1, [R3+URZ+0x344f0], R8 ;  /* 0x0344f008030075a7 */ /* 0x000466000802017f */
[----:B-1----:R-:W-:Y:S05]  /*17bb0*/  @!P1 NANOSLEEP.SYNCS 0x989680 ;  /* 0x009896800000995d */ /* 0x002fea0003900000 */
[----:B------:R-:W1:Y:S02]  /*17bc0*/  @!P1 SYNCS.PHASECHK.TRANS64 P1, [R3+URZ+0x344f0], R8 ;  /* 0x0344f008030095a7 */ /* 0x000e64000802007f */
[----:B-1----:R-:W-:Y:S05]  /*17bd0*/  @!P1 BRA `(.L_x_186) ;  /* 0xfffffffc00ec9947 */ /* 0x002fea000383ffff */
[----:B------:R-:W-:Y:S05]  /*17be0*/  BRA `(.L_x_385) ;  /* 0xffffff9c00647947 */ /* 0x000fea000383ffff */
.L_x_192:
[----:B--2---:R-:W-:-:S04]  /*17bf0*/  MOV R3, UR6 ;  /* 0x0000000600037c02 */ /* 0x004fc80008000f00 */
[----:B------:R2:W1:Y:S03]  /*17c00*/  SYNCS.PHASECHK.TRANS64.TRYWAIT P1, [R3+URZ+0x344f8], R8 ;  /* 0x0344f808030075a7 */ /* 0x000466000802017f */
[----:B-1----:R-:W-:Y:S05]  /*17c10*/  @!P1 NANOSLEEP.SYNCS 0x989680 ;  /* 0x009896800000995d */ /* 0x002fea0003900000 */
[----:B------:R-:W1:Y:S02]  /*17c20*/  @!P1 SYNCS.PHASECHK.TRANS64 P1, [R3+URZ+0x344f8], R8 ;  /* 0x0344f808030095a7 */ /* 0x000e64000802007f */
[----:B-1----:R-:W-:Y:S05]  /*17c30*/  @!P1 BRA `(.L_x_192) ;  /* 0xfffffffc00ec9947 */ /* 0x002fea000383ffff */
[----:B------:R-:W-:Y:S05]  /*17c40*/  BRA `(.L_x_386) ;  /* 0xffffff9c00a87947 */ /* 0x000fea000383ffff */
.L_x_198:
[----:B-12---:R-:W-:-:S04]  /*17c50*/  IMAD.U32 R3, RZ, RZ, UR6 ;  /* 0x00000006ff037e24 */ /* 0x006fc8000f8e00ff */
[----:B------:R1:W2:Y:S03]  /*17c60*/  SYNCS.PHASECHK.TRANS64.TRYWAIT P1, [R3+URZ+0x344e0], R2 ;  /* 0x0344e002030075a7 */ /* 0x0002a6000802017f */
[----:B--2---:R-:W-:Y:S05]  /*17c70*/  @!P1 NANOSLEEP.SYNCS 0x989680 ;  /* 0x009896800000995d */ /* 0x004fea0003900000 */
[----:B------:R-:W2:Y:S02]  /*17c80*/  @!P1 SYNCS.PHASECHK.TRANS64 P1, [R3+URZ+0x344e0], R2 ;  /* 0x0344e002030095a7 */ /* 0x000ea4000802007f */
[----:B--2---:R-:W-:Y:S05]  /*17c90*/  @!P1 BRA `(.L_x_198) ;  /* 0xfffffffc00ec9947 */ /* 0x004fea000383ffff */
[----:B------:R-:W-:Y:S05]  /*17ca0*/  BRA `(.L_x_387) ;  /* 0xffffff9c00f47947 */ /* 0x000fea000383ffff */
.L_x_204:
[----:B-123--:R-:W-:-:S04]  /*17cb0*/  MOV R3, UR6 ;  /* 0x0000000600037c02 */ /* 0x00efc80008000f00 */
[----:B------:R1:W2:Y:S03]  /*17cc0*/  SYNCS.PHASECHK.TRANS64.TRYWAIT P1, [R3+URZ+0x344e8], R2 ;  /* 0x0344e802030075a7 */ /* 0x0002a6000802017f */
[----:B--2---:R-:W-:Y:S05]  /*17cd0*/  @!P1 NANOSLEEP.SYNCS 0x989680 ;  /* 0x009896800000995d */ /* 0x004fea0003900000 */
[----:B------:R-:W2:Y:S02]  /*17ce0*/  @!P1 SYNCS.PHASECHK.TRANS64 P1, [R3+URZ+0x344e8], R2 ;  /* 0x0344e802030095a7 */ /* 0x000ea4000802007f */
[----:B--2---:R-:W-:Y:S05]  /*17cf0*/  @!P1 BRA `(.L_x_204) ;  /* 0xfffffffc00ec9947 */ /* 0x004fea000383ffff */
[----:B------:R-:W-:Y:S05]  /*17d00*/  BRA `(.L_x_388) ;  /* 0xffffffa000287947 */ /* 0x000fea000383ffff */
.L_x_210:
[----:B-1234-:R-:W-:-:S04]  /*17d10*/  IMAD.U32 R3, RZ, RZ, UR6 ;  /* 0x00000006ff037e24 */ /* 0x01efc8000f8e00ff */
[----:B------:R1:W2:Y:S03]  /*17d20*/  SYNCS.PHASECHK.TRANS64.TRYWAIT P1, [R3+URZ+0x344f0], R2 ;  /* 0x0344f002030075a7 */ /* 0x0002a6000802017f */
[----:B--2---:R-:W-:Y:S05]  /*17d30*/  @!P1 NANOSLEEP.SYNCS 0x989680 ;  /* 0x009896800000995d */ /* 0x004fea0003900000 */
[----:B------:R-:W2:Y:S02]  /*17d40*/  @!P1 SYNCS.PHASECHK.TRANS64 P1, [R3+URZ+0x344f0], R2 ;  /* 0x0344f002030095a7 */ /* 0x000ea4000802007f */
[----:B--2---:R-:W-:Y:S05]  /*17d50*/  @!P1 BRA `(.L_x_210) ;  /* 0xfffffffc00ec9947 */ /* 0x004fea000383ffff */
[----:B------:R-:W-:Y:S05]  /*17d60*/  BRA `(.L_x_389) ;  /* 0xffffffa000607947 */ /* 0x000fea000383ffff */
.L_x_216:
[----:B-1234-:R-:W-:-:S04]  /*17d70*/  MOV R3, UR6 ;  /* 0x0000000600037c02 */ /* 0x01efc80008000f00 */
[----:B------:R1:W2:Y:S03]  /*17d80*/  SYNCS.PHASECHK.TRANS64.TRYWAIT P1, [R3+URZ+0x344f8], R2 ;  /* 0x0344f802030075a7 */ /* 0x0002a6000802017f */
[----:B--2---:R-:W-:Y:S05]  /*17d90*/  @!P1 NANOSLEEP.SYNCS 0x989680 ;  /* 0x009896800000995d */ /* 0x004fea0003900000 */
[----:B------:R-:W2:Y:S02]  /*17da0*/  @!P1 SYNCS.PHASECHK.TRANS64 P1, [R3+URZ+0x344f8], R2 ;  /* 0x0344f802030095a7 */ /* 0x000ea4000802007f */
[----:B--2---:R-:W-:Y:S05]  /*17db0*/  @!P1 BRA `(.L_x_216) ;  /* 0xfffffffc00ec9947 */ /* 0x004fea000383ffff */
[----:B------:R-:W-:Y:S05]  /*17dc0*/  BRA `(.L_x_390) ;  /* 0xffffffa000987947 */ /* 0x000fea000383ffff */
.L_x_222:
[----:B-1234-:R-:W-:-:S04]  /*17dd0*/  IMAD.U32 R3, RZ, RZ, UR6 ;  /* 0x00000006ff037e24 */ /* 0x01efc8000f8e00ff */
[----:B------:R1:W2:Y:S03]  /*17de0*/  SYNCS.PHASECHK.TRANS64.TRYWAIT P1, [R3+URZ+0x344e0], R8 ;  /* 0x0344e008030075a7 */ /* 0x0002a6000802017f */
[----:B--2---:R-:W-:Y:S05]  /*17df0*/  @!P1 NANOSLEEP.SYNCS 0x989680 ;  /* 0x009896800000995d */ /* 0x004fea0003900000 */
[----:B------:R-:W2:Y:S02]  /*17e00*/  @!P1 SYNCS.PHASECHK.TRANS64 P1, [R3+URZ+0x344e0], R8 ;  /* 0x0344e008030095a7 */ /* 0x000ea4000802007f */
[----:B--2---:R-:W-:Y:S05]  /*17e10*/  @!P1 BRA `(.L_x_222) ;  /* 0xfffffffc00ec9947 */ /* 0x004fea000383ffff */
[----:B------:R-:W-:Y:S05]  /*17e20*/  BRA `(.L_x_391) ;  /* 0xffffffa000d47947 */ /* 0x000fea000383ffff */
.L_x_228:
[----:B-1234-:R-:W-:-:S04]  /*17e30*/  MOV R3, UR6 ;  /* 0x0000000600037c02 */ /* 0x01efc80008000f00 */
[----:B------:R1:W2:Y:S03]  /*17e40*/  SYNCS.PHASECHK.TRANS64.TRYWAIT P1, [R3+URZ+0x344e8], R8 ;  /* 0x0344e808030075a7 */ /* 0x0002a6000802017f */
[----:B--2---:R-:W-:Y:S05]  /*17e50*/  @!P1 NANOSLEEP.SYNCS 0x989680 ;  /* 0x009896800000995d */ /* 0x004fea0003900000 */
[----:B------:R-:W2:Y:S02]  /*17e60*/  @!P1 SYNCS.PHASECHK.TRANS64 P1, [R3+URZ+0x344e8], R8 ;  /* 0x0344e808030095a7 */ /* 0x000ea4000802007f */
[----:B--2---:R-:W-:Y:S05]  /*17e70*/  @!P1 BRA `(.L_x_228) ;  /* 0xfffffffc00ec9947 */ /* 0x004fea000383ffff */
[----:B------:R-:W-:Y:S05]  /*17e80*/  BRA `(.L_x_392) ;  /* 0xffffffa400087947 */ /* 0x000fea000383ffff */
.L_x_234:
[----:B-1234-:R-:W-:-:S04]  /*17e90*/  IMAD.U32 R3, RZ, RZ, UR6 ;  /* 0x00000006ff037e24 */ /* 0x01efc8000f8e00ff */
[----:B------:R1:W2:Y:S03]  /*17ea0*/  SYNCS.PHASECHK.TRANS64.TRYWAIT P1, [R3+URZ+0x344f0], R8 ;  /* 0x0344f008030075a7 */ /* 0x0002a6000802017f */
[----:B--2---:R-:W-:Y:S05]  /*17eb0*/  @!P1 NANOSLEEP.SYNCS 0x989680 ;  /* 0x009896800000995d */ /* 0x004fea0003900000 */
[----:B------:R-:W2:Y:S02]  /*17ec0*/  @!P1 SYNCS.PHASECHK.TRANS64 P1, [R3+URZ+0x344f0], R8 ;  /* 0x0344f008030095a7 */ /* 0x000ea4000802007f */
[----:B--2---:R-:W-:Y:S05]  /*17ed0*/  @!P1 BRA `(.L_x_234) ;  /* 0xfffffffc00ec9947 */ /* 0x004fea000383ffff */
[----:B------:R-:W-:Y:S05]  /*17ee0*/  BRA `(.L_x_393) ;  /* 0xffffffa400407947 */ /* 0x000fea000383ffff */
.L_x_240:
[----:B-1234-:R-:W-:-:S04]  /*17ef0*/  MOV R3, UR6 ;  /* 0x0000000600037c02 */ /* 0x01efc80008000f00 */
[----:B------:R1:W2:Y:S03]  /*17f00*/  SYNCS.PHASECHK.TRANS64.TRYWAIT P1, [R3+URZ+0x344f8], R8 ;  /* 0x0344f808030075a7 */ /* 0x0002a6000802017f */
[----:B--2---:R-:W-:Y:S05]  /*17f10*/  @!P1 NANOSLEEP.SYNCS 0x989680 ;  /* 0x009896800000995d */ /* 0x004fea0003900000 */
[----:B------:R-:W2:Y:S02]  /*17f20*/  @!P1 SYNCS.PHASECHK.TRANS64 P1, [R3+URZ+0x344f8], R8 ;  /* 0x0344f808030095a7 */ /* 0x000ea4000802007f */
[----:B--2---:R-:W-:Y:S05]  /*17f30*/  @!P1 BRA `(.L_x_240) ;  /* 0xfffffffc00ec9947 */ /* 0x004fea000383ffff */
[----:B------:R-:W-:Y:S05]  /*17f40*/  BRA `(.L_x_394) ;  /* 0xffffffa400787947 */ /* 0x000fea000383ffff */
.L_x_246:
[----:B-1234-:R-:W-:-:S04]  /*17f50*/  IMAD.U32 R3, RZ, RZ, UR6 ;  /* 0x00000006ff037e24 */ /* 0x01efc8000f8e00ff */
[----:B------:R1:W2:Y:S03]  /*17f60*/  SYNCS.PHASECHK.TRANS64.TRYWAIT P1, [R3+URZ+0x344e0], R2 ;  /* 0x0344e002030075a7 */ /* 0x0002a6000802017f */
[----:B--2---:R-:W-:Y:S05]  /*17f70*/  @!P1 NANOSLEEP.SYNCS 0x989680 ;  /* 0x009896800000995d */ /* 0x004fea0003900000 */
[----:B------:R-:W2:Y:S02]  /*17f80*/  @!P1 SYNCS.PHASECHK.TRANS64 P1, [R3+URZ+0x344e0], R2 ;  /* 0x0344e002030095a7 */ /* 0x000ea4000802007f */
[----:B--2---:R-:W-:Y:S05]  /*17f90*/  @!P1 BRA `(.L_x_246) ;  /* 0xfffffffc00ec9947 */ /* 0x004fea000383ffff */
[----:B------:R-:W-:Y:S05]  /*17fa0*/  BRA `(.L_x_395) ;  /* 0xffffffa400b47947 */ /* 0x000fea000383ffff */
.L_x_252:
[----:B-1234-:R-:W-:-:S04]  /*17fb0*/  MOV R3, UR6 ;  /* 0x0000000600037c02 */ /* 0x01efc80008000f00 */
[----:B------:R1:W2:Y:S03]  /*17fc0*/  SYNCS.PHASECHK.TRANS64.TRYWAIT P1, [R3+URZ+0x344e8], R2 ;  /* 0x0344e802030075a7 */ /* 0x0002a6000802017f */
[----:B--2---:R-:W-:Y:S05]  /*17fd0*/  @!P1 NANOSLEEP.SYNCS 0x989680 ;  /* 0x009896800000995d */ /* 0x004fea0003900000 */
[----:B------:R-:W2:Y:S02]  /*17fe0*/  @!P1 SYNCS.PHASECHK.TRANS64 P1, [R3+URZ+0x344e8], R2 ;  /* 0x0344e802030095a7 */ /* 0x000ea4000802007f */
[----:B--2---:R-:W-:Y:S05]  /*17ff0*/  @!P1 BRA `(.L_x_252) ;  /* 0xfffffffc00ec9947 */ /* 0x004fea000383ffff */
[----:B------:R-:W-:Y:S05]  /*18000*/  BRA `(.L_x_396) ;  /* 0xffffffa400e87947 */ /* 0x000fea000383ffff */
.L_x_258:
[----:B-1234-:R-:W-:-:S04]  /*18010*/  IMAD.U32 R3, RZ, RZ, UR6 ;  /* 0x00000006ff037e24 */ /* 0x01efc8000f8e00ff */
[----:B------:R1:W2:Y:S03]  /*18020*/  SYNCS.PHASECHK.TRANS64.TRYWAIT P1, [R3+URZ+0x344f0], R2 ;  /* 0x0344f002030075a7 */ /* 0x0002a6000802017f */
[----:B--2---:R-:W-:Y:S05]  /*18030*/  @!P1 NANOSLEEP.SYNCS 0x989680 ;  /* 0x009896800000995d */ /* 0x004fea0003900000 */
[----:B------:R-:W2:Y:S02]  /*18040*/  @!P1 SYNCS.PHASECHK.TRANS64 P1, [R3+URZ+0x344f0], R2 ;  /* 0x0344f002030095a7 */ /* 0x000ea4000802007f */
[----:B--2---:R-:W-:Y:S05]  /*18050*/  @!P1 BRA `(.L_x_258) ;  /* 0xfffffffc00ec9947 */ /* 0x004fea000383ffff */
[----:B------:R-:W-:Y:S05]  /*18060*/  BRA `(.L_x_397) ;  /* 0xffffffa800247947 */ /* 0x000fea000383ffff */
.L_x_264:
[----:B-1234-:R-:W-:-:S04]  /*18070*/  MOV R3, UR6 ;  /* 0x0000000600037c02 */ /* 0x01efc80008000f00 */
[----:B------:R1:W2:Y:S03]  /*18080*/  SYNCS.PHASECHK.TRANS64.TRYWAIT P1, [R3+URZ+0x344f8], R2 ;  /* 0x0344f802030075a7 */ /* 0x0002a6000802017f */
[----:B--2---:R-:W-:Y:S05]  /*18090*/  @!P1 NANOSLEEP.SYNCS 0x989680 ;  /* 0x009896800000995d */ /* 0x004fea0003900000 */
[----:B------:R-:W2:Y:S02]  /*180a0*/  @!P1 SYNCS.PHASECHK.TRANS64 P1, [R3+URZ+0x344f8], R2 ;  /* 0x0344f802030095a7 */ /* 0x000ea4000802007f */
[----:B--2---:R-:W-:Y:S05]  /*180b0*/  @!P1 BRA `(.L_x_264) ;  /* 0xfffffffc00ec9947 */ /* 0x004fea000383ffff */
[----:B------:R-:W-:Y:S05]  /*180c0*/  BRA `(.L_x_398) ;  /* 0xffffffa800607947 */ /* 0x000fea000383ffff */
.L_x_279:
[----:B-1----:R-:W-:-:S04]  /*180d0*/  IMAD.U32 R3, RZ, RZ, UR6 ;  /* 0x00000006ff037e24 */ /* 0x002fc8000f8e00ff */
[----:B------:R1:W2:Y:S03]  /*180e0*/  SYNCS.PHASECHK.TRANS64.TRYWAIT P0, [R3+URZ+0x344e0], R8 ;  /* 0x0344e008030075a7 */ /* 0x0002a6000800017f */
[----:B--2---:R-:W-:Y:S05]  /*180f0*/  @!P0 NANOSLEEP.SYNCS 0x989680 ;  /* 0x009896800000895d */ /* 0x004fea0003900000 */
[----:B------:R-:W2:Y:S02]  /*18100*/  @!P0 SYNCS.PHASECHK.TRANS64 P0, [R3+URZ+0x344e0], R8 ;  /* 0x0344e008030085a7 */ /* 0x000ea4000800007f */
[----:B--2---:R-:W-:Y:S05]  /*18110*/  @!P0 BRA `(.L_x_279) ;  /* 0xfffffffc00ec8947 */ /* 0x004fea000383ffff */
[----:B------:R-:W-:Y:S05]  /*18120*/  BRA `(.L_x_399) ;  /* 0xffffffac00e87947 */ /* 0x000fea000383ffff */
.L_x_281:
[----:B-1----:R-:W-:-:S04]  /*18130*/  MOV R3, UR6 ;  /* 0x0000000600037c02 */ /* 0x002fc80008000f00 */
[----:B------:R1:W2:Y:S03]  /*18140*/  SYNCS.PHASECHK.TRANS64.TRYWAIT P0, [R3+URZ+0x344e8], R8 ;  /* 0x0344e808030075a7 */ /* 0x0002a6000800017f */
[----:B--2---:R-:W-:Y:S05]  /*18150*/  @!P0 NANOSLEEP.SYNCS 0x989680 ;  /* 0x009896800000895d */ /* 0x004fea0003900000 */
[----:B------:R-:W2:Y:S02]  /*18160*/  @!P0 SYNCS.PHASECHK.TRANS64 P0, [R3+URZ+0x344e8], R8 ;  /* 0x0344e808030085a7 */ /* 0x000ea4000800007f */
[----:B--2---:R-:W-:Y:S05]  /*18170*/  @!P0 BRA `(.L_x_281) ;  /* 0xfffffffc00ec8947 */ /* 0x004fea000383ffff */
[----:B------:R-:W-:Y:S05]  /*18180*/  BRA `(.L_x_400) ;  /* 0xffffffac00e07947 */ /* 0x000fea000383ffff */
.L_x_283:
[----:B-1----:R-:W-:-:S04]  /*18190*/  IMAD.U32 R3, RZ, RZ, UR6 ;  /* 0x00000006ff037e24 */ /* 0x002fc8000f8e00ff */
[----:B------:R1:W2:Y:S03]  /*181a0*/  SYNCS.PHASECHK.TRANS64.TRYWAIT P0, [R3+URZ+0x344f0], R8 ;  /* 0x0344f008030075a7 */ /* 0x0002a6000800017f */
[----:B--2---:R-:W-:Y:S05]  /*181b0*/  @!P0 NANOSLEEP.SYNCS 0x989680 ;  /* 0x009896800000895d */ /* 0x004fea0003900000 */
[----:B------:R-:W2:Y:S02]  /*181c0*/  @!P0 SYNCS.PHASECHK.TRANS64 P0, [R3+URZ+0x344f0], R8 ;  /* 0x0344f008030085a7 */ /* 0x000ea4000800007f */
[----:B--2---:R-:W-:Y:S05]  /*181d0*/  @!P0 BRA `(.L_x_283) ;  /* 0xfffffffc00ec8947 */ /* 0x004fea000383ffff */
[----:B------:R-:W-:Y:S05]  /*181e0*/  BRA `(.L_x_401) ;  /* 0xffffffac00d87947 */ /* 0x000fea000383ffff */
.L_x_295:
[----:B------:R-:W-:Y:S01]  /*181f0*/  BSSY B1, `(.L_x_402) ;  /* 0x0000006000017945 */ /* 0x000fe20003800000 */
[----:B------:R-:W-:-:S07]  /*18200*/  MOV R15, 0xffffffff ;  /* 0xffffffff000f7802 */ /* 0x000fce0000000f00 */
[----:B------:R-:W-:Y:S05]  /*18210*/  WARPSYNC.COLLECTIVE R15, `(.L_x_403) ;  /* 0x000000000f0c7348 */ /* 0x000fea0003c00000 */
[----:B------:R-:W-:Y:S02]  /*18220*/  ELECT P6, UR62, PT ;  /* 0x00000000003e782f */ /* 0x000fe400038c0000 */
[----:B------:R-:W-:Y:S01]  /*18230*/  MOV R14, UR62 ;  /* 0x0000003e000e7c02 */ /* 0x000fe20008000f00 */
[----:B------:R-:W-:Y:S10]  /*18240*/  ENDCOLLECTIVE ;  /* 0x000000000000791b */ /* 0x000ff40003800000 */
.L_x_403:
[----:B------:R-:W-:Y:S05]  /*18250*/  BSYNC B1 ;  /* 0x0000000000017941 */ /* 0x000fea0003800000 */
.L_x_402:
[----:B------:R-:W-:Y:S05]  /*18260*/  BRA `(.L_x_404) ;  /* 0xffffffb800e07947 */ /* 0x000fea000383ffff */
.L_x_298:
[----:B--2---:R2:W3:Y:S02]  /*18270*/  SYNCS.PHASECHK.TRANS64.TRYWAIT P0, [R8+URZ+0x344a0], R5 ;  /* 0x0344a005080075a7 */ /* 0x0044e4000800017f */
[----:B---3--:R-:W-:Y:S05]  /*18280*/  @!P0 NANOSLEEP.SYNCS 0x989680 ;  /* 0x009896800000895d */ /* 0x008fea0003900000 */
[----:B------:R-:W3:Y:S02]  /*18290*/  @!P0 SYNCS.PHASECHK.TRANS64 P0, [R8+URZ+0x344a0], R5 ;  /* 0x0344a005080085a7 */ /* 0x000ee4000800007f */
[----:B---3--:R-:W-:Y:S05]  /*182a0*/  @!P0 BRA `(.L_x_298) ;  /* 0xfffffffc00f08947 */ /* 0x008fea000383ffff */
[----:B------:R-:W-:Y:S05]  /*182b0*/  BRA `(.L_x_405) ;  /* 0xffffffbc00087947 */ /* 0x000fea000383ffff */
.L_x_304:
[----:B-1----:R1:W3:Y:S02]  /*182c0*/  SYNCS.PHASECHK.TRANS64.TRYWAIT P0, [R3+URZ+0x34400], R2 ;  /* 0x03440002030075a7 */ /* 0x0022e4000800017f */
[----:B---3--:R-:W-:Y:S05]  /*182d0*/  @!P0 NANOSLEEP.SYNCS 0x989680 ;  /* 0x009896800000895d */ /* 0x008fea0003900000 */
[----:B------:R-:W3:Y:S02]  /*182e0*/  @!P0 SYNCS.PHASECHK.TRANS64 P0, [R3+URZ+0x34400], R2 ;  /* 0x03440002030085a7 */ /* 0x000ee4000800007f */
[----:B---3--:R-:W-:Y:S05]  /*182f0*/  @!P0 BRA `(.L_x_304) ;  /* 0xfffffffc00f08947 */ /* 0x008fea000383ffff */
[----:B------:R-:W-:Y:S05]  /*18300*/  BRA `(.L_x_406) ;  /* 0xffffffbc00d47947 */ /* 0x000fea000383ffff */
.L_x_307:
[----:B------:R-:W-:Y:S01]  /*18310*/  BSSY B1, `(.L_x_407) ;  /* 0x0000006000017945 */ /* 0x000fe20003800000 */
[----:B------:R-:W-:-:S07]  /*18320*/  IMAD.MOV.U32 R15, RZ, RZ, -0x1 ;  /* 0xffffffffff0f7424 */ /* 0x000fce00078e00ff */
[----:B-1---5:R-:W-:Y:S05]  /*18330*/  WARPSYNC.COLLECTIVE R15, `(.L_x_408) ;  /* 0x000000000f0c7348 */ /* 0x022fea0003c00000 */
[----:B------:R-:W-:Y:S02]  /*18340*/  ELECT P6, UR62, PT ;  /* 0x00000000003e782f */ /* 0x000fe400038c0000 */
[----:B------:R-:W-:Y:S01]  /*18350*/  MOV R14, UR62 ;  /* 0x0000003e000e7c02 */ /* 0x000fe20008000f00 */
[----:B-1---5:R-:W-:Y:S10]  /*18360*/  ENDCOLLECTIVE ;  /* 0x000000000000791b */ /* 0x022ff40003800000 */
.L_x_408:
[----:B------:R-:W-:Y:S05]  /*18370*/  BSYNC B1 ;  /* 0x0000000000017941 */ /* 0x000fea0003800000 */
.L_x_407:
[----:B------:R-:W-:Y:S05]  /*18380*/  BRA `(.L_x_409) ;  /* 0xffffffc0001c7947 */ /* 0x000fea000383ffff */
.L_x_310:
[----:B------:R-:W-:Y:S01]  /*18390*/  BSSY B1, `(.L_x_410) ;  /* 0x0000005000017945 */ /* 0x000fe20003800000 */
[----:B--2---:R-:W-:-:S07]  /*183a0*/  MOV R15, 0xffffffff ;  /* 0xffffffff000f7802 */ /* 0x004fce0000000f00 */
[----:B-1---5:R-:W-:Y:S05]  /*183b0*/  WARPSYNC.COLLECTIVE R15, `(.L_x_411) ;  /* 0x000000000f087348 */ /* 0x022fea0003c00000 */
[----:B------:R-:W-:Y:S01]  /*183c0*/  NOP ;  /* 0x0000000000007918 */ /* 0x000fe20000000000 */
[----:B-1---5:R-:W-:Y:S01]  /*183d0*/  ENDCOLLECTIVE ;  /* 0x000000000000791b */ /* 0x022fe20003800000 */
.L_x_411:
[----:B------:R-:W-:Y:S05]  /*183e0*/  BSYNC B1 ;  /* 0x0000000000017941 */ /* 0x000fea0003800000 */
.L_x_410:
[----:B------:R-:W-:-:S07]  /*183f0*/  IMAD.MOV.U32 R15, RZ, RZ, -0x1 ;  /* 0xffffffffff0f7424 */ /* 0x000fce00078e00ff */
[----:B------:R-:W-:Y:S05]  /*18400*/  WARPSYNC.COLLECTIVE R15, `(.L_x_412) ;  /* 0x000000000f0c7348 */ /* 0x000fea0003c00000 */
[----:B------:R-:W-:Y:S02]  /*18410*/  ELECT P6, UR62, PT ;  /* 0x00000000003e782f */ /* 0x000fe400038c0000 */
[----:B------:R-:W-:Y:S01]  /*18420*/  MOV R14, UR62 ;  /* 0x0000003e000e7c02 */ /* 0x000fe20008000f00 */
[----:B------:R-:W-:Y:S10]  /*18430*/  ENDCOLLECTIVE ;  /* 0x000000000000791b */ /* 0x000ff40003800000 */
.L_x_412:
[----:B------:R-:W-:Y:S05]  /*18440*/  BRA `(.L_x_413) ;  /* 0xffffffc4003c7947 */ /* 0x000fea000383ffff */
.L_x_313:
[----:B------:R-:W-:Y:S01]  /*18450*/  BSSY B0, `(.L_x_414) ;  /* 0x0000006000007945 */ /* 0x000fe20003800000 */
[----:B------:R-:W-:-:S07]  /*18460*/  MOV R15, 0xffffffff ;  /* 0xffffffff000f7802 */ /* 0x000fce0000000f00 */
[----:B-----5:R-:W-:Y:S05]  /*18470*/  WARPSYNC.COLLECTIVE R15, `(.L_x_415) ;  /* 0x000000000f0c7348 */ /* 0x020fea0003c00000 */
[----:B-----5:R-:W-:Y:S02]  /*18480*/  ELECT P6, UR62, PT ;  /* 0x00000000003e782f */ /* 0x020fe400038c0000 */
[----:B------:R-:W-:Y:S01]  /*18490*/  MOV R14, UR62 ;  /* 0x0000003e000e7c02 */ /* 0x000fe20008000f00 */
[----:B------:R-:W-:Y:S10]  /*184a0*/  ENDCOLLECTIVE ;  /* 0x000000000000791b */ /* 0x000ff40003800000 */
.L_x_415:
[----:B------:R-:W-:Y:S05]  /*184b0*/  BSYNC B0 ;  /* 0x0000000000007941 */ /* 0x000fea0003800000 */
.L_x_414:
[----:B------:R-:W-:Y:S05]  /*184c0*/  BRA `(.L_x_416) ;  /* 0xffffffc4008c7947 */ /* 0x000fea000383ffff */
.L_x_317:
[----:B-1----:R1:W2:Y:S02]  /*184d0*/  SYNCS.PHASECHK.TRANS64.TRYWAIT P0, [R7+URZ], R2 ;  /* 0x00000002070075a7 */ /* 0x0022a4000800017f */
[----:B--2---:R-:W-:Y:S05]  /*184e0*/  @!P0 NANOSLEEP.SYNCS 0x989680 ;  /* 0x009896800000895d */ /* 0x004fea0003900000 */
[----:B------:R-:W2:Y:S02]  /*184f0*/  @!P0 SYNCS.PHASECHK.TRANS64 P0, [R7+URZ], R2 ;  /* 0x00000002070085a7 */ /* 0x000ea4000800007f */
[----:B--2---:R-:W-:Y:S05]  /*18500*/  @!P0 BRA `(.L_x_317) ;  /* 0xfffffffc00f08947 */ /* 0x004fea000383ffff */
[----:B------:R-:W-:Y:S05]  /*18510*/  BRA `(.L_x_417) ;  /* 0xffffffc400c87947 */ /* 0x000fea000383ffff */
.L_x_318:
[----:B-1----:R1:W2:Y:S02]  /*18520*/  SYNCS.PHASECHK.TRANS64.TRYWAIT P0, [R9+URZ], R4 ;  /* 0x00000004090075a7 */ /* 0x0022a4000800017f */
[----:B--2---:R-:W-:Y:S05]  /*18530*/  @!P0 NANOSLEEP.SYNCS 0x989680 ;  /* 0x009896800000895d */ /* 0x004fea0003900000 */
[----:B------:R-:W2:Y:S02]  /*18540*/  @!P0 SYNCS.PHASECHK.TRANS64 P0, [R9+URZ], R4 ;  /* 0x00000004090085a7 */ /* 0x000ea4000800007f */
[----:B--2---:R-:W-:Y:S05]  /*18550*/  @!P0 BRA `(.L_x_318) ;  /* 0xfffffffc00f08947 */ /* 0x004fea000383ffff */
[----:B------:R-:W-:Y:S05]  /*18560*/  BRA `(.L_x_418) ;  /* 0xffffffc400d87947 */ /* 0x000fea000383ffff */
.L_x_319:
[----:B--2---:R2:W3:Y:S02]  /*18570*/  SYNCS.PHASECHK.TRANS64.TRYWAIT P0, [R6+URZ], R5 ;  /* 0x00000005060075a7 */ /* 0x0044e4000800017f */
[----:B---3--:R-:W-:Y:S05]  /*18580*/  @!P0 NANOSLEEP.SYNCS 0x989680 ;  /* 0x009896800000895d */ /* 0x008fea0003900000 */
[----:B------:R-:W3:Y:S02]  /*18590*/  @!P0 SYNCS.PHASECHK.TRANS64 P0, [R6+URZ], R5 ;  /* 0x00000005060085a7 */ /* 0x000ee4000800007f */
[----:B---3--:R-:W-:Y:S05]  /*185a0*/  @!P0 BRA `(.L_x_319) ;  /* 0xfffffffc00f08947 */ /* 0x008fea000383ffff */
[----:B------:R-:W-:Y:S05]  /*185b0*/  BRA `(.L_x_419) ;  /* 0xffffffc400e07947 */ /* 0x000fea000383ffff */
.L_x_337:
[----:B-1----:R1:W3:Y:S02]  /*185c0*/  SYNCS.PHASECHK.TRANS64.TRYWAIT P2, [R12+URZ+0x34440], R3 ;  /* 0x034440030c0075a7 */ /* 0x0022e4000804017f */
[----:B---3--:R-:W-:Y:S05]  /*185d0*/  @!P2 NANOSLEEP.SYNCS 0x989680 ;  /* 0x009896800000a95d */ /* 0x008fea0003900000 */
[----:B------:R-:W3:Y:S02]  /*185e0*/  @!P2 SYNCS.PHASECHK.TRANS64 P2, [R12+URZ+0x34440], R3 ;  /* 0x034440030c00a5a7 */ /* 0x000ee4000804007f */
[----:B---3--:R-:W-:Y:S05]  /*185f0*/  @!P2 BRA `(.L_x_337) ;  /* 0xfffffffc00f0a947 */ /* 0x008fea000383ffff */
[----:B------:R-:W-:Y:S05]  /*18600*/  BRA `(.L_x_420) ;  /* 0xffffffe000fc7947 */ /* 0x000fea000383ffff */
.L_x_343:
[----:B-1----:R1:W2:Y:S02]  /*18610*/  SYNCS.PHASECHK.TRANS64.TRYWAIT P0, [R3+URZ+0x34440], R0 ;  /* 0x03444000030075a7 */ /* 0x0022a4000800017f */
[----:B--2---:R-:W-:Y:S05]  /*18620*/  @!P0 NANOSLEEP.SYNCS 0x989680 ;  /* 0x009896800000895d */ /* 0x004fea0003900000 */
[----:B------:R-:W2:Y:S02]  /*18630*/  @!P0 SYNCS.PHASECHK.TRANS64 P0, [R3+URZ+0x34440], R0 ;  /* 0x03444000030085a7 */ /* 0x000ea4000800007f */
[----:B--2---:R-:W-:Y:S05]  /*18640*/  @!P0 BRA `(.L_x_343) ;  /* 0xfffffffc00f08947 */ /* 0x004fea000383ffff */
[----:B------:R-:W-:Y:S05]  /*18650*/  BRA `(.L_x_421) ;  /* 0xffffffe400647947 */ /* 0x000fea000383ffff */
.L_x_345:
[----:B-1----:R1:W2:Y:S02]  /*18660*/  SYNCS.PHASECHK.TRANS64.TRYWAIT P0, [R3+URZ+0x34440], R0 ;  /* 0x03444000030075a7 */ /* 0x0022a4000800017f */
[----:B--2---:R-:W-:Y:S05]  /*18670*/  @!P0 NANOSLEEP.SYNCS 0x989680 ;  /* 0x009896800000895d */ /* 0x004fea0003900000 */
[----:B------:R-:W2:Y:S02]  /*18680*/  @!P0 SYNCS.PHASECHK.TRANS64 P0, [R3+URZ+0x34440], R0 ;  /* 0x03444000030085a7 */ /* 0x000ea4000800007f */
[----:B--2---:R-:W-:Y:S05]  /*18690*/  @!P0 BRA `(.L_x_345) ;  /* 0xfffffffc00f08947 */ /* 0x004fea000383ffff */
[----:B------:R-:W-:Y:S05]  /*186a0*/  BRA `(.L_x_422) ;  /* 0xffffffe4007c7947 */ /* 0x000fea000383ffff */
.L_x_347:
[----:B-1----:R1:W2:Y:S02]  /*186b0*/  SYNCS.PHASECHK.TRANS64.TRYWAIT P0, [R3+URZ+0x34440], R0 ;  /* 0x03444000030075a7 */ /* 0x0022a4000800017f */
[----:B--2---:R-:W-:Y:S05]  /*186c0*/  @!P0 NANOSLEEP.SYNCS 0x989680 ;  /* 0x009896800000895d */ /* 0x004fea0003900000 */
[----:B------:R-:W2:Y:S02]  /*186d0*/  @!P0 SYNCS.PHASECHK.TRANS64 P0, [R3+URZ+0x34440], R0 ;  /* 0x03444000030085a7 */ /* 0x000ea4000800007f */
[----:B--2---:R-:W-:Y:S05]  /*186e0*/  @!P0 BRA `(.L_x_347) ;  /* 0xfffffffc00f08947 */ /* 0x004fea000383ffff */
[----:B------:R-:W-:Y:S05]  /*186f0*/  BRA `(.L_x_423) ;  /* 0xffffffe400947947 */ /* 0x000fea000383ffff */
.L_x_349:
[----:B-1----:R1:W2:Y:S02]  /*18700*/  SYNCS.PHASECHK.TRANS64.TRYWAIT P0, [R3+URZ+0x34440], R0 ;  /* 0x03444000030075a7 */ /* 0x0022a4000800017f */
[----:B--2---:R-:W-:Y:S05]  /*18710*/  @!P0 NANOSLEEP.SYNCS 0x989680 ;  /* 0x009896800000895d */ /* 0x004fea0003900000 */
[----:B------:R-:W2:Y:S02]  /*18720*/  @!P0 SYNCS.PHASECHK.TRANS64 P0, [R3+URZ+0x34440], R0 ;  /* 0x03444000030085a7 */ /* 0x000ea4000800007f */
[----:B--2---:R-:W-:Y:S05]  /*18730*/  @!P0 BRA `(.L_x_349) ;  /* 0xfffffffc00f08947 */ /* 0x004fea000383ffff */
[----:B------:R-:W-:Y:S05]  /*18740*/  BRA `(.L_x_424) ;  /* 0xffffffe400ac7947 */ /* 0x000fea000383ffff */
.L_x_351:
[----:B-1----:R1:W2:Y:S02]  /*18750*/  SYNCS.PHASECHK.TRANS64.TRYWAIT P0, [R3+URZ+0x34440], R0 ;  /* 0x03444000030075a7 */ /* 0x0022a4000800017f */
[----:B--2---:R-:W-:Y:S05]  /*18760*/  @!P0 NANOSLEEP.SYNCS 0x989680 ;  /* 0x009896800000895d */ /* 0x004fea0003900000 */
[----:B------:R-:W2:Y:S02]  /*18770*/  @!P0 SYNCS.PHASECHK.TRANS64 P0, [R3+URZ+0x34440], R0 ;  /* 0x03444000030085a7 */ /* 0x000ea4000800007f */
[----:B--2---:R-:W-:Y:S05]  /*18780*/  @!P0 BRA `(.L_x_351) ;  /* 0xfffffffc00f08947 */ /* 0x004fea000383ffff */
[----:B------:R-:W-:Y:S05]  /*18790*/  BRA `(.L_x_425) ;  /* 0xffffffe400c47947 */ /* 0x000fea000383ffff */
.L_x_353:
[----:B-1----:R1:W2:Y:S02]  /*187a0*/  SYNCS.PHASECHK.TRANS64.TRYWAIT P0, [R3+URZ+0x34440], R0 ;  /* 0x03444000030075a7 */ /* 0x0022a4000800017f */
[----:B--2---:R-:W-:Y:S05]  /*187b0*/  @!P0 NANOSLEEP.SYNCS 0x989680 ;  /* 0x009896800000895d */ /* 0x004fea0003900000 */
[----:B------:R-:W2:Y:S02]  /*187c0*/  @!P0 SYNCS.PHASECHK.TRANS64 P0, [R3+URZ+0x34440], R0 ;  /* 0x03444000030085a7 */ /* 0x000ea4000800007f */
[----:B--2---:R-:W-:Y:S05]  /*187d0*/  @!P0 BRA `(.L_x_353) ;  /* 0xfffffffc00f08947 */ /* 0x004fea000383ffff */
[----:B------:R-:W-:Y:S05]  /*187e0*/  BRA `(.L_x_426) ;  /* 0xffffffe400dc7947 */ /* 0x000fea000383ffff */
.L_x_355:
[----:B-1----:R1:W2:Y:S02]  /*187f0*/  SYNCS.PHASECHK.TRANS64.TRYWAIT P0, [R3+URZ+0x34440], R0 ;  /* 0x03444000030075a7 */ /* 0x0022a4000800017f */
[----:B--2---:R-:W-:Y:S05]  /*18800*/  @!P0 NANOSLEEP.SYNCS 0x989680 ;  /* 0x009896800000895d */ /* 0x004fea0003900000 */
[----:B------:R-:W2:Y:S02]  /*18810*/  @!P0 SYNCS.PHASECHK.TRANS64 P0, [R3+URZ+0x34440], R0 ;  /* 0x03444000030085a7 */ /* 0x000ea4000800007f */
[----:B--2---:R-:W-:Y:S05]  /*18820*/  @!P0 BRA `(.L_x_355) ;  /* 0xfffffffc00f08947 */ /* 0x004fea000383ffff */
[----:B------:R-:W-:Y:S05]  /*18830*/  BRA `(.L_x_427) ;  /* 0xffffffe400f47947 */ /* 0x000fea000383ffff */
        .weak           $__internal_0_$__cuda_sm20_div_u64
        .type           $__internal_0_$__cuda_sm20_div_u64,@function
        .size           $__internal_0_$__cuda_sm20_div_u64,(.L_x_334 - $__internal_0_$__cuda_sm20_div_u64)
$__internal_0_$__cuda_sm20_div_u64:
[----:B------:R-:W1:Y:S08]  /*18840*/  I2F.U64.RP R3, R22 ;  /* 0x0000001600037312 */ /* 0x000e700000309000 */
[----:B-1----:R-:W1:Y:S02]  /*18850*/  MUFU.RCP R3, R3 ;  /* 0x0000000300037308 */ /* 0x002e640000001000 */
[----:B-1----:R-:W-:-:S06]  /*18860*/  VIADD R16, R3, 0x1ffffffe ;  /* 0x1ffffffe03107836 */ /* 0x002fcc0000000000 */
[----:B------:R-:W1:Y:S02]  /*18870*/  F2I.U64.TRUNC R16, R16 ;  /* 0x0000001000107311 */ /* 0x000e64000020d800 */
[----:B-1----:R-:W-:-:S04]  /*18880*/  IMAD.WIDE.U32 R18, R16, R22, RZ ;  /* 0x0000001610127225 */ /* 0x002fc800078e00ff */
[C---:B------:R-:W-:Y:S01]  /*18890*/  IMAD R11, R16.reuse, R23, R19 ;  /* 0x00000017100b7224 */ /* 0x040fe200078e0213 */
[----:B------:R-:W-:Y:S01]  /*188a0*/  IADD3 R13, P1, RZ, -R18, RZ ;  /* 0x80000012ff0d7210 */ /* 0x000fe20007f3e0ff */
[----:B------:R-:W-:Y:S02]  /*188b0*/  IMAD.MOV.U32 R19, RZ, RZ, R16 ;  /* 0x000000ffff137224 */ /* 0x000fe400078e0010 */
[----:B------:R-:W-:Y:S02]  /*188c0*/  IMAD R11, R17, R22, R11 ;  /* 0x00000016110b7224 */ /* 0x000fe400078e020b */
[----:B------:R-:W-:-:S03]  /*188d0*/  IMAD.HI.U32 R18, R16, R13, RZ ;  /* 0x0000000d10127227 */ /* 0x000fc600078e00ff */
[----:B------:R-:W-:-:S05]  /*188e0*/  IADD3.X R11, RZ, ~R11, RZ, P1, !PT ;  /* 0x8000000bff0b7210 */ /* 0x000fca0000ffe4ff */
[----:B------:R-:W-:-:S04]  /*188f0*/  IMAD.WIDE.U32 R18, P1, R16, R11, R18 ;  /* 0x0000000b10127225 */ /* 0x000fc80007820012 */
[C---:B------:R-:W-:Y:S02]  /*18900*/  IMAD R25, R17.reuse, R11, RZ ;  /* 0x0000000b11197224 */ /* 0x040fe400078e02ff */
[----:B------:R-:W-:-:S04]  /*18910*/  IMAD.HI.U32 R18, P2, R17, R13, R18 ;  /* 0x0000000d11127227 */ /* 0x000fc80007840012 */
[----:B------:R-:W-:Y:S01]  /*18920*/  IMAD.HI.U32 R3, R17, R11, RZ ;  /* 0x0000000b11037227 */ /* 0x000fe200078e00ff */
[----:B------:R-:W-:-:S04]  /*18930*/  IADD3 R19, P3, R25, R18, RZ ;  /* 0x0000001219137210 */ /* 0x000fc80007f7e0ff */
[----:B------:R-:W-:Y:S01]  /*18940*/  IADD3.X R3, R3, R17, RZ, P1, !PT ;  /* 0x0000001103037210 */ /* 0x000fe20000ffe4ff */
[----:B------:R-:W-:-:S03]  /*18950*/  IMAD.WIDE.U32 R16, R19, R22, RZ ;  /* 0x0000001613107225 */ /* 0x000fc600078e00ff */
[----:B------:R-:W-:Y:S01]  /*18960*/  IADD3.X R3, RZ, RZ, R3, P3, P2 ;  /* 0x000000ffff037210 */ /* 0x000fe20001fe4403 */
[----:B------:R-:W-:Y:S01]  /*18970*/  IMAD R14, R19, R23, R17 ;  /* 0x00000017130e7224 */ /* 0x000fe200078e0211 */
[----:B------:R-:W-:Y:S01]  /*18980*/  IADD3 R11, P1, RZ, -R16, RZ ;  /* 0x80000010ff0b7210 */ /* 0x000fe20007f3e0ff */
[----:B------:R-:W-:Y:S02]  /*18990*/  IMAD.MOV.U32 R17, RZ, RZ, RZ ;  /* 0x000000ffff117224 */ /* 0x000fe400078e00ff */
[----:B------:R-:W-:Y:S02]  /*189a0*/  IMAD R14, R3, R22, R14 ;  /* 0x00000016030e7224 */ /* 0x000fe400078e020e */
[----:B------:R-:W-:-:S04]  /*189b0*/  IMAD.HI.U32 R18, R19, R11, RZ ;  /* 0x0000000b13127227 */ /* 0x000fc800078e00ff */
[----:B------:R-:W-:-:S04]  /*189c0*/  IMAD.X R14, RZ, RZ, ~R14, P1 ;  /* 0x000000ffff0e7224 */ /* 0x000fc800008e0e0e */
[----:B------:R-:W-:-:S04]  /*189d0*/  IMAD.WIDE.U32 R18, P1, R19, R14, R18 ;  /* 0x0000000e13127225 */ /* 0x000fc80007820012 */
[C---:B------:R-:W-:Y:S02]  /*189e0*/  IMAD R16, R3.reuse, R14, RZ ;  /* 0x0000000e03107224 */ /* 0x040fe400078e02ff */
[----:B------:R-:W-:-:S04]  /*189f0*/  IMAD.HI.U32 R11, P2, R3, R11, R18 ;  /* 0x0000000b030b7227 */ /* 0x000fc80007840012 */
[----:B------:R-:W-:Y:S01]  /*18a00*/  IMAD.HI.U32 R14, R3, R14, RZ ;  /* 0x0000000e030e7227 */ /* 0x000fe200078e00ff */
[----:B------:R-:W-:-:S04]  /*18a10*/  IADD3 R11, P3, R16, R11, RZ ;  /* 0x0000000b100b7210 */ /* 0x000fc80007f7e0ff */
[----:B------:R-:W-:Y:S01]  /*18a20*/  IADD3.X R3, R14, R3, RZ, P1, !PT ;  /* 0x000000030e037210 */ /* 0x000fe20000ffe4ff */
[----:B------:R-:W-:-:S03]  /*18a30*/  IMAD.HI.U32 R16, R11, UR14, RZ ;  /* 0x0000000e0b107c27 */ /* 0x000fc6000f8e00ff */
[----:B------:R-:W-:Y:S01]  /*18a40*/  IADD3.X R3, RZ, RZ, R3, P3, P2 ;  /* 0x000000ffff037210 */ /* 0x000fe20001fe4403 */
[----:B------:R-:W-:-:S04]  /*18a50*/  IMAD.WIDE.U32 R16, R11, UR21, R16 ;  /* 0x000000150b107c25 */ /* 0x000fc8000f8e0010 */
[C---:B------:R-:W-:Y:S02]  /*18a60*/  IMAD R14, R3.reuse, UR21, RZ ;  /* 0x00000015030e7c24 */ /* 0x040fe4000f8e02ff */
[----:B------:R-:W-:-:S04]  /*18a70*/  IMAD.HI.U32 R11, P1, R3, UR14, R16 ;  /* 0x0000000e030b7c27 */ /* 0x000fc8000f820010 */
[----:B------:R-:W-:Y:S01]  /*18a80*/  IMAD.HI.U32 R3, R3, UR21, RZ ;  /* 0x0000001503037c27 */ /* 0x000fe2000f8e00ff */
[----:B------:R-:W-:-:S04]  /*18a90*/  IADD3 R11, P2, R14, R11, RZ ;  /* 0x0000000b0e0b7210 */ /* 0x000fc80007f5e0ff */
[----:B------:R-:W-:Y:S01]  /*18aa0*/  IADD3.X R3, R3, RZ, RZ, P1, !PT ;  /* 0x000000ff03037210 */ /* 0x000fe20000ffe4ff */
[----:B------:R-:W-:-:S04]  /*18ab0*/  IMAD.WIDE.U32 R16, R11, R22, RZ ;  /* 0x000000160b107225 */ /* 0x000fc800078e00ff */
[----:B------:R-:W-:Y:S01]  /*18ac0*/  IMAD.X R3, RZ, RZ, R3, P2 ;  /* 0x000000ffff037224 */ /* 0x000fe200010e0603 */
[----:B------:R-:W-:Y:S01]  /*18ad0*/  IADD3 R16, P2, -R16, UR14, RZ ;  /* 0x0000000e10107c10 */ /* 0x000fe2000ff5e1ff */
[----:B------:R-:W-:-:S03]  /*18ae0*/  IMAD R14, R11, R23, R17 ;  /* 0x000000170b0e7224 */ /* 0x000fc600078e0211 */
[-C--:B------:R-:W-:Y:S01]  /*18af0*/  ISETP.GE.U32.AND P1, PT, R16, R22.reuse, PT ;  /* 0x000000161000720c */ /* 0x080fe20003f26070 */
[----:B------:R-:W-:Y:S02]  /*18b00*/  IMAD R3, R3, R22, R14 ;  /* 0x0000001603037224 */ /* 0x000fe400078e020e */
[----:B------:R-:W-:-:S03]  /*18b10*/  VIADD R14, R11, 0x1 ;  /* 0x000000010b0e7836 */ /* 0x000fc60000000000 */
[----:B------:R-:W-:Y:S02]  /*18b20*/  IADD3.X R18, ~R3, UR21, RZ, P2, !PT ;  /* 0x0000001503127c10 */ /* 0x000fe400097fe5ff */
[----:B------:R-:W-:Y:S02]  /*18b30*/  IADD3 R3, P2, -R22, R16, RZ ;  /* 0x0000001016037210 */ /* 0x000fe40007f5e1ff */
[----:B------:R-:W-:Y:S02]  /*18b40*/  ISETP.GE.U32.AND.EX P1, PT, R18, R23, PT, P1 ;  /* 0x000000171200720c */ /* 0x000fe40003f26110 */
[----:B------:R-:W-:Y:S02]  /*18b50*/  IADD3.X R13, ~R23, R18, RZ, P2, !PT ;  /* 0x00000012170d7210 */ /* 0x000fe400017fe5ff */
[----:B------:R-:W-:Y:S02]  /*18b60*/  SEL R3, R3, R16, P1 ;  /* 0x0000001003037207 */ /* 0x000fe40000800000 */
[----:B------:R-:W-:-:S02]  /*18b70*/  SEL R13, R13, R18, P1 ;  /* 0x000000120d0d7207 */ /* 0x000fc40000800000 */
[----:B------:R-:W-:Y:S02]  /*18b80*/  SEL R14, R14, R11, P1 ;  /* 0x0000000b0e0e7207 */ /* 0x000fe40000800000 */
[----:B------:R-:W-:Y:S02]  /*18b90*/  ISETP.GE.U32.AND P1, PT, R3, R22, PT ;  /* 0x000000160300720c */ /* 0x000fe40003f26070 */
[----:B------:R-:W-:Y:S02]  /*18ba0*/  ISETP.NE.U32.AND P2, PT, R22, RZ, PT ;  /* 0x000000ff1600720c */ /* 0x000fe40003f45070 */
[----:B------:R-:W-:Y:S02]  /*18bb0*/  IADD3 R3, R14, 0x1, RZ ;  /* 0x000000010e037810 */ /* 0x000fe40007ffe0ff */
[----:B------:R-:W-:Y:S01]  /*18bc0*/  ISETP.GE.U32.AND.EX P1, PT, R13, R23, PT, P1 ;  /* 0x000000170d00720c */ /* 0x000fe20003f26110 */
[----:B------:R-:W-:Y:S01]  /*18bd0*/  IMAD.MOV.U32 R13, RZ, RZ, 0x0 ;  /* 0x00000000ff0d7424 */ /* 0x000fe200078e00ff */
[----:B------:R-:W-:-:S02]  /*18be0*/  ISETP.NE.AND.EX P2, PT, R23, RZ, PT, P2 ;  /* 0x000000ff1700720c */ /* 0x000fc40003f45320 */
[----:B------:R-:W-:-:S04]  /*18bf0*/  SEL R3, R3, R14, P1 ;  /* 0x0000000e03037207 */ /* 0x000fc80000800000 */
[----:B------:R-:W-:Y:S01]  /*18c00*/  SEL R3, R3, 0xffffffff, P2 ;  /* 0xffffffff03037807 */ /* 0x000fe20001000000 */
[----:B------:R-:W-:Y:S06]  /*18c10*/  RET.REL.NODEC R12 `(_ZN7cutlass13device_kernelINS_4gemm6kernel13GemmUniversalINS1_17GroupProblemShapeIN4cute5tupleIJiiiEEEEENS1_10collective13CollectiveMmaINS1_39MainloopSm90ArrayTmaGmmaWarpSpecializedILi4ENS6_IJNS5_1CILi1EEESD_SD_EEENS1_40KernelPtrArrayTmaWarpSpecializedPingpongEEENS6_IJNSC_ILi256EEENSC_ILi128EEENSC_ILi64EEEEEENS_10bfloat16_tEPNS6_IJlSD_NSC_ILi0EEEEEESL_SO_NS5_8TiledMMAINS5_8MMA_AtomIJNS5_4SM904GMMA28MMA_64x128x16_F32BF16BF16_SSILNSS_5MajorE0ELSU_0ELNSS_7ScaleInE1ELSV_1EEEEEENS5_6LayoutISE_NS6_IJSM_SM_SM_EEEEENS6_IJNS5_10UnderscoreES11_S11_EEEEENS5_13SM90_TMA_LOADENS5_14ComposedLayoutINS5_7SwizzleILi3ELi4ELi3EEENS5_18smem_ptr_flag_bitsILi16EEENSY_INS6_IJNSC_ILi8EEESJ_EEENS6_IJSJ_SD_EEEEEEEvNS5_8identityES14_S1E_vS1F_EENS_8epilogue10collective18CollectiveEpilogueINS1H_30Sm90PtrArrayTmaWarpSpecializedILi4ELi2ELi16ELb1ELb0ELi2EEEJSK_NS6_IJSJ_NSC_ILi32EEEEEENS_6half_tEPNS6_IJSD_lSM_EEES1O_S1Q_NS1H_6fusion15FusionCallbacksIS1L_NS1R_17LinearCombinationIS1O_fS1O_fLNS_15FloatRoundStyleE2EEESK_S1N_JEEES14_NS15_IS17_S19_NSY_INS6_IJSJ_S1A_EEENS6_IJSD_SJ_EEEEEEENS5_17SM75_U16x8_LDSM_TENS5_14SM90_TMA_STOREES20_NS5_17SM90_U16x8_STSM_TENS5_9Copy_AtomIJNS5_17SM90_U32x4_STSM_NES1O_EEEvEEEvvEEEEvNT_6ParamsE) ;  /* 0xfffffe700cf87950 */ /* 0x000fec0003c3ffff */
.L_x_334:
[----:B------:R-:W-:Y:S01]  /*18c20*/  UMOV UR30, UR24 ;  /* 0x00000018001e7c82 */ /* 0x000fe20008000000 */
[----:B------:R-:W-:Y:S02]  /*18c30*/  UMOV UR31, UR27 ;  /* 0x0000001b001f7c82 */ /* 0x000fe40008000000 */
[----:B------:R-:W1:Y:S08]  /*18c40*/  I2F.U64.RP R11, UR30 ;  /* 0x0000001e000b7d12 */ /* 0x000e700008309000 */
[----:B-1----:R-:W1:Y:S02]  /*18c50*/  MUFU.RCP R11, R11 ;  /* 0x0000000b000b7308 */ /* 0x002e640000001000 */
[----:B-1----:R-:W-:-:S06]  /*18c60*/  IADD3 R2, R11, 0x1ffffffe, RZ ;  /* 0x1ffffffe0b027810 */ /* 0x002fcc0007ffe0ff */
[----:B------:R-:W1:Y:S02]  /*18c70*/  F2I.U64.TRUNC R2, R2 ;  /* 0x0000000200027311 */ /* 0x000e64000020d800 */
[----:B-1----:R-:W-:Y:S01]  /*18c80*/  R2UR UR30, R2 ;  /* 0x00000000021e72ca */ /* 0x002fe200000e0000 */
[----:B------:R-:W-:Y:S01]  /*18c90*/  IMAD.MOV.U32 R2, RZ, RZ, R12 ;  /* 0x000000ffff027224 */ /* 0x000fe200078e000c */
[----:B------:R-:W-:Y:S02]  /*18ca0*/  R2UR UR31, R3 ;  /* 0x00000000031f72ca */ /* 0x000fe400000e0000 */
[----:B------:R-:W-:-:S09]  /*18cb0*/  MOV R3, 0x0 ;  /* 0x0000000000037802 */ /* 0x000fd20000000f00 */
[----:B------:R-:W-:-:S04]  /*18cc0*/  UIMAD.WIDE.U32 UR32, UR30, UR24, URZ ;  /* 0x000000181e2072a5 */ /* 0x000fc8000f8e003f */
[----:B------:R-:W-:Y:S02]  /*18cd0*/  UIMAD UR33, UR30, UR27, UR33 ;  /* 0x0000001b1e2172a4 */ /* 0x000fe4000f8e0221 */
[----:B------:R-:W-:Y:S02]  /*18ce0*/  UIADD3 UR36, UP1, URZ, -UR32, URZ ;  /* 0x800000203f247290 */ /* 0x000fe4000ff3e03f */
[----:B------:R-:W-:Y:S02]  /*18cf0*/  UIMAD UR34, UR31, UR24, UR33 ;  /* 0x000000181f2272a4 */ /* 0x000fe4000f8e0221 */
[----:B------:R-:W-:Y:S02]  /*18d00*/  UIMAD.WIDE.U32 UR32, UR30, UR36, URZ ;  /* 0x000000241e2072a5 */ /* 0x000fe4000f8e003f */
[----:B------:R-:W-:-:S05]  /*18d10*/  UIADD3.X UR37, URZ, ~UR34, URZ, UP1, !UPT ;  /* 0x800000223f257290 */ /* 0x000fca0008ffe43f */
[----:B------:R-:W-:Y:S01]  /*18d20*/  UMOV UR32, UR33 ;  /* 0x0000002100207c82 */ /* 0x000fe20008000000 */
[----:B------:R-:W-:Y:S02]  /*18d30*/  UMOV UR33, UR30 ;  /* 0x0000001e00217c82 */ /* 0x000fe40008000000 */
[----:B------:R-:W-:Y:S02]  /*18d40*/  UIMAD.WIDE.U32 UR34, UP1, UR30, UR37, UR32 ;  /* 0x000000251e2272a5 */ /* 0x000fe4000f820020 */
[----:B------:R-:W-:Y:S02]  /*18d50*/  UIMAD.WIDE.U32 UR32, UR31, UR37, URZ ;  /* 0x000000251f2072a5 */ /* 0x000fe4000f8e003f */
[----:B------:R-:W-:Y:S02]  /*18d60*/  UIMAD.WIDE.U32 UR34, UP2, UR31, UR36, UR34 ;  /* 0x000000241f2272a5 */ /* 0x000fe4000f840022 */
[----:B------:R-:W-:Y:S02]  /*18d70*/  UIMAD UR37, UR31, UR37, URZ ;  /* 0x000000251f2572a4 */ /* 0x000fe4000f8e023f */
[----:B------:R-:W-:-:S02]  /*18d80*/  UIADD3.X UR32, UR33, UR31, URZ, UP1, !UPT ;  /* 0x0000001f21207290 */ /* 0x000fc40008ffe43f */
[----:B------:R-:W-:-:S04]  /*18d90*/  UIADD3 UR35, UP4, UR37, UR35, URZ ;  /* 0x0000002325237290 */ /* 0x000fc8000ff9e03f */
[----:B------:R-:W-:Y:S02]  /*18da0*/  UIMAD.WIDE.U32 UR30, UR35, UR24, URZ ;  /* 0x00000018231e72a5 */ /* 0x000fe4000f8e003f */
[----:B------:R-:W-:Y:S02]  /*18db0*/  UIADD3.X UR36, URZ, URZ, UR32, UP4, UP2 ;  /* 0x0000003f3f247290 */ /* 0x000fe4000a7e4420 */
[----:B------:R-:W-:Y:S02]  /*18dc0*/  UIMAD UR31, UR35, UR27, UR31 ;  /* 0x0000001b231f72a4 */ /* 0x000fe4000f8e021f */
[----:B------:R-:W-:Y:S02]  /*18dd0*/  UIADD3 UR37, UP1, URZ, -UR30, URZ ;  /* 0x8000001e3f257290 */ /* 0x000fe4000ff3e03f */
[----:B------:R-:W-:Y:S02]  /*18de0*/  UIMAD UR32, UR36, UR24, UR31 ;  /* 0x00000018242072a4 */ /* 0x000fe4000f8e021f */
[----:B------:R-:W-:-:S02]  /*18df0*/  UIMAD.WIDE.U32 UR30, UR35, UR37, URZ ;  /* 0x00000025231e72a5 */ /* 0x000fc4000f8e003f */
[----:B------:R-:W-:-:S05]  /*18e00*/  UIADD3.X UR40, URZ, ~UR32, URZ, UP1, !UPT ;  /* 0x800000203f287290 */ /* 0x000fca0008ffe43f */
[----:B------:R-:W-:Y:S01]  /*18e10*/  UMOV UR34, UR31 ;  /* 0x0000001f00227c82 */ /* 0x000fe20008000000 */
[----:B------:R-:W-:Y:S02]  /*18e20*/  UIMAD.WIDE.U32 UR30, UR36, UR40, URZ ;  /* 0x00000028241e72a5 */ /* 0x000fe4000f8e003f */
[----:B------:R-:W-:Y:S02]  /*18e30*/  UIMAD.WIDE.U32 UR32, UP1, UR35, UR40, UR34 ;  /* 0x00000028232072a5 */ /* 0x000fe4000f820022 */
[----:B------:R-:W-:Y:S02]  /*18e40*/  UIMAD UR34, UR36, UR40, URZ ;  /* 0x00000028242272a4 */ /* 0x000fe4000f8e023f */
[----:B------:R-:W-:Y:S02]  /*18e50*/  UIMAD.WIDE.U32 UR32, UP2, UR36, UR37, UR32 ;  /* 0x00000025242072a5 */ /* 0x000fe4000f840020 */
[----:B------:R-:W-:Y:S02]  /*18e60*/  UIADD3.X UR36, UR31, UR36, URZ, UP1, !UPT ;  /* 0x000000241f247290 */ /* 0x000fe40008ffe43f */
[----:B------:R-:W-:-:S04]  /*18e70*/  UIADD3 UR34, UP4, UR34, UR33, URZ ;  /* 0x0000002122227290 */ /* 0x000fc8000ff9e03f */
[----:B------:R-:W-:Y:S02]  /*18e80*/  UIMAD.WIDE.U32 UR32, UR34, UR25, URZ ;  /* 0x00000019222072a5 */ /* 0x000fe4000f8e003f */
[----:B------:R-:W-:-:S05]  /*18e90*/  UIADD3.X UR36, URZ, URZ, UR36, UP4, UP2 ;  /* 0x0000003f3f247290 */ /* 0x000fca000a7e4424 */
[----:B------:R-:W-:Y:S01]  /*18ea0*/  UMOV UR32, UR33 ;  /* 0x0000002100207c82 */ /* 0x000fe20008000000 */
[----:B------:R-:W-:Y:S02]  /*18eb0*/  UMOV UR33, URZ ;  /* 0x0000003f00217c82 */ /* 0x000fe40008000000 */
[----:B------:R-:W-:Y:S02]  /*18ec0*/  UIMAD.WIDE.U32 UR30, UR34, UR26, UR32 ;  /* 0x0000001a221e72a5 */ /* 0x000fe4000f8e0020 */
[----:B------:R-:W-:Y:S02]  /*18ed0*/  UIMAD UR34, UR36, UR26, URZ ;  /* 0x0000001a242272a4 */ /* 0x000fe4000f8e023f */
[----:B------:R-:W-:Y:S02]  /*18ee0*/  UIMAD.WIDE.U32 UR30, UP1, UR36, UR25, UR30 ;  /* 0x00000019241e72a5 */ /* 0x000fe4000f82001e */
[----:B------:R-:W-:Y:S02]  /*18ef0*/  UIMAD.WIDE.U32 UR32, UR36, UR26, URZ ;  /* 0x0000001a242072a5 */ /* 0x000fe4000f8e003f */
[----:B------:R-:W-:-:S02]  /*18f00*/  UIADD3 UR34, UP2, UR34, UR31, URZ ;  /* 0x0000001f22227290 */ /* 0x000fc4000ff5e03f */
[----:B------:R-:W-:Y:S02]  /*18f10*/  UIADD3.X UR32, UR33, URZ, URZ, UP1, !UPT ;  /* 0x0000003f21207290 */ /* 0x000fe40008ffe43f */
[----:B------:R-:W-:Y:S02]  /*18f20*/  UIMAD.WIDE.U32 UR30, UR34, UR24, URZ ;  /* 0x00000018221e72a5 */ /* 0x000fe4000f8e003f */
[----:B------:R-:W-:Y:S02]  /*18f30*/  UIADD3.X UR32, URZ, UR32, URZ, UP2, !UPT ;  /* 0x000000203f207290 */ /* 0x000fe400097fe43f */
[----:B------:R-:W-:Y:S02]  /*18f40*/  UIMAD UR31, UR34, UR27, UR31 ;  /* 0x0000001b221f72a4 */ /* 0x000fe4000f8e021f */
[----:B------:R-:W-:Y:S02]  /*18f50*/  UIADD3 UR33, UP2, -UR30, UR25, URZ ;  /* 0x000000191e217290 */ /* 0x000fe4000ff5e13f */
[----:B------:R-:W-:-:S02]  /*18f60*/  UIMAD UR31, UR32, UR24, UR31 ;  /* 0x00000018201f72a4 */ /* 0x000fc4000f8e021f */
[----:B------:R-:W-:Y:S02]  /*18f70*/  UISETP.GE.U32.AND UP1, UPT, UR33, UR24, UPT ;  /* 0x000000182100728c */ /* 0x000fe4000bf26070 */
[----:B------:R-:W-:Y:S02]  /*18f80*/  UIADD3.X UR32, ~UR31, UR26, URZ, UP2, !UPT ;  /* 0x0000001a1f207290 */ /* 0x000fe400097fe53f */
[----:B------:R-:W-:Y:S02]  /*18f90*/  UIADD3 UR26, UP2, -UR24, UR33, URZ ;  /* 0x00000021181a7290 */ /* 0x000fe4000ff5e13f */
[----:B------:R-:W-:Y:S02]  /*18fa0*/  UISETP.GE.U32.AND.EX UP1, UPT, UR32, UR27, UPT, UP1 ;  /* 0x0000001b2000728c */ /* 0x000fe4000bf26110 */
[----:B------:R-:W-:Y:S02]  /*18fb0*/  UIADD3 UR30, UR34, 0x1, URZ ;  /* 0x00000001221e7890 */ /* 0x000fe4000fffe03f */
[----:B------:R-:W-:-:S02]  /*18fc0*/  UIADD3.X UR31, ~UR27, UR32, URZ, UP2, !UPT ;  /* 0x000000201b1f7290 */ /* 0x000fc400097fe53f */
[----:B------:R-:W-:Y:S02]  /*18fd0*/  USEL UR26, UR26, UR33, UP1 ;  /* 0x000000211a1a7287 */ /* 0x000fe40008800000 */
[----:B------:R-:W-:Y:S02]  /*18fe0*/  USEL UR31, UR31, UR32, UP1 ;  /* 0x000000201f1f7287 */ /* 0x000fe40008800000 */
[----:B------:R-:W-:Y:S02]  /*18ff0*/  USEL UR34, UR30, UR34, UP1 ;  /* 0x000000221e227287 */ /* 0x000fe40008800000 */
[----:B------:R-:W-:Y:S02]  /*19000*/  UISETP.GE.U32.AND UP1, UPT, UR26, UR24, UPT ;  /* 0x000000181a00728c */ /* 0x000fe4000bf26070 */
[----:B------:R-:W-:Y:S02]  /*19010*/  UISETP.NE.U32.AND UP2, UPT, UR24, URZ, UPT ;  /* 0x0000003f1800728c */ /* 0x000fe4000bf45070 */
[----:B------:R-:W-:-:S02]  /*19020*/  UIADD3 UR26, UR34, 0x1, URZ ;  /* 0x00000001221a7890 */ /* 0x000fc4000fffe03f */
[----:B------:R-:W-:Y:S02]  /*19030*/  UISETP.GE.U32.AND.EX UP1, UPT, UR31, UR27, UPT, UP1 ;  /* 0x0000001b1f00728c */ /* 0x000fe4000bf26110 */
[----:B------:R-:W-:Y:S02]  /*19040*/  UISETP.NE.AND.EX UP2, UPT, UR27, URZ, UPT, UP2 ;  /* 0x0000003f1b00728c */ /* 0x000fe4000bf45320 */
[----:B------:R-:W-:-:S04]  /*19050*/  USEL UR26, UR26, UR34, UP1 ;  /* 0x000000221a1a7287 */ /* 0x000fc80008800000 */
[----:B------:R-:W-:Y:S01]  /*19060*/  USEL UR27, UR26, 0xffffffff, UP2 ;  /* 0xffffffff1a1b7887 */ /* 0x000fe20009000000 */
[----:B------:R-:W-:Y:S11]  /*19070*/  RET.REL.NODEC R2 `(_ZN7cutlass13device_kernelINS_4gemm6kernel13GemmUniversalINS1_17GroupProblemShapeIN4cute5tupleIJiiiEEEEENS1_10collective13CollectiveMmaINS1_39MainloopSm90ArrayTmaGmmaWarpSpecializedILi4ENS6_IJNS5_1CILi1EEESD_SD_EEENS1_40KernelPtrArrayTmaWarpSpecializedPingpongEEENS6_IJNSC_ILi256EEENSC_ILi128EEENSC_ILi64EEEEEENS_10bfloat16_tEPNS6_IJlSD_NSC_ILi0EEEEEESL_SO_NS5_8TiledMMAINS5_8MMA_AtomIJNS5_4SM904GMMA28MMA_64x128x16_F32BF16BF16_SSILNSS_5MajorE0ELSU_0ELNSS_7ScaleInE1ELSV_1EEEEEENS5_6LayoutISE_NS6_IJSM_SM_SM_EEEEENS6_IJNS5_10UnderscoreES11_S11_EEEEENS5_13SM90_TMA_LOADENS5_14ComposedLayoutINS5_7SwizzleILi3ELi4ELi3EEENS5_18smem_ptr_flag_bitsILi16EEENSY_INS6_IJNSC_ILi8EEESJ_EEENS6_IJSJ_SD_EEEEEEEvNS5_8identityES14_S1E_vS1F_EENS_8epilogue10collective18CollectiveEpilogueINS1H_30Sm90PtrArrayTmaWarpSpecializedILi4ELi2ELi16ELb1ELb0ELi2EEEJSK_NS6_IJSJ_NSC_ILi32EEEEEENS_6half_tEPNS6_IJSD_lSM_EEES1O_S1Q_NS1H_6fusion15FusionCallbacksIS1L_NS1R_17LinearCombinationIS1O_fS1O_fLNS_15FloatRoundStyleE2EEESK_S1N_JEEES14_NS15_IS17_S19_NSY_INS6_IJSJ_S1A_EEENS6_IJSD_SJ_EEEEEEENS5_17SM75_U16x8_LDSM_TENS5_14SM90_TMA_STOREES20_NS5_17SM90_U16x8_STSM_TENS5_9Copy_AtomIJNS5_17SM90_U32x4_STSM_NES1O_EEEvEEEvvEEEEvNT_6ParamsE) ;  /* 0xfffffe6c02e07950 */ /* 0x000ff60003c3ffff */
.L_x_428:
[----:B------:R-:W-:-:S00]  /*19080*/  BRA `(.L_x_428) ;  /* 0xfffffffc00fc7947 */ /* 0x000fc0000383ffff */
[----:B------:R-:W-:-:S00]  /*19090*/  NOP ;  /* 0x0000000000007918 */ /* 0x000fc00000000000 */
        /* <DEDUP_REMOVED lines=14> */
.L_x_429:


//--------------------- .nv.global.init           --------------------------
	.section	.nv.global.init,"aw",@progbits
.nv.global.init:
	.type		$str$24,@object
	.size		$str$24,($str$25 - $str$24)
$str$24:
        /*0000*/ 	.byte	0x28, 0x61, 0x64, 0x64, 0x72, 0x65, 0x73, 0x73, 0x20, 0x26, 0x20, 0x6d, 0x61, 0x73, 0x6b, 0x29
        /*0010*/ 	.byte	0x20, 0x3d, 0x3d, 0x20, 0x30, 0x00
	.type		$str$25,@object
	.size		$str$25,(__unnamed_1 - $str$25)
$str$25:
        /*0016*/ 	.byte	0x2f, 0x74, 0x6d, 0x70, 0x2f, 0x63, 0x75, 0x74, 0x6c, 0x61, 0x73, 0x73, 0x5f, 0x73, 0x77, 0x65
        /*0026*/ 	.byte	0x65, 0x70, 0x5f, 0x73, 0x72, 0x63, 0x2f, 0x69, 0x6e, 0x63, 0x6c, 0x75, 0x64, 0x65, 0x2f, 0x63
        /*0036*/ 	.byte	0x75, 0x74, 0x65, 0x2f, 0x70, 0x6f, 0x69, 0x6e, 0x74, 0x65, 0x72, 0x5f, 0x66, 0x6c, 0x61, 0x67
        /*0046*/ 	.byte	0x67, 0x65, 0x64, 0x2e, 0x68, 0x70, 0x70, 0x00
	.type		__unnamed_1,@object
	.size		__unnamed_1,(.L_0 - __unnamed_1)
__unnamed_1:
        /* <DEDUP_REMOVED lines=28> */
        /*020e*/ 	.byte	0x3e, 0x3e, 0x3e, 0x3e, 0x3e, 0x5d, 0x00
.L_0:


//--------------------- .nv.shared._ZN7cutlass13device_kernelINS_4gemm6kernel13GemmUniversalINS1_17GroupProblemShapeIN4cute5tupleIJiiiEEEEENS1_10collective13CollectiveMmaINS1_39MainloopSm90ArrayTmaGmmaWarpSpecializedILi4ENS6_IJNS5_1CILi1EEESD_SD_EEENS1_40KernelPtrArrayTmaWarpSpecializedPingpongEEENS6_IJNSC_ILi256EEENSC_ILi128EEENSC_ILi64EEEEEENS_10bfloat16_tEPNS6_IJlSD_NSC_ILi0EEEEEESL_SO_NS5_8TiledMMAINS5_8MMA_AtomIJNS5_4SM904GMMA28MMA_64x128x16_F32BF16BF16_SSILNSS_5MajorE0ELSU_0ELNSS_7ScaleInE1ELSV_1EEEEEENS5_6LayoutISE_NS6_IJSM_SM_SM_EEEEENS6_IJNS5_10UnderscoreES11_S11_EEEEENS5_13SM90_TMA_LOADENS5_14ComposedLayoutINS5_7SwizzleILi3ELi4ELi3EEENS5_18smem_ptr_flag_bitsILi16EEENSY_INS6_IJNSC_ILi8EEESJ_EEENS6_IJSJ_SD_EEEEEEEvNS5_8identityES14_S1E_vS1F_EENS_8epilogue10collective18CollectiveEpilogueINS1H_30Sm90PtrArrayTmaWarpSpecializedILi4ELi2ELi16ELb1ELb0ELi2EEEJSK_NS6_IJSJ_NSC_ILi32EEEEEENS_6half_tEPNS6_IJSD_lSM_EEES1O_S1Q_NS1H_6fusion15FusionCallbacksIS1L_NS1R_17LinearCombinationIS1O_fS1O_fLNS_15FloatRoundStyleE2EEESK_S1N_JEEES14_NS15_IS17_S19_NSY_INS6_IJSJ_S1A_EEENS6_IJSD_SJ_EEEEEEENS5_17SM75_U16x8_LDSM_TENS5_14SM90_TMA_STOREES20_NS5_17SM90_U16x8_STSM_TENS5_9Copy_AtomIJNS5_17SM90_U32x4_STSM_NES1O_EEEvEEEvvEEEEvNT_6ParamsE --------------------------
	.section	.nv.shared._ZN7cutlass13device_kernelINS_4gemm6kernel13GemmUniversalINS1_17GroupProblemShapeIN4cute5tupleIJiiiEEEEENS1_10collective13CollectiveMmaINS1_39MainloopSm90ArrayTmaGmmaWarpSpecializedILi4ENS6_IJNS5_1CILi1EEESD_SD_EEENS1_40KernelPtrArrayTmaWarpSpecializedPingpongEEENS6_IJNSC_ILi256EEENSC_ILi128EEENSC_ILi64EEEEEENS_10bfloat16_tEPNS6_IJlSD_NSC_ILi0EEEEEESL_SO_NS5_8TiledMMAINS5_8MMA_AtomIJNS5_4SM904GMMA28MMA_64x128x16_F32BF16BF16_SSILNSS_5MajorE0ELSU_0ELNSS_7ScaleInE1ELSV_1EEEEEENS5_6LayoutISE_NS6_IJSM_SM_SM_EEEEENS6_IJNS5_10UnderscoreES11_S11_EEEEENS5_13SM90_TMA_LOADENS5_14ComposedLayoutINS5_7SwizzleILi3ELi4ELi3EEENS5_18smem_ptr_flag_bitsILi16EEENSY_INS6_IJNSC_ILi8EEESJ_EEENS6_IJSJ_SD_EEEEEEEvNS5_8identityES14_S1E_vS1F_EENS_8epilogue10collective18CollectiveEpilogueINS1H_30Sm90PtrArrayTmaWarpSpecializedILi4ELi2ELi16ELb1ELb0ELi2EEEJSK_NS6_IJSJ_NSC_ILi32EEEEEENS_6half_tEPNS6_IJSD_lSM_EEES1O_S1Q_NS1H_6fusion15FusionCallbacksIS1L_NS1R_17LinearCombinationIS1O_fS1O_fLNS_15FloatRoundStyleE2EEESK_S1N_JEEES14_NS15_IS17_S19_NSY_INS6_IJSJ_S1A_EEENS6_IJSD_SJ_EEEEEEENS5_17SM75_U16x8_LDSM_TENS5_14SM90_TMA_STOREES20_NS5_17SM90_U16x8_STSM_TENS5_9Copy_AtomIJNS5_17SM90_U32x4_STSM_NES1O_EEEvEEEvvEEEEvNT_6ParamsE,"aw",@nobits
	.sectionflags	@""
	.align	16
	.zero		1024


//--------------------- .nv.shared.reserved.0     --------------------------
	.section	.nv.shared.reserved.0,"aw",@nobits
	.weak		__nv_reservedSMEM_offset_0_alias
	.size		__nv_reservedSMEM_offset_0_alias, 0, 0
	.other		__nv_reservedSMEM_offset_0_alias,@"STO_CUDA_RESERVED_SHARED STV_DEFAULT"
__nv_reservedSMEM_offset_0_alias:
	.zero		0


//--------------------- .nv.global                --------------------------
	.section	.nv.global,"aw",@nobits
.nv.global:
	.type		_ZN39_INTERNAL_d0f866a2_4_k_cu_9295f6d9_27944cute1_E,@object
	.size		_ZN39_INTERNAL_d0f866a2_4_k_cu_9295f6d9_27944cute1_E,(_ZN39_INTERNAL_d0f866a2_4_k_cu_9295f6d9_27944cuda3std3__45__cpo6cbeginE - _ZN39_INTERNAL_d0f866a2_4_k_cu_9295f6d9_27944cute1_E)
_ZN39_INTERNAL_d0f866a2_4_k_cu_9295f6d9_27944cute1_E:
	.zero		1
	.type		_ZN39_INTERNAL_d0f866a2_4_k_cu_9295f6d9_27944cuda3std3__45__cpo6cbeginE,@object
	.size		_ZN39_INTERNAL_d0f866a2_4_k_cu_9295f6d9_27944cuda3std3__45__cpo6cbeginE,(_ZN39_INTERNAL_d0f866a2_4_k_cu_9295f6d9_27944cuda3std3__48in_placeE - _ZN39_INTERNAL_d0f866a2_4_k_cu_9295f6d9_27944cuda3std3__45__cpo6cbeginE)
_ZN39_INTERNAL_d0f866a2_4_k_cu_9295f6d9_27944cuda3std3__45__cpo6cbeginE:
	.zero		1
	.type		_ZN39_INTERNAL_d0f866a2_4_k_cu_9295f6d9_27944cuda3std3__48in_placeE,@object
	.size		_ZN39_INTERNAL_d0f866a2_4_k_cu_9295f6d9_27944cuda3std3__48in_placeE,(_ZN39_INTERNAL_d0f866a2_4_k_cu_9295f6d9_27944cuda3std6ranges3__45__cpo9iter_moveE - _ZN39_INTERNAL_d0f866a2_4_k_cu_9295f6d9_27944cuda3std3__48in_placeE)
_ZN39_INTERNAL_d0f866a2_4_k_cu_9295f6d9_27944cuda3std3__48in_placeE:
	.zero		1
	.type		_ZN39_INTERNAL_d0f866a2_4_k_cu_9295f6d9_27944cuda3std6ranges3__45__cpo9iter_moveE,@object
	.size		_ZN39_INTERNAL_d0f866a2_4_k_cu_9295f6d9_27944cuda3std6ranges3__45__cpo9iter_moveE,(_ZN39_INTERNAL_d0f866a2_4_k_cu_9295f6d9_27944cuda3std3__45__cpo5beginE - _ZN39_INTERNAL_d0f866a2_4_k_cu_9295f6d9_27944cuda3std6ranges3__45__cpo9iter_moveE)
_ZN39_INTERNAL_d0f866a2_4_k_cu_9295f6d9_27944cuda3std6ranges3__45__cpo9iter_moveE:
	.zero		1
	.type		_ZN39_INTERNAL_d0f866a2_4_k_cu_9295f6d9_27944cuda3std3__45__cpo5beginE,@object
	.size		_ZN39_INTERNAL_d0f866a2_4_k_cu_9295f6d9_27944cuda3std3__45__cpo5beginE,(_ZN39_INTERNAL_d0f866a2_4_k_cu_9295f6d9_27944cuda3std3__441_GLOBAL__N__d0f866a2_4_k_cu_9295f6d9_27946ignoreE - _ZN39_INTERNAL_d0f866a2_4_k_cu_9295f6d9_27944cuda3std3__45__cpo5beginE)
_ZN39_INTERNAL_d0f866a2_4_k_cu_9295f6d9_27944cuda3std3__45__cpo5beginE:
	.zero		1
	.type		_ZN39_INTERNAL_d0f866a2_4_k_cu_9295f6d9_27944cuda3std3__441_GLOBAL__N__d0f866a2_4_k_cu_9295f6d9_27946ignoreE,@object
	.size		_ZN39_INTERNAL_d0f866a2_4_k_cu_9295f6d9_27944cuda3std3__441_GLOBAL__N__d0f866a2_4_k_cu_9295f6d9_27946ignoreE,(_ZN39_INTERNAL_d0f866a2_4_k_cu_9295f6d9_27944cute7productE - _ZN39_INTERNAL_d0f866a2_4_k_cu_9295f6d9_27944cuda3std3__441_GLOBAL__N__d0f866a2_4_k_cu_9295f6d9_27946ignoreE)
_ZN39_INTERNAL_d0f866a2_4_k_cu_9295f6d9_27944cuda3std3__441_GLOBAL__N__d0f866a2_4_k_cu_9295f6d9_27946ignoreE:
	.zero		1
	.type		_ZN39_INTERNAL_d0f866a2_4_k_cu_9295f6d9_27944cute7productE,@object
	.size		_ZN39_INTERNAL_d0f866a2_4_k_cu_9295f6d9_27944cute7productE,(_ZN39_INTERNAL_d0f866a2_4_k_cu_9295f6d9_27944cuda3std3__45__cpo3endE - _ZN39_INTERNAL_d0f866a2_4_k_cu_9295f6d9_27944cute7productE)
_ZN39_INTERNAL_d0f866a2_4_k_cu_9295f6d9_27944cute7productE:
	.zero		1
	.type		_ZN39_INTERNAL_d0f866a2_4_k_cu_9295f6d9_27944cuda3std3__45__cpo3endE,@object
	.size		_ZN39_INTERNAL_d0f866a2_4_k_cu_9295f6d9_27944cuda3std3__45__cpo3endE,(_ZN39_INTERNAL_d0f866a2_4_k_cu_9295f6d9_27944cuda3std3__419piecewise_constructE - _ZN39_INTERNAL_d0f866a2_4_k_cu_9295f6d9_27944cuda3std3__45__cpo3endE)
_ZN39_INTERNAL_d0f866a2_4_k_cu_9295f6d9_27944cuda3std3__45__cpo3endE:
	.zero		1
	.type		_ZN39_INTERNAL_d0f866a2_4_k_cu_9295f6d9_27944cuda3std3__419piecewise_constructE,@object
	.size		_ZN39_INTERNAL_d0f866a2_4_k_cu_9295f6d9_27944cuda3std3__419piecewise_constructE,(_ZN39_INTERNAL_d0f866a2_4_k_cu_9295f6d9_27944cuda3std3__45__cpo4cendE - _ZN39_INTERNAL_d0f866a2_4_k_cu_9295f6d9_27944cuda3std3__419piecewise_constructE)
_ZN39_INTERNAL_d0f866a2_4_k_cu_9295f6d9_27944cuda3std3__419piecewise_constructE:
	.zero		1
	.type		_ZN39_INTERNAL_d0f866a2_4_k_cu_9295f6d9_27944cuda3std3__45__cpo4cendE,@object
	.size		_ZN39_INTERNAL_d0f866a2_4_k_cu_9295f6d9_27944cuda3std3__45__cpo4cendE,(_ZN39_INTERNAL_d0f866a2_4_k_cu_9295f6d9_27944cuda3std6ranges3__45__cpo4swapE - _ZN39_INTERNAL_d0f866a2_4_k_cu_9295f6d9_27944cuda3std3__45__cpo4cendE)
_ZN39_INTERNAL_d0f866a2_4_k_cu_9295f6d9_27944cuda3std3__45__cpo4cendE:
	.zero		1
	.type		_ZN39_INTERNAL_d0f866a2_4_k_cu_9295f6d9_27944cuda3std6ranges3__45__cpo4swapE,@object
	.size		_ZN39_INTERNAL_d0f866a2_4_k_cu_9295f6d9_27944cuda3std6ranges3__45__cpo4swapE,(.L_8 - _ZN39_INTERNAL_d0f866a2_4_k_cu_9295f6d9_27944cuda3std6ranges3__45__cpo4swapE)
_ZN39_INTERNAL_d0f866a2_4_k_cu_9295f6d9_27944cuda3std6ranges3__45__cpo4swapE:
	.zero		1
.L_8:


//--------------------- .nv.constant0._ZN7cutlass13device_kernelINS_4gemm6kernel13GemmUniversalINS1_17GroupProblemShapeIN4cute5tupleIJiiiEEEEENS1_10collective13CollectiveMmaINS1_39MainloopSm90ArrayTmaGmmaWarpSpecializedILi4ENS6_IJNS5_1CILi1EEESD_SD_EEENS1_40KernelPtrArrayTmaWarpSpecializedPingpongEEENS6_IJNSC_ILi256EEENSC_ILi128EEENSC_ILi64EEEEEENS_10bfloat16_tEPNS6_IJlSD_NSC_ILi0EEEEEESL_SO_NS5_8TiledMMAINS5_8MMA_AtomIJNS5_4SM904GMMA28MMA_64x128x16_F32BF16BF16_SSILNSS_5MajorE0ELSU_0ELNSS_7ScaleInE1ELSV_1EEEEEENS5_6LayoutISE_NS6_IJSM_SM_SM_EEEEENS6_IJNS5_10UnderscoreES11_S11_EEEEENS5_13SM90_TMA_LOADENS5_14ComposedLayoutINS5_7SwizzleILi3ELi4ELi3EEENS5_18smem_ptr_flag_bitsILi16EEENSY_INS6_IJNSC_ILi8EEESJ_EEENS6_IJSJ_SD_EEEEEEEvNS5_8identityES14_S1E_vS1F_EENS_8epilogue10collective18CollectiveEpilogueINS1H_30Sm90PtrArrayTmaWarpSpecializedILi4ELi2ELi16ELb1ELb0ELi2EEEJSK_NS6_IJSJ_NSC_ILi32EEEEEENS_6half_tEPNS6_IJSD_lSM_EEES1O_S1Q_NS1H_6fusion15FusionCallbacksIS1L_NS1R_17LinearCombinationIS1O_fS1O_fLNS_15FloatRoundStyleE2EEESK_S1N_JEEES14_NS15_IS17_S19_NSY_INS6_IJSJ_S1A_EEENS6_IJSD_SJ_EEEEEEENS5_17SM75_U16x8_LDSM_TENS5_14SM90_TMA_STOREES20_NS5_17SM90_U16x8_STSM_TENS5_9Copy_AtomIJNS5_17SM90_U32x4_STSM_NES1O_EEEvEEEvvEEEEvNT_6ParamsE --------------------------
	.section	.nv.constant0._ZN7cutlass13device_kernelINS_4gemm6kernel13GemmUniversalINS1_17GroupProblemShapeIN4cute5tupleIJiiiEEEEENS1_10collective13CollectiveMmaINS1_39MainloopSm90ArrayTmaGmmaWarpSpecializedILi4ENS6_IJNS5_1CILi1EEESD_SD_EEENS1_40KernelPtrArrayTmaWarpSpecializedPingpongEEENS6_IJNSC_ILi256EEENSC_ILi128EEENSC_ILi64EEEEEENS_10bfloat16_tEPNS6_IJlSD_NSC_ILi0EEEEEESL_SO_NS5_8TiledMMAINS5_8MMA_AtomIJNS5_4SM904GMMA28MMA_64x128x16_F32BF16BF16_SSILNSS_5MajorE0ELSU_0ELNSS_7ScaleInE1ELSV_1EEEEEENS5_6LayoutISE_NS6_IJSM_SM_SM_EEEEENS6_IJNS5_10UnderscoreES11_S11_EEEEENS5_13SM90_TMA_LOADENS5_14ComposedLayoutINS5_7SwizzleILi3ELi4ELi3EEENS5_18smem_ptr_flag_bitsILi16EEENSY_INS6_IJNSC_ILi8EEESJ_EEENS6_IJSJ_SD_EEEEEEEvNS5_8identityES14_S1E_vS1F_EENS_8epilogue10collective18CollectiveEpilogueINS1H_30Sm90PtrArrayTmaWarpSpecializedILi4ELi2ELi16ELb1ELb0ELi2EEEJSK_NS6_IJSJ_NSC_ILi32EEEEEENS_6half_tEPNS6_IJSD_lSM_EEES1O_S1Q_NS1H_6fusion15FusionCallbacksIS1L_NS1R_17LinearCombinationIS1O_fS1O_fLNS_15FloatRoundStyleE2EEESK_S1N_JEEES14_NS15_IS17_S19_NSY_INS6_IJSJ_S1A_EEENS6_IJSD_SJ_EEEEEEENS5_17SM75_U16x8_LDSM_TENS5_14SM90_TMA_STOREES20_NS5_17SM90_U16x8_STSM_TENS5_9Copy_AtomIJNS5_17SM90_U32x4_STSM_NES1O_EEEvEEEvvEEEEvNT_6ParamsE,"a",@progbits
	.sectionflags	@""
	.align	4
.nv.constant0._ZN7cutlass13device_kernelINS_4gemm6kernel13GemmUniversalINS1_17GroupProblemShapeIN4cute5tupleIJiiiEEEEENS1_10collective13CollectiveMmaINS1_39MainloopSm90ArrayTmaGmmaWarpSpecializedILi4ENS6_IJNS5_1CILi1EEESD_SD_EEENS1_40KernelPtrArrayTmaWarpSpecializedPingpongEEENS6_IJNSC_ILi256EEENSC_ILi128EEENSC_ILi64EEEEEENS_10bfloat16_tEPNS6_IJlSD_NSC_ILi0EEEEEESL_SO_NS5_8TiledMMAINS5_8MMA_AtomIJNS5_4SM904GMMA28MMA_64x128x16_F32BF16BF16_SSILNSS_5MajorE0ELSU_0ELNSS_7ScaleInE1ELSV_1EEEEEENS5_6LayoutISE_NS6_IJSM_SM_SM_EEEEENS6_IJNS5_10UnderscoreES11_S11_EEEEENS5_13SM90_TMA_LOADENS5_14ComposedLayoutINS5_7SwizzleILi3ELi4ELi3EEENS5_18smem_ptr_flag_bitsILi16EEENSY_INS6_IJNSC_ILi8EEESJ_EEENS6_IJSJ_SD_EEEEEEEvNS5_8identityES14_S1E_vS1F_EENS_8epilogue10collective18CollectiveEpilogueINS1H_30Sm90PtrArrayTmaWarpSpecializedILi4ELi2ELi16ELb1ELb0ELi2EEEJSK_NS6_IJSJ_NSC_ILi32EEEEEENS_6half_tEPNS6_IJSD_lSM_EEES1O_S1Q_NS1H_6fusion15FusionCallbacksIS1L_NS1R_17LinearCombinationIS1O_fS1O_fLNS_15FloatRoundStyleE2EEESK_S1N_JEEES14_NS15_IS17_S19_NSY_INS6_IJSJ_S1A_EEENS6_IJSD_SJ_EEEEEEENS5_17SM75_U16x8_LDSM_TENS5_14SM90_TMA_STOREES20_NS5_17SM90_U16x8_STSM_TENS5_9Copy_AtomIJNS5_17SM90_U32x4_STSM_NES1O_EEEvEEEvvEEEEvNT_6ParamsE:
	.zero		2432


//--------------------- SYMBOLS --------------------------

	.type		.nv.reservedSmem.offset0,@object
	.size		.nv.reservedSmem.offset0,0x4
	.type		__assertfail,@function
